	.target	sm_90a

	.elftype	@"ET_EXEC"


//--------------------- .note.nv.tkinfo           --------------------------
	.section	.note.nv.tkinfo,"",@"SHT_NOTE"
	.sectionflags	@"SHF_NOTE_NV_TKINFO"
	.tkinfo
        /*0018*/ 	.word	0x00000002
        /*0030*/ 	.string	""
        /*0030*/ 	.string	"ptxas"
        /*0030*/ 	.string	"Cuda compilation tools, release 13.0, V13.0.88"
        /*0030*/ 	.string	"Build cuda_13.0.r13.0/compiler.36424714_0"
        /*0030*/ 	.string	"-v  -suppress-debug-info  -lineinfo  -arch sm_90a "



//--------------------- .note.nv.cuinfo           --------------------------
	.section	.note.nv.cuinfo,"",@"SHT_NOTE"
	.sectionflags	@"SHF_NOTE_NV_CUINFO"
        /*0018*/ 	.short	0x0002
        /*001a*/ 	.short	0x005a
        /*001c*/ 	.short	0x0082
	.zero		2


//--------------------- .nv.info                  --------------------------
	.section	.nv.info,"",@"SHT_CUDA_INFO"
	.align	4


	//----- nvinfo : EIATTR_REGCOUNT
	.align		4
        /*0000*/ 	.byte	0x04, 0x2f
        /*0002*/ 	.short	(.L_1 - .L_0)
	.align		4
.L_0:
        /*0004*/ 	.word	index@(matmul_kernel)
        /*0008*/ 	.word	0x00000020


	//----- nvinfo : EIATTR_FRAME_SIZE
	.align		4
.L_1:
        /*000c*/ 	.byte	0x04, 0x11
        /*000e*/ 	.short	(.L_3 - .L_2)
	.align		4
.L_2:
        /*0010*/ 	.word	index@(matmul_kernel)
        /*0014*/ 	.word	0x000044f0


	//----- nvinfo : EIATTR_MIN_STACK_SIZE
	.align		4
.L_3:
        /*0018*/ 	.byte	0x04, 0x12
        /*001a*/ 	.short	(.L_5 - .L_4)
	.align		4
.L_4:
        /*001c*/ 	.word	index@(matmul_kernel)
        /*0020*/ 	.word	0x000044f0
.L_5:


//--------------------- .nv.compat                --------------------------
	.section	.nv.compat,"",@"SHT_CUDA_COMPAT_INFO"
	.align	4
        /*0000*/ 	.byte	0x02, 0x09, 0x01, 0x00, 0x02, 0x02, 0x01, 0x00, 0x02, 0x05, 0x05, 0x00, 0x03, 0x07, 0x01, 0x01
        /*0010*/ 	.byte	0x02, 0x03, 0x00, 0x00, 0x02, 0x06, 0x01, 0x00, 0x04, 0x0b, 0x08, 0x00, 0x00, 0x00, 0x00, 0x00
        /*0020*/ 	.byte	0x00, 0x00, 0x00, 0x00


//--------------------- .nv.info.matmul_kernel    --------------------------
	.section	.nv.info.matmul_kernel,"",@"SHT_CUDA_INFO"
	.sectionflags	@""
	.align	4


	//----- nvinfo : EIATTR_CUDA_API_VERSION
	.align		4
        /*0000*/ 	.byte	0x04, 0x37
        /*0002*/ 	.short	(.L_7 - .L_6)
.L_6:
        /*0004*/ 	.word	0x00000082


	//----- nvinfo : EIATTR_KPARAM_INFO
	.align		4
.L_7:
        /*0008*/ 	.byte	0x04, 0x17
        /*000a*/ 	.short	(.L_9 - .L_8)
.L_8:
        /*000c*/ 	.word	0x00000000
        /*0010*/ 	.short	0x000d
        /*0012*/ 	.short	0x0048
        /*0014*/ 	.byte	0x00, 0xf4, 0x21, 0x00


	//----- nvinfo : EIATTR_KPARAM_INFO
	.align		4
.L_9:
        /*0018*/ 	.byte	0x04, 0x17
        /*001a*/ 	.short	(.L_11 - .L_10)
.L_10:
        /*001c*/ 	.word	0x00000000
        /*0020*/ 	.short	0x000c
        /*0022*/ 	.short	0x0040
        /*0024*/ 	.byte	0x00, 0xf4, 0x21, 0x00


	//----- nvinfo : EIATTR_KPARAM_INFO
	.align		4
.L_11:
        /*0028*/ 	.byte	0x04, 0x17
        /*002a*/ 	.short	(.L_13 - .L_12)
.L_12:
        /*002c*/ 	.word	0x00000000
        /*0030*/ 	.short	0x000b
        /*0032*/ 	.short	0x0038
        /*0034*/ 	.byte	0x00, 0xf0, 0x11, 0x00


	//----- nvinfo : EIATTR_KPARAM_INFO
	.align		4
.L_13:
        /*0038*/ 	.byte	0x04, 0x17
        /*003a*/ 	.short	(.L_15 - .L_14)
.L_14:
        /*003c*/ 	.word	0x00000000
        /*0040*/ 	.short	0x000a
        /*0042*/ 	.short	0x0034
        /*0044*/ 	.byte	0x00, 0xf0, 0x11, 0x00


	//----- nvinfo : EIATTR_KPARAM_INFO
	.align		4
.L_15:
        /*0048*/ 	.byte	0x04, 0x17
        /*004a*/ 	.short	(.L_17 - .L_16)
.L_16:
        /*004c*/ 	.word	0x00000000
        /*0050*/ 	.short	0x0009
        /*0052*/ 	.short	0x0030
        /*0054*/ 	.byte	0x00, 0xf0, 0x11, 0x00


	//----- nvinfo : EIATTR_KPARAM_INFO
	.align		4
.L_17:
        /*0058*/ 	.byte	0x04, 0x17
        /*005a*/ 	.short	(.L_19 - .L_18)
.L_18:
        /*005c*/ 	.word	0x00000000
        /*0060*/ 	.short	0x0008
        /*0062*/ 	.short	0x002c
        /*0064*/ 	.byte	0x00, 0xf0, 0x11, 0x00


	//----- nvinfo : EIATTR_KPARAM_INFO
	.align		4
.L_19:
        /*0068*/ 	.byte	0x04, 0x17
        /*006a*/ 	.short	(.L_21 - .L_20)
.L_20:
        /*006c*/ 	.word	0x00000000
        /*0070*/ 	.short	0x0007
        /*0072*/ 	.short	0x0028
        /*0074*/ 	.byte	0x00, 0xf0, 0x11, 0x00


	//----- nvinfo : EIATTR_KPARAM_INFO
	.align		4
.L_21:
        /*0078*/ 	.byte	0x04, 0x17
        /*007a*/ 	.short	(.L_23 - .L_22)
.L_22:
        /*007c*/ 	.word	0x00000000
        /*0080*/ 	.short	0x0006
        /*0082*/ 	.short	0x0024
        /*0084*/ 	.byte	0x00, 0xf0, 0x11, 0x00


	//----- nvinfo : EIATTR_KPARAM_INFO
	.align		4
.L_23:
        /*0088*/ 	.byte	0x04, 0x17
        /*008a*/ 	.short	(.L_25 - .L_24)
.L_24:
        /*008c*/ 	.word	0x00000000
        /*0090*/ 	.short	0x0005
        /*0092*/ 	.short	0x0020
        /*0094*/ 	.byte	0x00, 0xf0, 0x11, 0x00


	//----- nvinfo : EIATTR_KPARAM_INFO
	.align		4
.L_25:
        /*0098*/ 	.byte	0x04, 0x17
        /*009a*/ 	.short	(.L_27 - .L_26)
.L_26:
        /*009c*/ 	.word	0x00000000
        /*00a0*/ 	.short	0x0004
        /*00a2*/ 	.short	0x001c
        /*00a4*/ 	.byte	0x00, 0xf0, 0x11, 0x00


	//----- nvinfo : EIATTR_KPARAM_INFO
	.align		4
.L_27:
        /*00a8*/ 	.byte	0x04, 0x17
        /*00aa*/ 	.short	(.L_29 - .L_28)
.L_28:
        /*00ac*/ 	.word	0x00000000
        /*00b0*/ 	.short	0x0003
        /*00b2*/ 	.short	0x0018
        /*00b4*/ 	.byte	0x00, 0xf0, 0x11, 0x00


	//----- nvinfo : EIATTR_KPARAM_INFO
	.align		4
.L_29:
        /*00b8*/ 	.byte	0x04, 0x17
        /*00ba*/ 	.short	(.L_31 - .L_30)
.L_30:
        /*00bc*/ 	.word	0x00000000
        /*00c0*/ 	.short	0x0002
        /*00c2*/ 	.short	0x0010
        /*00c4*/ 	.byte	0x00, 0xf4, 0x21, 0x00


	//----- nvinfo : EIATTR_KPARAM_INFO
	.align		4
.L_31:
        /*00c8*/ 	.byte	0x04, 0x17
        /*00ca*/ 	.short	(.L_33 - .L_32)
.L_32:
        /*00cc*/ 	.word	0x00000000
        /*00d0*/ 	.short	0x0001
        /*00d2*/ 	.short	0x0008
        /*00d4*/ 	.byte	0x00, 0xf4, 0x21, 0x00


	//----- nvinfo : EIATTR_KPARAM_INFO
	.align		4
.L_33:
        /*00d8*/ 	.byte	0x04, 0x17
        /*00da*/ 	.short	(.L_35 - .L_34)
.L_34:
        /*00dc*/ 	.word	0x00000000
        /*00e0*/ 	.short	0x0000
        /*00e2*/ 	.short	0x0000
        /*00e4*/ 	.byte	0x00, 0xf4, 0x21, 0x00


	//----- nvinfo : EIATTR_SPARSE_MMA_MASK
	.align		4
.L_35:
        /*00e8*/ 	.byte	0x03, 0x50
        /*00ea*/ 	.short	0x0000


	//----- nvinfo : EIATTR_MAXREG_COUNT
	.align		4
        /*00ec*/ 	.byte	0x03, 0x1b
        /*00ee*/ 	.short	0x00ff


	//----- nvinfo : EIATTR_NUM_BARRIERS
	.align		4
        /*00f0*/ 	.byte	0x02, 0x4c
        /*00f2*/ 	.byte	0x01
	.zero		1


	//----- nvinfo : EIATTR_ANNOTATIONS
	.align		4
        /*00f4*/ 	.byte	0x04, 0x55
        /*00f6*/ 	.short	(.L_37 - .L_36)


	//   ....[0]....
.L_36:
        /*00f8*/ 	.word	0x00000001
        /*00fc*/ 	.byte	0x60, 0x00, 0x00, 0x00, 0x01, 0x00, 0x00, 0x00, 0xa0, 0x00, 0x00, 0x00, 0x01, 0x00, 0x00, 0x00
        /* <DEDUP_REMOVED lines=145> */
        /*0a1c*/ 	.byte	0x00, 0x18, 0x00, 0x00, 0x01, 0x00, 0x00, 0x00, 0x10, 0x18, 0x00, 0x00


	//----- nvinfo : EIATTR_MERCURY_ISA_VERSION
	.align		4
.L_37:
        /*0a28*/ 	.byte	0x03, 0x5f
        /*0a2a*/ 	.short	0x0101


	//----- nvinfo : EIATTR_EXIT_INSTR_OFFSETS
	.align		4
        /*0a2c*/ 	.byte	0x04, 0x1c
        /*0a2e*/ 	.short	(.L_39 - .L_38)


	//   ....[0]....
.L_38:
        /*0a30*/ 	.word	0x0006f100


	//   ....[1]....
        /*0a34*/ 	.word	0x0006f130


	//----- nvinfo : EIATTR_REQNTID
	.align		4
.L_39:
        /*0a38*/ 	.byte	0x04, 0x10
        /*0a3a*/ 	.short	(.L_41 - .L_40)
.L_40:
        /*0a3c*/ 	.word	0x00000040
        /*0a40*/ 	.word	0x00000001
        /*0a44*/ 	.word	0x00000001


	//----- nvinfo : EIATTR_CBANK_PARAM_SIZE
	.align		4
.L_41:
        /*0a48*/ 	.byte	0x03, 0x19
        /*0a4a*/ 	.short	0x0050


	//----- nvinfo : EIATTR_PARAM_CBANK
	.align		4
        /*0a4c*/ 	.byte	0x04, 0x0a
        /*0a4e*/ 	.short	(.L_43 - .L_42)
	.align		4
.L_42:
        /*0a50*/ 	.word	index@(.nv.constant0.matmul_kernel)
        /*0a54*/ 	.short	0x0210
        /*0a56*/ 	.short	0x0050


	//----- nvinfo : EIATTR_SW_WAR
	.align		4
.L_43:
        /*0a58*/ 	.byte	0x04, 0x36
        /*0a5a*/ 	.short	(.L_45 - .L_44)
.L_44:
        /*0a5c*/ 	.word	0x00000008
.L_45:


//--------------------- .nv.callgraph             --------------------------
	.section	.nv.callgraph,"",@"SHT_CUDA_CALLGRAPH"
	.align	4
	.sectionentsize	8
	.align		4
        /*0000*/ 	.word	0x00000000
	.align		4
        /*0004*/ 	.word	0xffffffff
	.align		4
        /*0008*/ 	.word	0x00000000
	.align		4
        /*000c*/ 	.word	0xfffffffe
	.align		4
        /*0010*/ 	.word	0x00000000
	.align		4
        /*0014*/ 	.word	0xfffffffd
	.align		4
        /*0018*/ 	.word	0x00000000
	.align		4
        /*001c*/ 	.word	0xfffffffc


//--------------------- .text.matmul_kernel       --------------------------
	.section	.text.matmul_kernel,"ax",@progbits
	.align	128
        .global         matmul_kernel
        .type           matmul_kernel,@function
        .size           matmul_kernel,(.L_x_3 - matmul_kernel)
        .other          matmul_kernel,@"STO_CUDA_ENTRY STV_DEFAULT"
matmul_kernel:
.text.matmul_kernel:
[----:B------:R-:W0:Y:S02]  /*0000*/  LDC R1, c[0x0][0x28] ;  /* 0x00000a00ff017b82 */ /* 0x000e240000000800 */
[----:B0-----:R-:W-:-:S06]  /*0010*/  VIADD R1, R1, 0xffffbb10 ;  /* 0xffffbb1001017836 */ /* 0x001fcc0000000000 */
[----:B------:R-:W0:Y:S01]  /*0020*/  LDC.64 R28, c[0x0][0x228] ;  /* 0x00008a00ff1c7b82 */ /* 0x000e220000000a00 */
[----:B------:R-:W-:Y:S01]  /*0030*/  ULDC UR4, c[0x0][0x230] ;  /* 0x00008c0000047ab9 */ /* 0x000fe20000000800 */
[----:B------:R-:W-:Y:S01]  /*0040*/  UMOV UR5, 0x400 ;  /* 0x0000040000057882 */ /* 0x000fe20000000000 */
[----:B------:R-:W-:Y:S01]  /*0050*/  UIADD3 UR4, UR4, 0x1f, URZ ;  /* 0x0000001f04047890 */ /* 0x000fe2000fffe03f */
[----:B------:R-:W-:Y:S01]  /*0060*/  STL [R1+0x30], RZ ;  /* 0x000030ff01007387 */ /* 0x000fe20000100800 */
[----:B------:R-:W-:Y:S01]  /*0070*/  ULDC.64 UR10, c[0x0][0x208] ;  /* 0x00008200000a7ab9 */ /* 0x000fe20000000a00 */
[----:B------:R-:W-:Y:S01]  /*0080*/  CS2R R24, SRZ ;  /* 0x0000000000187805 */ /* 0x000fe2000001ff00 */
[----:B------:R-:W-:Y:S01]  /*0090*/  UISETP.GE.AND UP0, UPT, UR4, 0x20, UPT ;  /* 0x000000200400788c */ /* 0x000fe2000bf06270 */
[----:B------:R-:W-:Y:S01]  /*00a0*/  STL [R1+0x34], RZ ;  /* 0x000034ff01007387 */ /* 0x000fe20000100800 */
[----:B------:R-:W1:Y:S01]  /*00b0*/  S2UR UR6, SR_CgaCtaId ;  /* 0x00000000000679c3 */ /* 0x000e620000008800 */
[----:B------:R-:W-:-:S02]  /*00c0*/  CS2R R26, SRZ ;  /* 0x00000000001a7805 */ /* 0x000fc4000001ff00 */
[----:B------:R-:W-:Y:S01]  /*00d0*/  CS2R R20, SRZ ;  /* 0x0000000000147805 */ /* 0x000fe2000001ff00 */
[----:B------:R-:W-:Y:S01]  /*00e0*/  STL [R1+0x38], RZ ;  /* 0x000038ff01007387 */ /* 0x000fe20000100800 */
[----:B------:R-:W-:Y:S02]  /*00f0*/  CS2R R22, SRZ ;  /* 0x0000000000167805 */ /* 0x000fe4000001ff00 */
[----:B------:R-:W-:Y:S02]  /*0100*/  CS2R R16, SRZ ;  /* 0x0000000000107805 */ /* 0x000fe4000001ff00 */
[----:B------:R-:W-:Y:S01]  /*0110*/  CS2R R18, SRZ ;  /* 0x0000000000127805 */ /* 0x000fe2000001ff00 */
[----:B------:R-:W-:Y:S01]  /*0120*/  STL [R1+0x3c], RZ ;  /* 0x00003cff01007387 */ /* 0x000fe20000100800 */
[----:B------:R-:W-:Y:S02]  /*0130*/  CS2R R12, SRZ ;  /* 0x00000000000c7805 */ /* 0x000fe4000001ff00 */
[----:B------:R-:W-:Y:S01]  /*0140*/  CS2R R14, SRZ ;  /* 0x00000000000e7805 */ /* 0x000fe2000001ff00 */
[----:B------:R-:W-:Y:S04]  /*0150*/  STL [R1+0x20], RZ ;  /* 0x000020ff01007387 */ /* 0x000fe80000100800 */
[----:B------:R-:W-:Y:S01]  /*0160*/  STL [R1+0x24], RZ ;  /* 0x000024ff01007387 */ /* 0x000fe20000100800 */
[----:B0-----:R-:W-:-:S03]  /*0170*/  VIADD R0, R29, 0x7f ;  /* 0x0000007f1d007836 */ /* 0x001fc60000000000 */
[----:B------:R-:W-:Y:S02]  /*0180*/  STL [R1+0x28], RZ ;  /* 0x000028ff01007387 */ /* 0x000fe40000100800 */
[----:B------:R-:W-:Y:S02]  /*0190*/  SHF.R.S32.HI R3, RZ, 0x1f, R0 ;  /* 0x0000001fff037819 */ /* 0x000fe40000011400 */
[----:B------:R-:W-:Y:S01]  /*01a0*/  STL [R1+0x2c], RZ ;  /* 0x00002cff01007387 */ /* 0x000fe20000100800 */
[----:B-1----:R-:W-:Y:S01]  /*01b0*/  ULEA UR5, UR6, UR5, 0x18 ;  /* 0x0000000506057291 */ /* 0x002fe2000f8ec03f */
[----:B------:R-:W-:Y:S02]  /*01c0*/  LEA.HI R3, R3, R0, RZ, 0x7 ;  /* 0x0000000003037211 */ /* 0x000fe400078f38ff */
[----:B------:R-:W-:Y:S02]  /*01d0*/  STL [R1+0x10], RZ ;  /* 0x000010ff01007387 */ /* 0x000fe40000100800 */
[----:B------:R-:W-:-:S02]  /*01e0*/  SHF.R.S32.HI R0, RZ, 0x7, R3 ;  /* 0x00000007ff007819 */ /* 0x000fc40000011403 */
[----:B------:R-:W-:Y:S03]  /*01f0*/  STL [R1+0x14], RZ ;  /* 0x000014ff01007387 */ /* 0x000fe60000100800 */
[----:B------:R-:W-:Y:S01]  /*0200*/  IMAD.SHL.U32 R0, R0, 0x8, RZ ;  /* 0x0000000800007824 */ /* 0x000fe200078e00ff */
[----:B------:R-:W-:Y:S04]  /*0210*/  STL [R1+0x18], RZ ;  /* 0x000018ff01007387 */ /* 0x000fe80000100800 */
[----:B------:R-:W-:Y:S01]  /*0220*/  STL [R1+0x1c], RZ ;  /* 0x00001cff01007387 */ /* 0x000fe20000100800 */
[-C--:B------:R-:W-:Y:S02]  /*0230*/  IABS R7, R0.reuse ;  /* 0x0000000000077213 */ /* 0x080fe40000000000 */
[----:B------:R-:W-:Y:S01]  /*0240*/  IABS R10, R0 ;  /* 0x00000000000a7213 */ /* 0x000fe20000000000 */
[----:B------:R-:W-:Y:S01]  /*0250*/  STL [R1], RZ ;  /* 0x000000ff01007387 */ /* 0x000fe20000100800 */
[----:B------:R-:W0:Y:S03]  /*0260*/  I2F.RP R2, R7 ;  /* 0x0000000700027306 */ /* 0x000e260000209400 */
[----:B------:R-:W-:Y:S04]  /*0270*/  STL [R1+0x4], RZ ;  /* 0x000004ff01007387 */ /* 0x000fe80000100800 */
[----:B------:R-:W-:Y:S04]  /*0280*/  STL [R1+0x8], RZ ;  /* 0x000008ff01007387 */ /* 0x000fe80000100800 */
[----:B------:R-:W-:Y:S04]  /*0290*/  STL [R1+0xc], RZ ;  /* 0x00000cff01007387 */ /* 0x000fe80000100800 */
[----:B------:R-:W-:Y:S01]  /*02a0*/  STL [R1+0x40], RZ ;  /* 0x000040ff01007387 */ /* 0x000fe20000100800 */
[----:B0-----:R-:W0:Y:S03]  /*02b0*/  MUFU.RCP R2, R2 ;  /* 0x0000000200027308 */ /* 0x001e260000001000 */
[----:B------:R-:W-:Y:S04]  /*02c0*/  STL [R1+0x44], RZ ;  /* 0x000044ff01007387 */ /* 0x000fe80000100800 */
[----:B------:R-:W-:Y:S04]  /*02d0*/  STL [R1+0x48], RZ ;  /* 0x000048ff01007387 */ /* 0x000fe80000100800 */
[----:B------:R-:W-:Y:S04]  /*02e0*/  STL [R1+0x4c], RZ ;  /* 0x00004cff01007387 */ /* 0x000fe80000100800 */
[----:B------:R-:W-:Y:S01]  /*02f0*/  STL [R1+0x50], RZ ;  /* 0x000050ff01007387 */ /* 0x000fe20000100800 */
[----:B0-----:R-:W-:-:S03]  /*0300*/  VIADD R4, R2, 0xffffffe ;  /* 0x0ffffffe02047836 */ /* 0x001fc60000000000 */
[----:B------:R-:W-:Y:S01]  /*0310*/  STL [R1+0x54], RZ ;  /* 0x000054ff01007387 */ /* 0x000fe20000100800 */
[----:B------:R-:W-:Y:S01]  /*0320*/  IMAD.MOV R2, RZ, RZ, -R10 ;  /* 0x000000ffff027224 */ /* 0x000fe200078e0a0a */
[----:B------:R0:W1:Y:S02]  /*0330*/  F2I.FTZ.U32.TRUNC.NTZ R5, R4 ;  /* 0x0000000400057305 */ /* 0x000064000021f000 */
[----:B------:R-:W-:Y:S04]  /*0340*/  STL [R1+0x58], RZ ;  /* 0x000058ff01007387 */ /* 0x000fe80000100800 */
[----:B------:R-:W-:Y:S01]  /*0350*/  STL [R1+0x5c], RZ ;  /* 0x00005cff01007387 */ /* 0x000fe20000100800 */
[----:B0-----:R-:W-:-:S03]  /*0360*/  IMAD.MOV.U32 R4, RZ, RZ, RZ ;  /* 0x000000ffff047224 */ /* 0x001fc600078e00ff */
[----:B------:R-:W-:Y:S04]  /*0370*/  STL [R1+0x90], RZ ;  /* 0x000090ff01007387 */ /* 0x000fe80000100800 */
[----:B------:R-:W-:Y:S01]  /*0380*/  STL [R1+0x94], RZ ;  /* 0x000094ff01007387 */ /* 0x000fe20000100800 */
[----:B-1----:R-:W-:-:S03]  /*0390*/  IMAD.MOV R6, RZ, RZ, -R5 ;  /* 0x000000ffff067224 */ /* 0x002fc600078e0a05 */
[----:B------:R-:W-:Y:S01]  /*03a0*/  STL [R1+0x98], RZ ;  /* 0x000098ff01007387 */ /* 0x000fe20000100800 */
[----:B------:R-:W-:-:S03]  /*03b0*/  IMAD R9, R6, R7, RZ ;  /* 0x0000000706097224 */ /* 0x000fc600078e02ff */
[----:B------:R-:W-:Y:S01]  /*03c0*/  STL [R1+0x9c], RZ ;  /* 0x00009cff01007387 */ /* 0x000fe20000100800 */
[----:B------:R-:W-:-:S03]  /*03d0*/  IMAD.HI.U32 R5, R5, R9, R4 ;  /* 0x0000000905057227 */ /* 0x000fc600078e0004 */
[----:B------:R-:W-:Y:S04]  /*03e0*/  STL [R1+0x80], RZ ;  /* 0x000080ff01007387 */ /* 0x000fe80000100800 */
        /* <DEDUP_REMOVED lines=150> */
[----:B------:R-:W-:Y:S01]  /*0d50*/  STL [R1+0x3bc], RZ ;  /* 0x0003bcff01007387 */ /* 0x000fe20000100800 */
[----:B------:R-:W0:Y:S03]  /*0d60*/  S2R R3, SR_CTAID.X ;  /* 0x0000000000037919 */ /* 0x000e260000002500 */
        /* <DEDUP_REMOVED lines=8> */
[----:B0-----:R-:W-:-:S03]  /*0df0*/  IABS R8, R3 ;  /* 0x0000000300087213 */ /* 0x001fc60000000000 */
[----:B------:R-:W-:Y:S02]  /*0e00*/  STL [R1+0x440], RZ ;  /* 0x000440ff01007387 */ /* 0x000fe40000100800 */
[----:B------:R-:W-:Y:S02]  /*0e10*/  IMAD.MOV.U32 R6, RZ, RZ, R8 ;  /* 0x000000ffff067224 */ /* 0x000fe400078e0008 */
[----:B------:R-:W-:Y:S02]  /*0e20*/  STL [R1+0x444], RZ ;  /* 0x000444ff01007387 */ /* 0x000fe40000100800 */
[----:B------:R-:W-:Y:S02]  /*0e30*/  IMAD.HI.U32 R5, R5, R6, RZ ;  /* 0x0000000605057227 */ /* 0x000fe400078e00ff */
[----:B------:R-:W-:Y:S02]  /*0e40*/  STL [R1+0x448], RZ ;  /* 0x000448ff01007387 */ /* 0x000fe40000100800 */
[----:B------:R-:W-:-:S02]  /*0e50*/  IMAD R2, R5, R2, R6 ;  /* 0x0000000205027224 */ /* 0x000fc400078e0206 */
[----:B------:R-:W-:Y:S03]  /*0e60*/  STL [R1+0x44c], RZ ;  /* 0x00044cff01007387 */ /* 0x000fe60000100800 */
[----:B------:R-:W-:Y:S01]  /*0e70*/  ISETP.GT.U32.AND P1, PT, R7, R2, PT ;  /* 0x000000020700720c */ /* 0x000fe20003f24070 */
[----:B------:R-:W-:Y:S04]  /*0e80*/  STL [R1+0x430], RZ ;  /* 0x000430ff01007387 */ /* 0x000fe80000100800 */
[----:B------:R-:W-:Y:S04]  /*0e90*/  STL [R1+0x434], RZ ;  /* 0x000434ff01007387 */ /* 0x000fe80000100800 */
[----:B------:R-:W-:Y:S04]  /*0ea0*/  STL [R1+0x438], RZ ;  /* 0x000438ff01007387 */ /* 0x000fe80000100800 */
[----:B------:R-:W-:Y:S01]  /*0eb0*/  STL [R1+0x43c], RZ ;  /* 0x00043cff01007387 */ /* 0x000fe20000100800 */
[----:B------:R-:W-:-:S02]  /*0ec0*/  @!P1 IMAD.IADD R2, R2, 0x1, -R7 ;  /* 0x0000000102029824 */ /* 0x000fc400078e0a07 */
[----:B------:R-:W-:Y:S01]  /*0ed0*/  @!P1 VIADD R5, R5, 0x1 ;  /* 0x0000000105059836 */ /* 0x000fe20000000000 */
[----:B------:R-:W-:Y:S01]  /*0ee0*/  STL [R1+0x420], RZ ;  /* 0x000420ff01007387 */ /* 0x000fe20000100800 */
[----:B------:R-:W-:Y:S02]  /*0ef0*/  ISETP.NE.AND P1, PT, R0, RZ, PT ;  /* 0x000000ff0000720c */ /* 0x000fe40003f25270 */
[----:B------:R-:W-:Y:S01]  /*0f00*/  ISETP.GE.U32.AND P0, PT, R2, R7, PT ;  /* 0x000000070200720c */ /* 0x000fe20003f06070 */
[----:B------:R-:W-:Y:S01]  /*0f10*/  STL [R1+0x424], RZ ;  /* 0x000424ff01007387 */ /* 0x000fe20000100800 */
[----:B------:R-:W-:-:S03]  /*0f20*/  LOP3.LUT R2, R3, R0, RZ, 0x3c, !PT ;  /* 0x0000000003027212 */ /* 0x000fc600078e3cff */
[----:B------:R-:W-:Y:S01]  /*0f30*/  STL [R1+0x428], RZ ;  /* 0x000428ff01007387 */ /* 0x000fe20000100800 */
[----:B------:R-:W-:Y:S01]  /*0f40*/  ISETP.GE.AND P2, PT, R2, RZ, PT ;  /* 0x000000ff0200720c */ /* 0x000fe20003f46270 */
[----:B------:R-:W-:Y:S02]  /*0f50*/  VIADD R2, R28, 0x1ff ;  /* 0x000001ff1c027836 */ /* 0x000fe40000000000 */
[----:B------:R-:W-:Y:S04]  /*0f60*/  STL [R1+0x42c], RZ ;  /* 0x00042cff01007387 */ /* 0x000fe80000100800 */
[----:B------:R-:W-:Y:S01]  /*0f70*/  STL [R1+0x460], RZ ;  /* 0x000460ff01007387 */ /* 0x000fe20000100800 */
[----:B------:R-:W-:-:S03]  /*0f80*/  @P0 VIADD R5, R5, 0x1 ;  /* 0x0000000105050836 */ /* 0x000fc60000000000 */
[----:B------:R-:W-:Y:S01]  /*0f90*/  STL [R1+0x464], RZ ;  /* 0x000464ff01007387 */ /* 0x000fe20000100800 */
[----:B------:R-:W-:Y:S01]  /*0fa0*/  IMAD.MOV.U32 R4, RZ, RZ, R5 ;  /* 0x000000ffff047224 */ /* 0x000fe200078e0005 */
[----:B------:R-:W-:Y:S02]  /*0fb0*/  SHF.R.S32.HI R5, RZ, 0x1f, R2 ;  /* 0x0000001fff057819 */ /* 0x000fe40000011402 */
[----:B------:R-:W-:Y:S01]  /*0fc0*/  STL [R1+0x468], RZ ;  /* 0x000468ff01007387 */ /* 0x000fe20000100800 */
[----:B------:R-:W-:Y:S01]  /*0fd0*/  @!P2 IMAD.MOV R4, RZ, RZ, -R4 ;  /* 0x000000ffff04a224 */ /* 0x000fe200078e0a04 */
[----:B------:R-:W-:Y:S02]  /*0fe0*/  @!P1 LOP3.LUT R4, RZ, R0, RZ, 0x33, !PT ;  /* 0x00000000ff049212 */ /* 0x000fe400078e33ff */
[----:B------:R-:W-:Y:S01]  /*0ff0*/  STL [R1+0x46c], RZ ;  /* 0x00046cff01007387 */ /* 0x000fe20000100800 */
[----:B------:R-:W-:Y:S02]  /*1000*/  LEA.HI R5, R5, R2, RZ, 0x9 ;  /* 0x0000000205057211 */ /* 0x000fe400078f48ff */
[----:B------:R-:W-:Y:S01]  /*1010*/  IMAD.SHL.U32 R2, R4, 0x8, RZ ;  /* 0x0000000804027824 */ /* 0x000fe200078e00ff */
[----:B------:R-:W-:Y:S01]  /*1020*/  STL [R1+0x470], RZ ;  /* 0x000470ff01007387 */ /* 0x000fe20000100800 */
[----:B------:R-:W-:-:S03]  /*1030*/  IMAD.MOV R4, RZ, RZ, -R4 ;  /* 0x000000ffff047224 */ /* 0x000fc600078e0a04 */
[----:B------:R-:W-:Y:S01]  /*1040*/  STL [R1+0x474], RZ ;  /* 0x000474ff01007387 */ /* 0x000fe20000100800 */
[----:B------:R-:W-:Y:S01]  /*1050*/  LEA.HI.SX32 R5, R5, -R2, 0x17 ;  /* 0x8000000205057211 */ /* 0x000fe200078fbaff */
[----:B------:R-:W-:Y:S02]  /*1060*/  IMAD R11, R0, R4, R3 ;  /* 0x00000004000b7224 */ /* 0x000fe400078e0203 */
[----:B------:R-:W-:Y:S01]  /*1070*/  STL [R1+0x478], RZ ;  /* 0x000478ff01007387 */ /* 0x000fe20000100800 */
[----:B------:R-:W-:Y:S01]  /*1080*/  VIMNMX R6, R5, 0x8, PT ;  /* 0x0000000805067848 */ /* 0x000fe20003fe0100 */
[----:B------:R-:W-:Y:S02]  /*1090*/  IMAD.MOV.U32 R4, RZ, RZ, RZ ;  /* 0x000000ffff047224 */ /* 0x000fe400078e00ff */
[----:B------:R-:W-:Y:S01]  /*10a0*/  STL [R1+0x47c], RZ ;  /* 0x00047cff01007387 */ /* 0x000fe20000100800 */
[-C--:B------:R-:W-:Y:S02]  /*10b0*/  IABS R8, R6.reuse ;  /* 0x0000000600087213 */ /* 0x080fe40000000000 */
[----:B------:R-:W-:Y:S01]  /*10c0*/  IABS R0, R6 ;  /* 0x0000000600007213 */ /* 0x000fe20000000000 */
[----:B------:R-:W-:Y:S01]  /*10d0*/  STL [R1+0x480], RZ ;  /* 0x000480ff01007387 */ /* 0x000fe20000100800 */
        /* <DEDUP_REMOVED lines=11> */
[----:B------:R-:W-:Y:S04]  /*1190*/  STL [R1+0x514], RZ ;  /* 0x000514ff01007387 */ /* 0x000fe80000100800 */
[----:B------:R-:W-:Y:S01]  /*11a0*/  STL [R1+0x518], RZ ;  /* 0x000518ff01007387 */ /* 0x000fe20000100800 */
[----:B------:R-:W0:Y:S03]  /*11b0*/  F2I.FTZ.U32.TRUNC.NTZ R5, R5 ;  /* 0x0000000500057305 */ /* 0x000e26000021f000 */
[----:B------:R-:W-:Y:S04]  /*11c0*/  STL [R1+0x51c], RZ ;  /* 0x00051cff01007387 */ /* 0x000fe80000100800 */
[----:B------:R-:W-:Y:S04]  /*11d0*/  STL [R1+0x500], RZ ;  /* 0x000500ff01007387 */ /* 0x000fe80000100800 */
[----:B------:R-:W-:Y:S04]  /*11e0*/  STL [R1+0x504], RZ ;  /* 0x000504ff01007387 */ /* 0x000fe80000100800 */
[----:B------:R-:W-:Y:S01]  /*11f0*/  STL [R1+0x508], RZ ;  /* 0x000508ff01007387 */ /* 0x000fe20000100800 */
[----:B0-----:R-:W-:-:S03]  /*1200*/  IMAD.MOV R9, RZ, RZ, -R5 ;  /* 0x000000ffff097224 */ /* 0x001fc600078e0a05 */
[----:B------:R-:W-:Y:S01]  /*1210*/  STL [R1+0x50c], RZ ;  /* 0x00050cff01007387 */ /* 0x000fe20000100800 */
[----:B------:R-:W-:Y:S01]  /*1220*/  IMAD.MOV.U32 R3, RZ, RZ, R9 ;  /* 0x000000ffff037224 */ /* 0x000fe200078e0009 */
[----:B------:R-:W-:Y:S02]  /*1230*/  IABS R9, R11 ;  /* 0x0000000b00097213 */ /* 0x000fe40000000000 */
[----:B------:R-:W-:Y:S01]  /*1240*/  STL [R1+0x4f0], RZ ;  /* 0x0004f0ff01007387 */ /* 0x000fe20000100800 */
[----:B------:R-:W-:-:S03]  /*1250*/  IMAD R3, R3, R8, RZ ;  /* 0x0000000803037224 */ /* 0x000fc600078e02ff */
[----:B------:R-:W-:Y:S01]  /*1260*/  STL [R1+0x4f4], RZ ;  /* 0x0004f4ff01007387 */ /* 0x000fe20000100800 */
[----:B------:R-:W-:-:S03]  /*1270*/  IMAD.HI.U32 R4, R5, R3, R4 ;  /* 0x0000000305047227 */ /* 0x000fc600078e0004 */
[----:B------:R-:W-:Y:S01]  /*1280*/  STL [R1+0x4f8], RZ ;  /* 0x0004f8ff01007387 */ /* 0x000fe20000100800 */
[----:B------:R-:W-:Y:S02]  /*1290*/  IMAD.MOV R3, RZ, RZ, -R0 ;  /* 0x000000ffff037224 */ /* 0x000fe400078e0a00 */
[----:B------:R-:W-:Y:S01]  /*12a0*/  IMAD.HI.U32 R0, R4, R9, RZ ;  /* 0x0000000904007227 */ /* 0x000fe200078e00ff */
[----:B------:R-:W-:Y:S01]  /*12b0*/  STL [R1+0x4fc], RZ ;  /* 0x0004fcff01007387 */ /* 0x000fe20000100800 */
[----:B------:R-:W-:Y:S02]  /*12c0*/  CS2R R4, SRZ ;  /* 0x0000000000047805 */ /* 0x000fe4000001ff00 */
[----:B------:R-:W-:Y:S01]  /*12d0*/  IMAD R3, R0, R3, R9 ;  /* 0x0000000300037224 */ /* 0x000fe200078e0209 */
[----:B------:R-:W-:Y:S04]  /*12e0*/  STL [R1+0x4e0], RZ ;  /* 0x0004e0ff01007387 */ /* 0x000fe80000100800 */
[----:B------:R-:W-:Y:S01]  /*12f0*/  STL [R1+0x4e4], RZ ;  /* 0x0004e4ff01007387 */ /* 0x000fe20000100800 */
[----:B------:R-:W-:-:S03]  /*1300*/  ISETP.GT.U32.AND P1, PT, R8, R3, PT ;  /* 0x000000030800720c */ /* 0x000fc60003f24070 */
[----:B------:R-:W-:Y:S04]  /*1310*/  STL [R1+0x4e8], RZ ;  /* 0x0004e8ff01007387 */ /* 0x000fe80000100800 */
[----:B------:R-:W-:Y:S04]  /*1320*/  STL [R1+0x4ec], RZ ;  /* 0x0004ecff01007387 */ /* 0x000fe80000100800 */
[----:B------:R-:W-:Y:S02]  /*1330*/  STL [R1+0x520], RZ ;  /* 0x000520ff01007387 */ /* 0x000fe40000100800 */
[----:B------:R-:W-:-:S02]  /*1340*/  @!P1 IMAD.IADD R3, R3, 0x1, -R8 ;  /* 0x0000000103039824 */ /* 0x000fc400078e0a08 */
[----:B------:R-:W-:Y:S01]  /*1350*/  STL [R1+0x524], RZ ;  /* 0x000524ff01007387 */ /* 0x000fe20000100800 */
[----:B------:R-:W-:Y:S01]  /*1360*/  @!P1 VIADD R0, R0, 0x1 ;  /* 0x0000000100009836 */ /* 0x000fe20000000000 */
[----:B------:R-:W-:Y:S02]  /*1370*/  ISETP.NE.AND P1, PT, R6, RZ, PT ;  /* 0x000000ff0600720c */ /* 0x000fe40003f25270 */
[----:B------:R-:W-:Y:S01]  /*1380*/  STL [R1+0x528], RZ ;  /* 0x000528ff01007387 */ /* 0x000fe20000100800 */
[----:B------:R-:W-:Y:S02]  /*1390*/  ISETP.GE.U32.AND P0, PT, R3, R8, PT ;  /* 0x000000080300720c */ /* 0x000fe40003f06070 */
[----:B------:R-:W-:Y:S02]  /*13a0*/  CS2R R8, SRZ ;  /* 0x0000000000087805 */ /* 0x000fe4000001ff00 */
[----:B------:R-:W-:Y:S01]  /*13b0*/  LOP3.LUT R3, R11, R6, RZ, 0x3c, !PT ;  /* 0x000000060b037212 */ /* 0x000fe200078e3cff */
[----:B------:R-:W-:Y:S03]  /*13c0*/  STL [R1+0x52c], RZ ;  /* 0x00052cff01007387 */ /* 0x000fe60000100800 */
[----:B------:R-:W-:Y:S01]  /*13d0*/  ISETP.GE.AND P2, PT, R3, RZ, PT ;  /* 0x000000ff0300720c */ /* 0x000fe20003f46270 */
[----:B------:R-:W-:Y:S04]  /*13e0*/  STL [R1+0x530], RZ ;  /* 0x000530ff01007387 */ /* 0x000fe80000100800 */
[----:B------:R-:W-:Y:S01]  /*13f0*/  STL [R1+0x534], RZ ;  /* 0x000534ff01007387 */ /* 0x000fe20000100800 */
[----:B------:R-:W-:Y:S01]  /*1400*/  @P0 VIADD R0, R0, 0x1 ;  /* 0x0000000100000836 */ /* 0x000fe20000000000 */
[----:B------:R-:W-:-:S02]  /*1410*/  PLOP3.LUT P0, PT, PT, PT, UP0, 0x80, 0x0 ;  /* 0x000000000000781c */ /* 0x000fc40003f0f008 */
[----:B------:R-:W-:Y:S04]  /*1420*/  STL [R1+0x538], RZ ;  /* 0x000538ff01007387 */ /* 0x000fe80000100800 */
[----:B------:R-:W-:Y:S01]  /*1430*/  STL [R1+0x53c], RZ ;  /* 0x00053cff01007387 */ /* 0x000fe20000100800 */
[----:B------:R-:W-:Y:S01]  /*1440*/  @!P2 IMAD.MOV R0, RZ, RZ, -R0 ;  /* 0x000000ffff00a224 */ /* 0x000fe200078e0a00 */
[----:B------:R-:W-:Y:S02]  /*1450*/  @!P1 LOP3.LUT R0, RZ, R6, RZ, 0x33, !PT ;  /* 0x00000006ff009212 */ /* 0x000fe400078e33ff */
[----:B------:R-:W-:Y:S03]  /*1460*/  STL [R1+0x540], RZ ;  /* 0x000540ff01007387 */ /* 0x000fe60000100800 */
[----:B------:R-:W-:Y:S01]  /*1470*/  IMAD.MOV R3, RZ, RZ, -R0 ;  /* 0x000000ffff037224 */ /* 0x000fe200078e0a00 */
[----:B------:R-:W-:Y:S03]  /*1480*/  STL [R1+0x544], RZ ;  /* 0x000544ff01007387 */ /* 0x000fe60000100800 */
[----:B------:R-:W-:Y:S01]  /*1490*/  IMAD R3, R6, R3, R11 ;  /* 0x0000000306037224 */ /* 0x000fe200078e020b */
[----:B------:R-:W-:Y:S01]  /*14a0*/  STL [R1+0x548], RZ ;  /* 0x000548ff01007387 */ /* 0x000fe20000100800 */
[----:B------:R-:W-:-:S02]  /*14b0*/  CS2R R10, SRZ ;  /* 0x00000000000a7805 */ /* 0x000fc4000001ff00 */
[----:B------:R-:W-:Y:S01]  /*14c0*/  CS2R R6, SRZ ;  /* 0x0000000000067805 */ /* 0x000fe2000001ff00 */
[----:B------:R-:W-:Y:S01]  /*14d0*/  IMAD.IADD R2, R2, 0x1, R3 ;  /* 0x0000000102027824 */ /* 0x000fe200078e0203 */
[----:B------:R-:W-:Y:S01]  /*14e0*/  STL [R1+0x54c], RZ ;  /* 0x00054cff01007387 */ /* 0x000fe20000100800 */
[----:B------:R-:W-:-:S03]  /*14f0*/  IMAD.SHL.U32 R3, R0, 0x80, RZ ;  /* 0x0000008000037824 */ /* 0x000fc600078e00ff */
        /* <DEDUP_REMOVED lines=181> */
[----:B------:R-:W0:Y:S03]  /*2050*/  S2R R0, SR_TID.X ;  /* 0x0000000000007919 */ /* 0x000e260000002100 */
        /* <DEDUP_REMOVED lines=8> */
[----:B0-----:R-:W-:-:S03]  /*20e0*/  LOP3.LUT R0, R0, 0x3f, RZ, 0xc0, !PT ;  /* 0x0000003f00007812 */ /* 0x001fc600078ec0ff */
[----:B------:R-:W-:Y:S02]  /*20f0*/  STL [R1+0x1164], RZ ;  /* 0x001164ff01007387 */ /* 0x000fe40000100800 */
[----:B------:R-:W-:Y:S02]  /*2100*/  IMAD R2, R2, 0x200, R0 ;  /* 0x0000020002027824 */ /* 0x000fe400078e0200 */
[----:B------:R-:W-:Y:S02]  /*2110*/  STL [R1+0x1168], RZ ;  /* 0x001168ff01007387 */ /* 0x000fe40000100800 */
[C---:B------:R-:W-:Y:S02]  /*2120*/  VIADD R0, R2.reuse, 0x40 ;  /* 0x0000004002007836 */ /* 0x040fe40000000000 */
        /* <DEDUP_REMOVED lines=30> */
[----:B------:R-:W-:Y:S04]  /*2310*/  STL [R1+0x13dc], R3 ;  /* 0x0013dc0301007387 */ /* 0x000fe80000100800 */
[----:B------:R-:W-:Y:S04]  /*2320*/  STL [R1+0x13e0], R2 ;  /* 0x0013e00201007387 */ /* 0x000fe80000100800 */
        /* <DEDUP_REMOVED lines=23> */
[----:B------:R0:W-:Y:S02]  /*24a0*/  STL [R1+0x13e8], R0 ;  /* 0x0013e80001007387 */ /* 0x0001e40000100800 */
[----:B0-----:R-:W-:-:S05]  /*24b0*/  VIADD R0, R2, 0x80 ;  /* 0x0000008002007836 */ /* 0x001fca0000000000 */
[----:B------:R0:W-:Y:S02]  /*24c0*/  STL [R1+0x13ec], R0 ;  /* 0x0013ec0001007387 */ /* 0x0001e40000100800 */
[----:B0-----:R-:W-:-:S05]  /*24d0*/  VIADD R0, R2, 0xc0 ;  /* 0x000000c002007836 */ /* 0x001fca0000000000 */
[----:B------:R0:W-:Y:S02]  /*24e0*/  STL [R1+0x13f0], R0 ;  /* 0x0013f00001007387 */ /* 0x0001e40000100800 */
[----:B0-----:R-:W-:-:S05]  /*24f0*/  VIADD R0, R2, 0x100 ;  /* 0x0000010002007836 */ /* 0x001fca0000000000 */
[----:B------:R0:W-:Y:S02]  /*2500*/  STL [R1+0x13f4], R0 ;  /* 0x0013f40001007387 */ /* 0x0001e40000100800 */
[----:B0-----:R-:W-:-:S05]  /*2510*/  VIADD R0, R2, 0x140 ;  /* 0x0000014002007836 */ /* 0x001fca0000000000 */
[----:B------:R0:W-:Y:S02]  /*2520*/  STL [R1+0x13f8], R0 ;  /* 0x0013f80001007387 */ /* 0x0001e40000100800 */
[C---:B0-----:R-:W-:Y:S02]  /*2530*/  VIADD R0, R2.reuse, 0x180 ;  /* 0x0000018002007836 */ /* 0x041fe40000000000 */
[----:B------:R-:W-:-:S03]  /*2540*/  VIADD R2, R2, 0x1c0 ;  /* 0x000001c002027836 */ /* 0x000fc60000000000 */
[----:B------:R0:W-:Y:S04]  /*2550*/  STL [R1+0x13fc], R0 ;  /* 0x0013fc0001007387 */ /* 0x0001e80000100800 */
[----:B------:R1:W-:Y:S01]  /*2560*/  STL [R1+0x1400], R2 ;  /* 0x0014000201007387 */ /* 0x0003e20000100800 */
[----:B0-----:R-:W0:Y:S02]  /*2570*/  S2R R0, SR_TID.X ;  /* 0x0000000000007919 */ /* 0x001e240000002100 */
[----:B0-----:R-:W-:Y:S01]  /*2580*/  LOP3.LUT R0, R0, 0x20, RZ, 0xc0, !PT ;  /* 0x0000002000007812 */ /* 0x001fe200078ec0ff */
[----:B-1----:R-:W-:Y:S06]  /*2590*/  @!P0 BRA `(.L_x_0) ;  /* 0x000004b000f48947 */ /* 0x002fec0003800000 */
[----:B------:R-:W-:Y:S01]  /*25a0*/  IABS R12, R29 ;  /* 0x0000001d000c7213 */ /* 0x000fe20000000000 */
[----:B------:R-:W-:Y:S01]  /*25b0*/  IMAD.MOV.U32 R7, RZ, RZ, R3 ;  /* 0x000000ffff077224 */ /* 0x000fe200078e0003 */
[----:B------:R0:W-:Y:S01]  /*25c0*/  STL [R1+0x1edc], R29 ;  /* 0x001edc1d01007387 */ /* 0x0001e20000100800 */
[----:B------:R-:W-:Y:S01]  /*25d0*/  ULDC UR7, c[0x0][0x23c] ;  /* 0x00008f0000077ab9 */ /* 0x000fe20000000800 */
[----:B------:R-:W1:Y:S01]  /*25e0*/  I2F.RP R4, R12 ;  /* 0x0000000c00047306 */ /* 0x000e620000209400 */
[----:B------:R-:W-:Y:S01]  /*25f0*/  ULDC.64 UR12, c[0x0][0x218] ;  /* 0x00008600000c7ab9 */ /* 0x000fe20000000a00 */
[----:B------:R-:W-:Y:S01]  /*2600*/  LEA.HI R19, R0, R7, RZ, 0x1b ;  /* 0x0000000700137211 */ /* 0x000fe200078fd8ff */
[----:B------:R-:W-:Y:S01]  /*2610*/  ULDC UR9, c[0x0][0x240] ;  /* 0x0000900000097ab9 */ /* 0x000fe20000000800 */
[----:B------:R-:W-:Y:S01]  /*2620*/  ULDC.64 UR14, c[0x0][0x210] ;  /* 0x00008400000e7ab9 */ /* 0x000fe20000000a00 */
[----:B------:R-:W-:Y:S02]  /*2630*/  ULDC UR6, c[0x0][0x238] ;  /* 0x00008e0000067ab9 */ /* 0x000fe40000000800 */
[----:B------:R-:W-:-:S02]  /*2640*/  VIADD R0, R19, 0x7e ;  /* 0x0000007e13007836 */ /* 0x000fc40000000000 */
[C---:B------:R-:W-:Y:S02]  /*2650*/  VIADD R10, R19.reuse, 0x78 ;  /* 0x00000078130a7836 */ /* 0x040fe40000000000 */
[C---:B------:R-:W-:Y:S01]  /*2660*/  VIADD R8, R19.reuse, 0x76 ;  /* 0x0000007613087836 */ /* 0x040fe20000000000 */
[----:B------:R-:W-:Y:S01]  /*2670*/  IABS R7, R0 ;  /* 0x0000000000077213 */ /* 0x000fe20000000000 */
[C---:B------:R-:W-:Y:S01]  /*2680*/  VIADD R26, R19.reuse, 0x18 ;  /* 0x00000018131a7836 */ /* 0x040fe20000000000 */
[----:B------:R-:W-:Y:S01]  /*2690*/  ISETP.GE.AND P5, PT, R0, RZ, PT ;  /* 0x000000ff0000720c */ /* 0x000fe20003fa6270 */
[----:B-1----:R-:W1:Y:S01]  /*26a0*/  MUFU.RCP R4, R4 ;  /* 0x0000000400047308 */ /* 0x002e620000001000 */
[----:B------:R-:W-:Y:S01]  /*26b0*/  ISETP.GE.AND P4, PT, R10, RZ, PT ;  /* 0x000000ff0a00720c */ /* 0x000fe20003f86270 */
[C---:B------:R-:W-:Y:S02]  /*26c0*/  VIADD R24, R19.reuse, 0x16 ;  /* 0x0000001613187836 */ /* 0x040fe40000000000 */
[----:B------:R-:W-:-:S02]  /*26d0*/  VIADD R25, R19, 0x14 ;  /* 0x0000001413197836 */ /* 0x000fc40000000000 */
[C---:B------:R-:W-:Y:S02]  /*26e0*/  VIADD R27, R19.reuse, 0x4 ;  /* 0x00000004131b7836 */ /* 0x040fe40000000000 */
[----:B0-----:R-:W-:Y:S02]  /*26f0*/  VIADD R29, R19, 0x2 ;  /* 0x00000002131d7836 */ /* 0x001fe40000000000 */
[----:B-1----:R-:W-:-:S04]  /*2700*/  VIADD R2, R4, 0xffffffe ;  /* 0x0ffffffe04027836 */ /* 0x002fc80000000000 */
[----:B------:R0:W1:Y:S02]  /*2710*/  F2I.FTZ.U32.TRUNC.NTZ R3, R2 ;  /* 0x0000000200037305 */ /* 0x000064000021f000 */
[----:B0-----:R-:W-:Y:S02]  /*2720*/  IMAD.MOV.U32 R2, RZ, RZ, RZ ;  /* 0x000000ffff027224 */ /* 0x001fe400078e00ff */
[----:B-1----:R-:W-:-:S04]  /*2730*/  IMAD.MOV R5, RZ, RZ, -R3 ;  /* 0x000000ffff057224 */ /* 0x002fc800078e0a03 */
[----:B------:R-:W-:-:S04]  /*2740*/  IMAD R5, R5, R12, RZ ;  /* 0x0000000c05057224 */ /* 0x000fc800078e02ff */
[----:B------:R-:W-:-:S04]  /*2750*/  IMAD.HI.U32 R5, R3, R5, R2 ;  /* 0x0000000503057227 */ /* 0x000fc800078e0002 */
[----:B------:R-:W-:Y:S02]  /*2760*/  VIADD R2, R19, 0x7c ;  /* 0x0000007c13027836 */ /* 0x000fe40000000000 */
[----:B------:R-:W-:-:S03]  /*2770*/  IMAD.HI.U32 R0, R5, R7, RZ ;  /* 0x0000000705007227 */ /* 0x000fc600078e00ff */
[----:B------:R-:W-:Y:S01]  /*2780*/  IABS R6, R2 ;  /* 0x0000000200067213 */ /* 0x000fe20000000000 */
[----:B------:R-:W-:Y:S01]  /*2790*/  IMAD.MOV R0, RZ, RZ, -R0 ;  /* 0x000000ffff007224 */ /* 0x000fe200078e0a00 */
[----:B------:R-:W-:Y:S01]  /*27a0*/  ISETP.GE.AND P1, PT, R2, RZ, PT ;  /* 0x000000ff0200720c */ /* 0x000fe20003f26270 */
[----:B------:R-:W-:Y:S01]  /*27b0*/  VIADD R3, R19, 0x7a ;  /* 0x0000007a13037836 */ /* 0x000fe20000000000 */
[----:B------:R-:W-:Y:S01]  /*27c0*/  IABS R2, R8 ;  /* 0x0000000800027213 */ /* 0x000fe20000000000 */
[C---:B------:R-:W-:Y:S02]  /*27d0*/  IMAD R7, R12.reuse, R0, R7 ;  /* 0x000000000c077224 */ /* 0x040fe400078e0207 */
[----:B------:R-:W-:Y:S01]  /*27e0*/  IMAD.HI.U32 R0, R5, R6, RZ ;  /* 0x0000000605007227 */ /* 0x000fe200078e00ff */
[----:B------:R-:W-:Y:S02]  /*27f0*/  IABS R4, R3 ;  /* 0x0000000300047213 */ /* 0x000fe40000000000 */
[----:B------:R-:W-:Y:S01]  /*2800*/  ISETP.GT.U32.AND P0, PT, R12, R7, PT ;  /* 0x000000070c00720c */ /* 0x000fe20003f04070 */
[----:B------:R-:W-:Y:S01]  /*2810*/  IMAD.MOV R11, RZ, RZ, -R0 ;  /* 0x000000ffff0b7224 */ /* 0x000fe200078e0a00 */
[----:B------:R-:W-:Y:S01]  /*2820*/  ISETP.GE.AND P2, PT, R3, RZ, PT ;  /* 0x000000ff0300720c */ /* 0x000fe20003f46270 */
[----:B------:R-:W-:Y:S01]  /*2830*/  IMAD.HI.U32 R9, R5, R4, RZ ;  /* 0x0000000405097227 */ /* 0x000fe200078e00ff */
[----:B------:R-:W-:-:S03]  /*2840*/  IABS R3, R10 ;  /* 0x0000000a00037213 */ /* 0x000fc60000000000 */
[----:B------:R-:W-:Y:S02]  /*2850*/  IMAD R6, R12, R11, R6 ;  /* 0x0000000b0c067224 */ /* 0x000fe400078e0206 */
[----:B------:R-:W-:Y:S02]  /*2860*/  IMAD.MOV R13, RZ, RZ, -R9 ;  /* 0x000000ffff0d7224 */ /* 0x000fe400078e0a09 */
[----:B------:R-:W-:-:S04]  /*2870*/  IMAD.HI.U32 R10, R5, R3, RZ ;  /* 0x00000003050a7227 */ /* 0x000fc800078e00ff */
[----:B------:R-:W-:Y:S01]  /*2880*/  @!P0 IMAD.IADD R7, R7, 0x1, -R12 ;  /* 0x0000000107078824 */ /* 0x000fe200078e0a0c */
[C---:B------:R-:W-:Y:S01]  /*2890*/  ISETP.GT.U32.AND P0, PT, R12.reuse, R6, PT ;  /* 0x000000060c00720c */ /* 0x040fe20003f04070 */
[----:B------:R-:W-:Y:S02]  /*28a0*/  VIADD R9, R19, 0x74 ;  /* 0x0000007413097836 */ /* 0x000fe40000000000 */
[----:B------:R-:W-:Y:S01]  /*28b0*/  IMAD.HI.U32 R0, R5, R2, RZ ;  /* 0x0000000205007227 */ /* 0x000fe200078e00ff */
[----:B------:R-:W-:-:S03]  /*28c0*/  ISETP.GT.U32.AND P6, PT, R12, R7, PT ;  /* 0x000000070c00720c */ /* 0x000fc60003fc4070 */
[C---:B------:R-:W-:Y:S01]  /*28d0*/  IMAD R4, R12.reuse, R13, R4 ;  /* 0x0000000d0c047224 */ /* 0x040fe200078e0204 */
[----:B------:R-:W-:Y:S01]  /*28e0*/  IABS R13, R9 ;  /* 0x00000009000d7213 */ /* 0x000fe20000000000 */
[----:B------:R-:W-:Y:S02]  /*28f0*/  IMAD.MOV R10, RZ, RZ, -R10 ;  /* 0x000000ffff0a7224 */ /* 0x000fe400078e0a0a */
[----:B------:R-:W-:Y:S01]  /*2900*/  IMAD.MOV R11, RZ, RZ, -R0 ;  /* 0x000000ffff0b7224 */ /* 0x000fe200078e0a00 */
[C---:B------:R-:W-:Y:S01]  /*2910*/  ISETP.GT.U32.AND P3, PT, R12.reuse, R4, PT ;  /* 0x000000040c00720c */ /* 0x040fe20003f64070 */
[C---:B------:R-:W-:Y:S02]  /*2920*/  IMAD R3, R12.reuse, R10, R3 ;  /* 0x0000000a0c037224 */ /* 0x040fe400078e0203 */
[----:B------:R-:W-:Y:S02]  /*2930*/  IMAD.MOV.U32 R0, RZ, RZ, R13 ;  /* 0x000000ffff007224 */ /* 0x000fe400078e000d */
[----:B------:R-:W-:-:S02]  /*2940*/  IMAD R2, R12, R11, R2 ;  /* 0x0000000b0c027224 */ /* 0x000fc400078e0202 */
[----:B------:R-:W-:Y:S01]  /*2950*/  @!P6 IMAD.IADD R7, R7, 0x1, -R12 ;  /* 0x000000010707e824 */ /* 0x000fe200078e0a0c */
[----:B------:R-:W-:Y:S01]  /*2960*/  ISETP.GT.U32.AND P6, PT, R12, R3, PT ;  /* 0x000000030c00720c */ /* 0x000fe20003fc4070 */
[----:B------:R-:W-:-:S04]  /*2970*/  IMAD.HI.U32 R16, R5, R0, RZ ;  /* 0x0000000005107227 */ /* 0x000fc800078e00ff */
[----:B------:R-:W-:Y:S01]  /*2980*/  @!P0 IMAD.IADD R6, R6, 0x1, -R12 ;  /* 0x0000000106068824 */ /* 0x000fe200078e0a0c */
[----:B------:R-:W-:Y:S01]  /*2990*/  ISETP.GT.U32.AND P0, PT, R12, R2, PT ;  /* 0x000000020c00720c */ /* 0x000fe20003f04070 */
[C---:B------:R-:W-:Y:S02]  /*29a0*/  VIADD R10, R19.reuse, 0x72 ;  /* 0x00000072130a7836 */ /* 0x040fe40000000000 */
[----:B------:R-:W-:Y:S02]  /*29b0*/  IMAD.MOV R16, RZ, RZ, -R16 ;  /* 0x000000ffff107224 */ /* 0x000fe400078e0a10 */
[----:B------:R-:W-:Y:S01]  /*29c0*/  @!P3 IMAD.IADD R4, R4, 0x1, -R12 ;  /* 0x000000010404b824 */ /* 0x000fe200078e0a0c */
[----:B------:R-:W-:Y:S01]  /*29d0*/  IABS R18, R10 ;  /* 0x0000000a00127213 */ /* 0x000fe20000000000 */
[C---:B------:R-:W-:Y:S01]  /*29e0*/  IMAD R0, R12.reuse, R16, R0 ;  /* 0x000000100c007224 */ /* 0x040fe200078e0200 */
[----:B------:R-:W-:Y:S01]  /*29f0*/  ISETP.GT.U32.AND P3, PT, R12, R6, PT ;  /* 0x000000060c00720c */ /* 0x000fe20003f64070 */
[----:B------:R-:W-:-:S02]  /*2a00*/  VIADD R13, R19, 0x6e ;  /* 0x0000006e130d7836 */ /* 0x000fc40000000000 */
[----:B------:R-:W-:-:S03]  /*2a10*/  IMAD.HI.U32 R20, R5, R18, RZ ;  /* 0x0000001205147227 */ /* 0x000fc600078e00ff */
[----:B------:R-:W-:Y:S01]  /*2a20*/  IABS R15, R13 ;  /* 0x0000000d000f7213 */ /* 0x000fe20000000000 */
[--C-:B------:R-:W-:Y:S01]  /*2a30*/  @!P6 IMAD.IADD R3, R3, 0x1, -R12.reuse ;  /* 0x000000010303e824 */ /* 0x100fe200078e0a0c */
[----:B------:R-:W-:Y:S01]  /*2a40*/  ISETP.GT.U32.AND P6, PT, R12, R0, PT ;  /* 0x000000000c00720c */ /* 0x000fe20003fc4070 */
[----:B------:R-:W-:Y:S01]  /*2a50*/  @!P0 IMAD.IADD R2, R2, 0x1, -R12 ;  /* 0x0000000102028824 */ /* 0x000fe200078e0a0c */
[C---:B------:R-:W-:Y:S01]  /*2a60*/  ISETP.GT.U32.AND P0, PT, R12.reuse, R4, PT ;  /* 0x000000040c00720c */ /* 0x040fe20003f04070 */
[----:B------:R-:W-:Y:S02]  /*2a70*/  IMAD.MOV.U32 R21, RZ, RZ, R7 ;  /* 0x000000ffff157224 */ /* 0x000fe400078e0007 */
[----:B------:R-:W-:Y:S02]  /*2a80*/  VIADD R11, R19, 0x70 ;  /* 0x00000070130b7836 */ /* 0x000fe40000000000 */
[----:B------:R-:W-:Y:S02]  /*2a90*/  IMAD.MOV R20, RZ, RZ, -R20 ;  /* 0x000000ffff147224 */ /* 0x000fe400078e0a14 */
[----:B------:R-:W-:Y:S01]  /*2aa0*/  @!P5 IMAD.MOV R21, RZ, RZ, -R21 ;  /* 0x000000ffff15d224 */ /* 0x000fe200078e0a15 */
[----:B------:R-:W-:Y:S01]  /*2ab0*/  ISETP.GT.U32.AND P5, PT, R12, R2, PT ;  /* 0x000000020c00720c */ /* 0x000fe20003fa4070 */
[----:B------:R-:W-:Y:S01]  /*2ac0*/  IMAD.HI.U32 R17, R5, R15, RZ ;  /* 0x0000000f05117227 */ /* 0x000fe200078e00ff */
[----:B------:R-:W-:-:S02]  /*2ad0*/  IABS R14, R11 ;  /* 0x0000000b000e7213 */ /* 0x000fc40000000000 */
[----:B------:R-:W-:Y:S01]  /*2ae0*/  STL [R1+0xe4], R21 ;  /* 0x0000e41501007387 */ /* 0x000fe20000100800 */
[----:B------:R-:W-:Y:S02]  /*2af0*/  IMAD R18, R12, R20, R18 ;  /* 0x000000140c127224 */ /* 0x000fe400078e0212 */
[----:B------:R-:W-:Y:S01]  /*2b00*/  @!P3 IMAD.IADD R6, R6, 0x1, -R12 ;  /* 0x000000010606b824 */ /* 0x000fe200078e0a0c */
[C---:B------:R-:W-:Y:S01]  /*2b10*/  ISETP.GT.U32.AND P3, PT, R12.reuse, R3, PT ;  /* 0x000000030c00720c */ /* 0x040fe20003f64070 */
[----:B------:R-:W-:Y:S02]  /*2b20*/  IMAD.MOV R17, RZ, RZ, -R17 ;  /* 0x000000ffff117224 */ /* 0x000fe400078e0a11 */
[----:B------:R-:W-:Y:S01]  /*2b30*/  @!P1 IMAD.MOV R6, RZ, RZ, -R6 ;  /* 0x000000ffff069224 */ /* 0x000fe200078e0a06 */
[----:B------:R-:W-:Y:S01]  /*2b40*/  ISETP.GT.U32.AND P1, PT, R12, R18, PT ;  /* 0x000000120c00720c */ /* 0x000fe20003f24070 */
[----:B------:R-:W-:-:S03]  /*2b50*/  IMAD.HI.U32 R16, R5, R14, RZ ;  /* 0x0000000e05107227 */ /* 0x000fc600078e00ff */
[----:B------:R0:W-:Y:S01]  /*2b60*/  STL [R1+0xe0], R6 ;  /* 0x0000e00601007387 */ /* 0x0001e20000100800 */
[----:B------:R-:W-:Y:S02]  /*2b70*/  @!P6 IMAD.IADD R0, R0, 0x1, -R12 ;  /* 0x000000010000e824 */ /* 0x000fe400078e0a0c */
[C---:B------:R-:W-:Y:S02]  /*2b80*/  IMAD R17, R12.reuse, R17, R15 ;  /* 0x000000110c117224 */ /* 0x040fe400078e020f */
[----:B------:R-:W-:Y:S01]  /*2b90*/  IMAD.MOV R16, RZ, RZ, -R16 ;  /* 0x000000ffff107224 */ /* 0x000fe200078e0a10 */
[----:B------:R-:W-:Y:S01]  /*2ba0*/  ISETP.GT.U32.AND P6, PT, R12, R0, PT ;  /* 0x000000000c00720c */ /* 0x000fe20003fc4070 */
[C---:B------:R-:W-:Y:S02]  /*2bb0*/  VIADD R20, R19.reuse, 0x6c ;  /* 0x0000006c13147836 */ /* 0x040fe40000000000 */
[----:B------:R-:W-:Y:S01]  /*2bc0*/  @!P5 IMAD.IADD R2, R2, 0x1, -R12 ;  /* 0x000000010202d824 */ /* 0x000fe200078e0a0c */
[C---:B------:R-:W-:Y:S01]  /*2bd0*/  ISETP.GT.U32.AND P5, PT, R12.reuse, R17, PT ;  /* 0x000000110c00720c */ /* 0x040fe20003fa4070 */
[----:B------:R-:W-:Y:S01]  /*2be0*/  IMAD R14, R12, R16, R14 ;  /* 0x000000100c0e7224 */ /* 0x000fe200078e020e */
[----:B------:R-:W-:Y:S01]  /*2bf0*/  IABS R15, R20 ;  /* 0x00000014000f7213 */ /* 0x000fe20000000000 */
[----:B------:R-:W-:-:S02]  /*2c00*/  VIADD R16, R19, 0x6a ;  /* 0x0000006a13107836 */ /* 0x000fc40000000000 */
[--C-:B------:R-:W-:Y:S01]  /*2c10*/  @!P0 IMAD.IADD R4, R4, 0x1, -R12.reuse ;  /* 0x0000000104048824 */ /* 0x100fe200078e0a0c */
[----:B------:R-:W-:Y:S01]  /*2c20*/  ISETP.GT.U32.AND P0, PT, R12, R14, PT ;  /* 0x0000000e0c00720c */ /* 0x000fe20003f04070 */
[--C-:B------:R-:W-:Y:S01]  /*2c30*/  @!P3 IMAD.IADD R3, R3, 0x1, -R12.reuse ;  /* 0x000000010303b824 */ /* 0x100fe200078e0a0c */
[----:B------:R-:W-:Y:S01]  /*2c40*/  IABS R7, R16 ;  /* 0x0000001000077213 */ /* 0x000fe20000000000 */
[----:B------:R-:W-:Y:S01]  /*2c50*/  @!P1 IMAD.IADD R18, R18, 0x1, -R12 ;  /* 0x0000000112129824 */ /* 0x000fe200078e0a0c */
[----:B------:R-:W-:Y:S01]  /*2c60*/  ISETP.GE.AND P3, PT, R8, RZ, PT ;  /* 0x000000ff0800720c */ /* 0x000fe20003f66270 */
[----:B------:R-:W-:Y:S01]  /*2c70*/  IMAD.MOV.U32 R22, RZ, RZ, R4 ;  /* 0x000000ffff167224 */ /* 0x000fe200078e0004 */
[----:B------:R-:W-:Y:S01]  /*2c80*/  ISETP.GE.AND P1, PT, R10, RZ, PT ;  /* 0x000000ff0a00720c */ /* 0x000fe20003f26270 */
[----:B0-----:R-:W-:-:S04]  /*2c90*/  IMAD.HI.U32 R6, R5, R15, RZ ;  /* 0x0000000f05067227 */ /* 0x001fc800078e00ff */
[----:B------:R-:W-:Y:S01]  /*2ca0*/  @!P2 IMAD.MOV R22, RZ, RZ, -R22 ;  /* 0x000000ffff16a224 */ /* 0x000fe200078e0a16 */
[----:B------:R-:W-:Y:S01]  /*2cb0*/  ISETP.GT.U32.AND P2, PT, R12, R18, PT ;  /* 0x000000120c00720c */ /* 0x000fe20003f44070 */
[----:B------:R-:W-:-:S03]  /*2cc0*/  IMAD.HI.U32 R8, R5, R7, RZ ;  /* 0x0000000705087227 */ /* 0x000fc600078e00ff */
[----:B------:R0:W-:Y:S01]  /*2cd0*/  STL [R1+0xdc], R22 ;  /* 0x0000dc1601007387 */ /* 0x0001e20000100800 */
[----:B------:R-:W-:Y:S01]  /*2ce0*/  @!P6 IMAD.IADD R0, R0, 0x1, -R12 ;  /* 0x000000010000e824 */ /* 0x000fe200078e0a0c */
[----:B------:R-:W-:Y:S01]  /*2cf0*/  ISETP.GE.AND P6, PT, R9, RZ, PT ;  /* 0x000000ff0900720c */ /* 0x000fe20003fc6270 */
[----:B------:R-:W-:Y:S02]  /*2d00*/  IMAD.MOV R6, RZ, RZ, -R6 ;  /* 0x000000ffff067224 */ /* 0x000fe400078e0a06 */
[----:B------:R-:W-:Y:S02]  /*2d10*/  @!P5 IMAD.IADD R17, R17, 0x1, -R12 ;  /* 0x000000011111d824 */ /* 0x000fe400078e0a0c */
[----:B------:R-:W-:Y:S02]  /*2d20*/  IMAD.MOV.U32 R21, RZ, RZ, R3 ;  /* 0x000000ffff157224 */ /* 0x000fe400078e0003 */
[----:B------:R-:W-:Y:S01]  /*2d30*/  IMAD.MOV R8, RZ, RZ, -R8 ;  /* 0x000000ffff087224 */ /* 0x000fe200078e0a08 */
[C---:B------:R-:W-:Y:S01]  /*2d40*/  ISETP.GT.U32.AND P5, PT, R12.reuse, R17, PT ;  /* 0x000000110c00720c */ /* 0x040fe20003fa4070 */
[----:B------:R-:W-:Y:S01]  /*2d50*/  IMAD R6, R12, R6, R15 ;  /* 0x000000060c067224 */ /* 0x000fe200078e020f */
[----:B0-----:R-:W-:Y:S01]  /*2d60*/  IABS R22, R26 ;  /* 0x0000001a00167213 */ /* 0x001fe20000000000 */
[----:B------:R-:W-:-:S02]  /*2d70*/  IMAD.MOV.U32 R3, RZ, RZ, R2 ;  /* 0x000000ffff037224 */ /* 0x000fc400078e0002 */
[----:B------:R-:W-:Y:S02]  /*2d80*/  VIADD R4, R19, 0x68 ;  /* 0x0000006813047836 */ /* 0x000fe40000000000 */
[C---:B------:R-:W-:Y:S02]  /*2d90*/  IMAD R7, R12.reuse, R8, R7 ;  /* 0x000000080c077224 */ /* 0x040fe400078e0207 */
[----:B------:R-:W-:Y:S01]  /*2da0*/  @!P3 IMAD.MOV R3, RZ, RZ, -R3 ;  /* 0x000000ffff03b224 */ /* 0x000fe200078e0a03 */
[----:B------:R-:W-:Y:S01]  /*2db0*/  ISETP.GT.U32.AND P3, PT, R12, R6, PT ;  /* 0x000000060c00720c */ /* 0x000fe20003f64070 */
[----:B------:R-:W-:Y:S01]  /*2dc0*/  @!P4 IMAD.MOV R21, RZ, RZ, -R21 ;  /* 0x000000ffff15c224 */ /* 0x000fe200078e0a15 */
[----:B------:R-:W-:Y:S01]  /*2dd0*/  IABS R9, R4 ;  /* 0x0000000400097213 */ /* 0x000fe20000000000 */
[--C-:B------:R-:W-:Y:S01]  /*2de0*/  @!P2 IMAD.IADD R18, R18, 0x1, -R12.reuse ;  /* 0x000000011212a824 */ /* 0x100fe200078e0a0c */
[----:B------:R-:W-:Y:S01]  /*2df0*/  ISETP.GT.U32.AND P2, PT, R12, R7, PT ;  /* 0x000000070c00720c */ /* 0x000fe20003f44070 */
[----:B------:R-:W-:Y:S01]  /*2e00*/  @!P0 IMAD.IADD R14, R14, 0x1, -R12 ;  /* 0x000000010e0e8824 */ /* 0x000fe200078e0a0c */
[----:B------:R-:W-:Y:S01]  /*2e10*/  STL [R1+0xd8], R21 ;  /* 0x0000d81501007387 */ /* 0x000fe20000100800 */
[----:B------:R-:W-:Y:S01]  /*2e20*/  @!P6 IMAD.MOV R0, RZ, RZ, -R0 ;  /* 0x000000ffff00e224 */ /* 0x000fe200078e0a00 */
[----:B------:R-:W-:Y:S01]  /*2e30*/  ISETP.GE.AND P6, PT, R13, RZ, PT ;  /* 0x000000ff0d00720c */ /* 0x000fe20003fc6270 */
[--C-:B------:R-:W-:Y:S01]  /*2e40*/  @!P5 IMAD.IADD R17, R17, 0x1, -R12.reuse ;  /* 0x000000011111d824 */ /* 0x100fe200078e0a0c */
[----:B------:R0:W-:Y:S01]  /*2e50*/  STL [R1+0xd0], R3 ;  /* 0x0000d00301007387 */ /* 0x0001e20000100800 */
[----:B------:R-:W-:Y:S01]  /*2e60*/  ISETP.GT.U32.AND P4, PT, R12, R14, PT ;  /* 0x0000000e0c00720c */ /* 0x000fe20003f84070 */
[----:B------:R-:W-:Y:S01]  /*2e70*/  VIADD R2, R19, 0x66 ;  /* 0x0000006613027836 */ /* 0x000fe20000000000 */
[----:B------:R-:W-:Y:S01]  /*2e80*/  ISETP.GE.AND P0, PT, R11, RZ, PT ;  /* 0x000000ff0b00720c */ /* 0x000fe20003f06270 */
[----:B------:R-:W-:Y:S01]  /*2e90*/  @!P3 IMAD.IADD R6, R6, 0x1, -R12 ;  /* 0x000000010606b824 */ /* 0x000fe200078e0a0c */
[----:B------:R-:W-:Y:S01]  /*2ea0*/  ISETP.GE.AND P3, PT, R4, RZ, PT ;  /* 0x000000ff0400720c */ /* 0x000fe20003f66270 */
[----:B------:R-:W-:Y:S01]  /*2eb0*/  IMAD.MOV.U32 R10, RZ, RZ, R18 ;  /* 0x000000ffff0a7224 */ /* 0x000fe200078e0012 */
[----:B------:R-:W-:Y:S01]  /*2ec0*/  IABS R15, R2 ;  /* 0x00000002000f7213 */ /* 0x000fe20000000000 */
[----:B------:R-:W-:Y:S01]  /*2ed0*/  IMAD.MOV.U32 R4, RZ, RZ, R17 ;  /* 0x000000ffff047224 */ /* 0x000fe200078e0011 */
[----:B------:R1:W-:Y:S01]  /*2ee0*/  STL [R1+0xcc], R0 ;  /* 0x0000cc0001007387 */ /* 0x0003e20000100800 */
[----:B0-----:R-:W-:Y:S01]  /*2ef0*/  IMAD.HI.U32 R3, R5, R9, RZ ;  /* 0x0000000905037227 */ /* 0x001fe200078e00ff */
[----:B------:R-:W-:-:S03]  /*2f00*/  ISETP.GE.AND P5, PT, R16, RZ, PT ;  /* 0x000000ff1000720c */ /* 0x000fc60003fa6270 */
[----:B------:R-:W-:Y:S02]  /*2f10*/  IMAD.MOV R3, RZ, RZ, -R3 ;  /* 0x000000ffff037224 */ /* 0x000fe400078e0a03 */
[----:B------:R-:W-:Y:S02]  /*2f20*/  @!P2 IMAD.IADD R7, R7, 0x1, -R12 ;  /* 0x000000010707a824 */ /* 0x000fe400078e0a0c */
[C---:B------:R-:W-:Y:S02]  /*2f30*/  IMAD R9, R12.reuse, R3, R9 ;  /* 0x000000030c097224 */ /* 0x040fe400078e0209 */
[----:B------:R-:W-:Y:S01]  /*2f40*/  @!P1 IMAD.MOV R10, RZ, RZ, -R10 ;  /* 0x000000ffff0a9224 */ /* 0x000fe200078e0a0a */
[C---:B------:R-:W-:Y:S01]  /*2f50*/  ISETP.GT.U32.AND P1, PT, R12.reuse, R6, PT ;  /* 0x000000060c00720c */ /* 0x040fe20003f24070 */
[----:B------:R-:W-:Y:S01]  /*2f60*/  @!P6 IMAD.MOV R4, RZ, RZ, -R4 ;  /* 0x000000ffff04e224 */ /* 0x000fe200078e0a04 */
[----:B------:R-:W-:Y:S01]  /*2f70*/  ISETP.GT.U32.AND P6, PT, R12, R9, PT ;  /* 0x000000090c00720c */ /* 0x000fe20003fc4070 */
[----:B------:R-:W-:Y:S01]  /*2f80*/  @!P4 IMAD.IADD R14, R14, 0x1, -R12 ;  /* 0x000000010e0ec824 */ /* 0x000fe200078e0a0c */
[----:B------:R-:W-:Y:S01]  /*2f90*/  ISETP.GT.U32.AND P2, PT, R12, R7, PT ;  /* 0x000000070c00720c */ /* 0x000fe20003f44070 */
[----:B-1----:R-:W-:Y:S01]  /*2fa0*/  IMAD.HI.U32 R0, R5, R15, RZ ;  /* 0x0000000f05007227 */ /* 0x002fe200078e00ff */
[----:B------:R0:W-:Y:S01]  /*2fb0*/  STL [R1+0xc4], R10 ;  /* 0x0000c40a01007387 */ /* 0x0001e20000100800 */
[----:B------:R-:W-:-:S02]  /*2fc0*/  ISETP.GE.AND P4, PT, R20, RZ, PT ;  /* 0x000000ff1400720c */ /* 0x000fc40003f86270 */
[----:B------:R-:W-:Y:S02]  /*2fd0*/  IMAD.MOV.U32 R8, RZ, RZ, R14 ;  /* 0x000000ffff087224 */ /* 0x000fe400078e000e */
[----:B------:R-:W-:Y:S02]  /*2fe0*/  IMAD.MOV R0, RZ, RZ, -R0 ;  /* 0x000000ffff007224 */ /* 0x000fe400078e0a00 */
[----:B------:R-:W-:Y:S02]  /*2ff0*/  VIADD R11, R19, 0x64 ;  /* 0x00000064130b7836 */ /* 0x000fe40000000000 */
[----:B------:R-:W-:Y:S01]  /*3000*/  @!P0 IMAD.MOV R8, RZ, RZ, -R8 ;  /* 0x000000ffff088224 */ /* 0x000fe200078e0a08 */
[----:B------:R-:W-:Y:S01]  /*3010*/  ISETP.GE.AND P0, PT, R2, RZ, PT ;  /* 0x000000ff0200720c */ /* 0x000fe20003f06270 */
[----:B------:R-:W-:Y:S02]  /*3020*/  IMAD R15, R12, R0, R15 ;  /* 0x000000000c0f7224 */ /* 0x000fe400078e020f */
[--C-:B------:R-:W-:Y:S01]  /*3030*/  @!P1 IMAD.IADD R6, R6, 0x1, -R12.reuse ;  /* 0x0000000106069824 */ /* 0x100fe200078e0a0c */
[----:B------:R-:W-:Y:S01]  /*3040*/  ISETP.GE.AND P1, PT, R11, RZ, PT ;  /* 0x000000ff0b00720c */ /* 0x000fe20003f26270 */
[--C-:B------:R-:W-:Y:S01]  /*3050*/  @!P6 IMAD.IADD R9, R9, 0x1, -R12.reuse ;  /* 0x000000010909e824 */ /* 0x100fe200078e0a0c */
[----:B------:R-:W-:Y:S01]  /*3060*/  IABS R11, R11 ;  /* 0x0000000b000b7213 */ /* 0x000fe20000000000 */
[----:B------:R-:W-:Y:S01]  /*3070*/  @!P2 IMAD.IADD R7, R7, 0x1, -R12 ;  /* 0x000000010707a824 */ /* 0x000fe200078e0a0c */
[----:B------:R1:W-:Y:S01]  /*3080*/  STL [R1+0xc0], R8 ;  /* 0x0000c00801007387 */ /* 0x0003e20000100800 */
[C---:B------:R-:W-:Y:S01]  /*3090*/  ISETP.GT.U32.AND P2, PT, R12.reuse, R15, PT ;  /* 0x0000000f0c00720c */ /* 0x040fe20003f44070 */
[C---:B------:R-:W-:Y:S01]  /*30a0*/  VIADD R0, R19.reuse, 0x60 ;  /* 0x0000006013007836 */ /* 0x040fe20000000000 */
[----:B------:R-:W-:Y:S01]  /*30b0*/  ISETP.GT.U32.AND P6, PT, R12, R9, PT ;  /* 0x000000090c00720c */ /* 0x000fe20003fc4070 */
[----:B------:R2:W-:Y:S01]  /*30c0*/  STL [R1+0xbc], R4 ;  /* 0x0000bc0401007387 */ /* 0x0005e20000100800 */
[----:B------:R-:W-:-:S02]  /*30d0*/  VIADD R2, R19, 0x62 ;  /* 0x0000006213027836 */ /* 0x000fc40000000000 */
[----:B------:R-:W-:Y:S01]  /*30e0*/  @!P5 IMAD.MOV R7, RZ, RZ, -R7 ;  /* 0x000000ffff07d224 */ /* 0x000fe200078e0a07 */
[----:B------:R-:W-:Y:S01]  /*30f0*/  ISETP.GE.AND P5, PT, R0, RZ, PT ;  /* 0x000000ff0000720c */ /* 0x000fe20003fa6270 */
[C---:B0-----:R-:W-:Y:S01]  /*3100*/  VIADD R10, R19.reuse, 0x5c ;  /* 0x0000005c130a7836 */ /* 0x041fe20000000000 */
[----:B-1----:R-:W-:Y:S01]  /*3110*/  IABS R8, R0 ;  /* 0x0000000000087213 */ /* 0x002fe20000000000 */
[----:B------:R-:W-:Y:S01]  /*3120*/  VIADD R0, R19, 0x5e ;  /* 0x0000005e13007836 */ /* 0x000fe20000000000 */
[----:B------:R-:W-:Y:S01]  /*3130*/  IABS R3, R2 ;  /* 0x0000000200037213 */ /* 0x000fe20000000000 */
[----:B--2---:R-:W-:Y:S01]  /*3140*/  IMAD.MOV.U32 R4, RZ, RZ, R6 ;  /* 0x000000ffff047224 */ /* 0x004fe200078e0006 */
[----:B------:R-:W-:Y:S01]  /*3150*/  IABS R14, R10 ;  /* 0x0000000a000e7213 */ /* 0x000fe20000000000 */
[----:B------:R-:W-:-:S04]  /*3160*/  IMAD.HI.U32 R6, R5, R11, RZ ;  /* 0x0000000b05067227 */ /* 0x000fc800078e00ff */
[----:B------:R-:W-:Y:S02]  /*3170*/  IMAD.MOV R6, RZ, RZ, -R6 ;  /* 0x000000ffff067224 */ /* 0x000fe400078e0a06 */
[----:B------:R-:W-:Y:S01]  /*3180*/  @!P4 IMAD.MOV R4, RZ, RZ, -R4 ;  /* 0x000000ffff04c224 */ /* 0x000fe200078e0a04 */
[----:B------:R-:W-:Y:S01]  /*3190*/  ISETP.GE.AND P4, PT, R2, RZ, PT ;  /* 0x000000ff0200720c */ /* 0x000fe20003f86270 */
[C---:B------:R-:W-:Y:S02]  /*31a0*/  IMAD R11, R12.reuse, R6, R11 ;  /* 0x000000060c0b7224 */ /* 0x040fe400078e020b */
[--C-:B------:R-:W-:Y:S01]  /*31b0*/  @!P2 IMAD.IADD R15, R15, 0x1, -R12.reuse ;  /* 0x000000010f0fa824 */ /* 0x100fe200078e0a0c */
[----:B------:R0:W-:Y:S01]  /*31c0*/  STL [R1+0x3c], R4 ;  /* 0x00003c0401007387 */ /* 0x0001e20000100800 */
[----:B------:R-:W-:Y:S01]  /*31d0*/  @!P6 IMAD.IADD R9, R9, 0x1, -R12 ;  /* 0x000000010909e824 */ /* 0x000fe200078e0a0c */
[C---:B------:R-:W-:Y:S01]  /*31e0*/  ISETP.GT.U32.AND P6, PT, R12.reuse, R11, PT ;  /* 0x0000000b0c00720c */ /* 0x040fe20003fc4070 */
[----:B------:R-:W-:Y:S01]  /*31f0*/  IMAD.HI.U32 R2, R5, R8, RZ ;  /* 0x0000000805027227 */ /* 0x000fe200078e00ff */
[----:B------:R-:W-:Y:S01]  /*3200*/  ISETP.GT.U32.AND P2, PT, R12, R15, PT ;  /* 0x0000000f0c00720c */ /* 0x000fe20003f44070 */
[----:B------:R1:W-:Y:S02]  /*3210*/  STL [R1+0xb8], R7 ;  /* 0x0000b80701007387 */ /* 0x0003e40000100800 */
[----:B------:R-:W-:-:S02]  /*3220*/  IMAD.MOV R2, RZ, RZ, -R2 ;  /* 0x000000ffff027224 */ /* 0x000fc400078e0a02 */
[----:B------:R-:W-:Y:S02]  /*3230*/  IMAD.MOV.U32 R16, RZ, RZ, R9 ;  /* 0x000000ffff107224 */ /* 0x000fe400078e0009 */
[----:B0-----:R-:W-:-:S04]  /*3240*/  IMAD.HI.U32 R4, R5, R3, RZ ;  /* 0x0000000305047227 */ /* 0x001fc800078e00ff */
[----:B------:R-:W-:Y:S01]  /*3250*/  IMAD.MOV R4, RZ, RZ, -R4 ;  /* 0x000000ffff047224 */ /* 0x000fe200078e0a04 */
[----:B-1----:R-:W-:Y:S01]  /*3260*/  IABS R7, R0 ;  /* 0x0000000000077213 */ /* 0x002fe20000000000 */
[C---:B------:R-:W-:Y:S02]  /*3270*/  IMAD R8, R12.reuse, R2, R8 ;  /* 0x000000020c087224 */ /* 0x040fe400078e0208 */
[C---:B------:R-:W-:Y:S02]  /*3280*/  IMAD R3, R12.reuse, R4, R3 ;  /* 0x000000040c037224 */ /* 0x040fe400078e0203 */
[--C-:B------:R-:W-:Y:S01]  /*3290*/  @!P6 IMAD.IADD R11, R11, 0x1, -R12.reuse ;  /* 0x000000010b0be824 */ /* 0x100fe200078e0a0c */
[C---:B------:R-:W-:Y:S01]  /*32a0*/  ISETP.GT.U32.AND P6, PT, R12.reuse, R8, PT ;  /* 0x000000080c00720c */ /* 0x040fe20003fc4070 */
[----:B------:R-:W-:Y:S01]  /*32b0*/  @!P2 IMAD.IADD R15, R15, 0x1, -R12 ;  /* 0x000000010f0fa824 */ /* 0x000fe200078e0a0c */
[----:B------:R-:W-:Y:S01]  /*32c0*/  ISETP.GT.U32.AND P2, PT, R12, R3, PT ;  /* 0x000000030c00720c */ /* 0x000fe20003f44070 */
[----:B------:R-:W-:-:S02]  /*32d0*/  VIADD R4, R19, 0x5a ;  /* 0x0000005a13047836 */ /* 0x000fc40000000000 */
[----:B------:R-:W-:Y:S01]  /*32e0*/  @!P3 IMAD.MOV R16, RZ, RZ, -R16 ;  /* 0x000000ffff10b224 */ /* 0x000fe200078e0a10 */
[----:B------:R-:W-:Y:S01]  /*32f0*/  ISETP.GT.U32.AND P3, PT, R12, R11, PT ;  /* 0x0000000b0c00720c */ /* 0x000fe20003f64070 */
[----:B------:R-:W-:Y:S01]  /*3300*/  IMAD.HI.U32 R9, R5, R7, RZ ;  /* 0x0000000705097227 */ /* 0x000fe200078e00ff */
[----:B------:R-:W-:Y:S02]  /*3310*/  IABS R13, R4 ;  /* 0x00000004000d7213 */ /* 0x000fe40000000000 */
[----:B------:R-:W-:Y:S01]  /*3320*/  STL [R1+0x50], R16 ;  /* 0x0000501001007387 */ /* 0x000fe20000100800 */
[----:B------:R-:W-:Y:S02]  /*3330*/  VIADD R2, R19, 0x58 ;  /* 0x0000005813027836 */ /* 0x000fe40000000000 */
[--C-:B------:R-:W-:Y:S02]  /*3340*/  @!P6 IMAD.IADD R8, R8, 0x1, -R12.reuse ;  /* 0x000000010808e824 */ /* 0x100fe400078e0a0c */
[--C-:B------:R-:W-:Y:S01]  /*3350*/  @!P2 IMAD.IADD R3, R3, 0x1, -R12.reuse ;  /* 0x000000010303a824 */ /* 0x100fe200078e0a0c */
[----:B------:R-:W-:Y:S01]  /*3360*/  IABS R6, R2 ;  /* 0x0000000200067213 */ /* 0x000fe20000000000 */
[----:B------:R-:W-:Y:S01]  /*3370*/  IMAD.MOV R9, RZ, RZ, -R9 ;  /* 0x000000ffff097224 */ /* 0x000fe200078e0a09 */
[C---:B------:R-:W-:Y:S01]  /*3380*/  ISETP.GT.U32.AND P6, PT, R12.reuse, R8, PT ;  /* 0x000000080c00720c */ /* 0x040fe20003fc4070 */
[----:B------:R-:W-:Y:S01]  /*3390*/  @!P0 IMAD.MOV R15, RZ, RZ, -R15 ;  /* 0x000000ffff0f8224 */ /* 0x000fe200078e0a0f */
[----:B------:R-:W-:Y:S01]  /*33a0*/  ISETP.GT.U32.AND P2, PT, R12, R3, PT ;  /* 0x000000030c00720c */ /* 0x000fe20003f44070 */
[----:B------:R-:W-:Y:S01]  /*33b0*/  @!P3 IMAD.IADD R11, R11, 0x1, -R12 ;  /* 0x000000010b0bb824 */ /* 0x000fe200078e0a0c */
[----:B------:R-:W-:Y:S01]  /*33c0*/  ISETP.GE.AND P0, PT, R0, RZ, PT ;  /* 0x000000ff0000720c */ /* 0x000fe20003f06270 */
[----:B------:R-:W-:Y:S01]  /*33d0*/  IMAD R0, R12, R9, R7 ;  /* 0x000000090c007224 */ /* 0x000fe200078e0207 */
[----:B------:R0:W-:Y:S01]  /*33e0*/  STL [R1+0x58], R15 ;  /* 0x0000580f01007387 */ /* 0x0001e20000100800 */
[----:B------:R-:W-:-:S03]  /*33f0*/  IMAD.HI.U32 R7, R5, R13, RZ ;  /* 0x0000000d05077227 */ /* 0x000fc600078e00ff */
[----:B------:R-:W-:Y:S01]  /*3400*/  ISETP.GT.U32.AND P3, PT, R12, R0, PT ;  /* 0x000000000c00720c */ /* 0x000fe20003f64070 */
[----:B------:R-:W-:-:S04]  /*3410*/  IMAD.HI.U32 R9, R5, R6, RZ ;  /* 0x0000000605097227 */ /* 0x000fc800078e00ff */
[----:B------:R-:W-:Y:S02]  /*3420*/  IMAD.MOV R7, RZ, RZ, -R7 ;  /* 0x000000ffff077224 */ /* 0x000fe400078e0a07 */
[----:B0-----:R-:W-:-:S04]  /*3430*/  IMAD.HI.U32 R15, R5, R14, RZ ;  /* 0x0000000e050f7227 */ /* 0x001fc800078e00ff */
[----:B------:R-:W-:Y:S02]  /*3440*/  IMAD.MOV R15, RZ, RZ, -R15 ;  /* 0x000000ffff0f7224 */ /* 0x000fe400078e0a0f */
[----:B------:R-:W-:Y:S02]  /*3450*/  IMAD.MOV R9, RZ, RZ, -R9 ;  /* 0x000000ffff097224 */ /* 0x000fe400078e0a09 */
[----:B------:R-:W-:Y:S02]  /*3460*/  IMAD R13, R12, R7, R13 ;  /* 0x000000070c0d7224 */ /* 0x000fe400078e020d */
[--C-:B------:R-:W-:Y:S02]  /*3470*/  @!P6 IMAD.IADD R8, R8, 0x1, -R12.reuse ;  /* 0x000000010808e824 */ /* 0x100fe400078e0a0c */
[----:B------:R-:W-:Y:S01]  /*3480*/  VIADD R7, R19, 0x56 ;  /* 0x0000005613077836 */ /* 0x000fe20000000000 */
[----:B------:R-:W-:Y:S01]  /*3490*/  ISETP.GT.U32.AND P6, PT, R12, R13, PT ;  /* 0x0000000d0c00720c */ /* 0x000fe20003fc4070 */
[----:B------:R-:W-:Y:S01]  /*34a0*/  @!P2 IMAD.IADD R3, R3, 0x1, -R12 ;  /* 0x000000010303a824 */ /* 0x000fe200078e0a0c */
[----:B------:R-:W-:Y:S01]  /*34b0*/  ISETP.GE.AND P2, PT, R10, RZ, PT ;  /* 0x000000ff0a00720c */ /* 0x000fe20003f46270 */
[----:B------:R-:W-:-:S02]  /*34c0*/  IMAD.MOV.U32 R16, RZ, RZ, R11 ;  /* 0x000000ffff107224 */ /* 0x000fc400078e000b */
[C---:B------:R-:W-:Y:S02]  /*34d0*/  IMAD R10, R12.reuse, R15, R14 ;  /* 0x0000000f0c0a7224 */ /* 0x040fe400078e020e */
[C---:B------:R-:W-:Y:S01]  /*34e0*/  IMAD R6, R12.reuse, R9, R6 ;  /* 0x000000090c067224 */ /* 0x040fe200078e0206 */
[----:B------:R-:W-:Y:S01]  /*34f0*/  IABS R9, R7 ;  /* 0x0000000700097213 */ /* 0x000fe20000000000 */
[----:B------:R-:W-:Y:S02]  /*3500*/  IMAD.MOV.U32 R11, RZ, RZ, R8 ;  /* 0x000000ffff0b7224 */ /* 0x000fe400078e0008 */
[----:B------:R-:W-:Y:S01]  /*3510*/  @!P1 IMAD.MOV R16, RZ, RZ, -R16 ;  /* 0x000000ffff109224 */ /* 0x000fe200078e0a10 */
[C---:B------:R-:W-:Y:S01]  /*3520*/  ISETP.GT.U32.AND P1, PT, R12.reuse, R10, PT ;  /* 0x0000000a0c00720c */ /* 0x040fe20003f24070 */
[----:B------:R-:W-:Y:S02]  /*3530*/  IMAD.MOV.U32 R14, RZ, RZ, R3 ;  /* 0x000000ffff0e7224 */ /* 0x000fe400078e0003 */
[----:B------:R-:W-:Y:S01]  /*3540*/  @!P5 IMAD.MOV R11, RZ, RZ, -R11 ;  /* 0x000000ffff0bd224 */ /* 0x000fe200078e0a0b */
[----:B------:R-:W-:Y:S01]  /*3550*/  ISETP.GT.U32.AND P5, PT, R12, R6, PT ;  /* 0x000000060c00720c */ /* 0x000fe20003fa4070 */
[----:B------:R-:W-:Y:S01]  /*3560*/  @!P3 IMAD.IADD R0, R0, 0x1, -R12 ;  /* 0x000000010000b824 */ /* 0x000fe200078e0a0c */
[----:B------:R-:W-:Y:S01]  /*3570*/  STL [R1+0x60], R16 ;  /* 0x0000601001007387 */ /* 0x000fe20000100800 */
[----:B------:R-:W-:-:S02]  /*3580*/  IMAD.MOV.U32 R3, RZ, RZ, R9 ;  /* 0x000000ffff037224 */ /* 0x000fc400078e0009 */
[----:B------:R-:W-:Y:S01]  /*3590*/  @!P4 IMAD.MOV R14, RZ, RZ, -R14 ;  /* 0x000000ffff0ec224 */ /* 0x000fe200078e0a0e */
[----:B------:R-:W-:Y:S01]  /*35a0*/  ISETP.GE.AND P4, PT, R4, RZ, PT ;  /* 0x000000ff0400720c */ /* 0x000fe20003f86270 */
[----:B------:R-:W-:Y:S01]  /*35b0*/  VIADD R4, R19, 0x54 ;  /* 0x0000005413047836 */ /* 0x000fe20000000000 */
[----:B------:R-:W-:Y:S01]  /*35c0*/  ISETP.GT.U32.AND P3, PT, R12, R0, PT ;  /* 0x000000000c00720c */ /* 0x000fe20003f64070 */
[----:B------:R-:W-:Y:S01]  /*35d0*/  IMAD.HI.U32 R8, R5, R3, RZ ;  /* 0x0000000305087227 */ /* 0x000fe200078e00ff */
[----:B------:R-:W-:Y:S02]  /*35e0*/  STL [R1+0x68], R14 ;  /* 0x0000680e01007387 */ /* 0x000fe40000100800 */
[----:B------:R-:W-:Y:S01]  /*35f0*/  IABS R9, R4 ;  /* 0x0000000400097213 */ /* 0x000fe20000000000 */
[----:B------:R-:W-:Y:S01]  /*3600*/  @!P6 IMAD.IADD R13, R13, 0x1, -R12 ;  /* 0x000000010d0de824 */ /* 0x000fe200078e0a0c */
[----:B------:R0:W-:Y:S01]  /*3610*/  STL [R1+0x70], R11 ;  /* 0x0000700b01007387 */ /* 0x0001e20000100800 */
[----:B------:R-:W-:-:S02]  /*3620*/  IMAD.MOV R8, RZ, RZ, -R8 ;  /* 0x000000ffff087224 */ /* 0x000fc400078e0a08 */
[--C-:B------:R-:W-:Y:S01]  /*3630*/  @!P1 IMAD.IADD R10, R10, 0x1, -R12.reuse ;  /* 0x000000010a0a9824 */ /* 0x100fe200078e0a0c */
[----:B------:R-:W-:Y:S01]  /*3640*/  ISETP.GE.AND P1, PT, R7, RZ, PT ;  /* 0x000000ff0700720c */ /* 0x000fe20003f26270 */
[----:B------:R-:W-:Y:S01]  /*3650*/  @!P5 IMAD.IADD R6, R6, 0x1, -R12 ;  /* 0x000000010606d824 */ /* 0x000fe200078e0a0c */
[C---:B------:R-:W-:Y:S01]  /*3660*/  ISETP.GT.U32.AND P5, PT, R12.reuse, R13, PT ;  /* 0x0000000d0c00720c */ /* 0x040fe20003fa4070 */
[C---:B------:R-:W-:Y:S01]  /*3670*/  IMAD R3, R12.reuse, R8, R3 ;  /* 0x000000080c037224 */ /* 0x040fe200078e0203 */
[----:B------:R-:W-:Y:S01]  /*3680*/  ISETP.GT.U32.AND P6, PT, R12, R10, PT ;  /* 0x0000000a0c00720c */ /* 0x000fe20003fc4070 */
[----:B------:R-:W-:-:S04]  /*3690*/  IMAD.HI.U32 R8, R5, R9, RZ ;  /* 0x0000000905087227 */ /* 0x000fc800078e00ff */
[----:B------:R-:W-:Y:S01]  /*36a0*/  @!P3 IMAD.IADD R0, R0, 0x1, -R12 ;  /* 0x000000010000b824 */ /* 0x000fe200078e0a0c */
[----:B------:R-:W-:Y:S01]  /*36b0*/  ISETP.GE.AND P3, PT, R2, RZ, PT ;  /* 0x000000ff0200720c */ /* 0x000fe20003f66270 */
[----:B------:R-:W-:Y:S02]  /*36c0*/  IMAD.MOV R8, RZ, RZ, -R8 ;  /* 0x000000ffff087224 */ /* 0x000fe400078e0a08 */
[----:B0-----:R-:W-:Y:S02]  /*36d0*/  IMAD.MOV.U32 R11, RZ, RZ, R0 ;  /* 0x000000ffff0b7224 */ /* 0x001fe400078e0000 */
[C---:B------:R-:W-:Y:S02]  /*36e0*/  IMAD R9, R12.reuse, R8, R9 ;  /* 0x000000080c097224 */ /* 0x040fe400078e0209 */
[----:B------:R-:W-:Y:S01]  /*36f0*/  @!P0 IMAD.MOV R11, RZ, RZ, -R11 ;  /* 0x000000ffff0b8224 */ /* 0x000fe200078e0a0b */
[C---:B------:R-:W-:Y:S01]  /*3700*/  ISETP.GT.U32.AND P0, PT, R12.reuse, R6, PT ;  /* 0x000000060c00720c */ /* 0x040fe20003f04070 */
[--C-:B------:R-:W-:Y:S01]  /*3710*/  @!P5 IMAD.IADD R13, R13, 0x1, -R12.reuse ;  /* 0x000000010d0dd824 */ /* 0x100fe200078e0a0c */
[----:B------:R-:W-:Y:S01]  /*3720*/  ISETP.GT.U32.AND P5, PT, R12, R9, PT ;  /* 0x000000090c00720c */ /* 0x000fe20003fa4070 */
[----:B------:R-:W-:Y:S01]  /*3730*/  @!P6 IMAD.IADD R10, R10, 0x1, -R12 ;  /* 0x000000010a0ae824 */ /* 0x000fe200078e0a0c */
[----:B------:R-:W-:Y:S01]  /*3740*/  ISETP.GT.U32.AND P6, PT, R12, R3, PT ;  /* 0x000000030c00720c */ /* 0x000fe20003fc4070 */
[C---:B------:R-:W-:Y:S01]  /*3750*/  VIADD R0, R19.reuse, 0x50 ;  /* 0x0000005013007836 */ /* 0x040fe20000000000 */
[----:B------:R0:W-:Y:S01]  /*3760*/  STL [R1+0x78], R11 ;  /* 0x0000780b01007387 */ /* 0x0001e20000100800 */
[----:B------:R-:W-:-:S02]  /*3770*/  VIADD R7, R19, 0x4e ;  /* 0x0000004e13077836 */ /* 0x000fc40000000000 */
[----:B------:R-:W-:Y:S01]  /*3780*/  VIADD R2, R19, 0x52 ;  /* 0x0000005213027836 */ /* 0x000fe20000000000 */
[----:B------:R-:W-:Y:S01]  /*3790*/  IABS R8, R0 ;  /* 0x0000000000087213 */ /* 0x000fe20000000000 */
[----:B------:R-:W-:Y:S01]  /*37a0*/  IMAD.MOV.U32 R16, RZ, RZ, R10 ;  /* 0x000000ffff107224 */ /* 0x000fe200078e000a */
[----:B------:R-:W-:Y:S01]  /*37b0*/  IABS R14, R7 ;  /* 0x00000007000e7213 */ /* 0x000fe20000000000 */
[--C-:B------:R-:W-:Y:S01]  /*37c0*/  @!P0 IMAD.IADD R6, R6, 0x1, -R12.reuse ;  /* 0x0000000106068824 */ /* 0x100fe200078e0a0c */
[----:B------:R-:W-:Y:S01]  /*37d0*/  ISETP.GE.AND P0, PT, R4, RZ, PT ;  /* 0x000000ff0400720c */ /* 0x000fe20003f06270 */
[----:B------:R-:W-:Y:S01]  /*37e0*/  @!P5 IMAD.IADD R9, R9, 0x1, -R12 ;  /* 0x000000010909d824 */ /* 0x000fe200078e0a0c */
[----:B0-----:R-:W-:Y:S01]  /*37f0*/  IABS R11, R2 ;  /* 0x00000002000b7213 */ /* 0x001fe20000000000 */
[----:B------:R-:W-:Y:S02]  /*3800*/  IMAD.MOV.U32 R4, RZ, RZ, R14 ;  /* 0x000000ffff047224 */ /* 0x000fe400078e000e */
[----:B------:R-:W-:Y:S01]  /*3810*/  IMAD.HI.U32 R15, R5, R8, RZ ;  /* 0x00000008050f7227 */ /* 0x000fe200078e00ff */
[----:B------:R-:W-:-:S03]  /*3820*/  ISETP.GT.U32.AND P5, PT, R12, R9, PT ;  /* 0x000000090c00720c */ /* 0x000fc60003fa4070 */
[----:B------:R-:W-:Y:S01]  /*3830*/  @!P6 IMAD.IADD R3, R3, 0x1, -R12 ;  /* 0x000000010303e824 */ /* 0x000fe200078e0a0c */
[----:B------:R-:W-:Y:S01]  /*3840*/  ISETP.GE.AND P6, PT, R2, RZ, PT ;  /* 0x000000ff0200720c */ /* 0x000fe20003fc6270 */
[----:B------:R-:W-:-:S04]  /*3850*/  IMAD.HI.U32 R2, R5, R4, RZ ;  /* 0x0000000405027227 */ /* 0x000fc800078e00ff */
[----:B------:R-:W-:Y:S02]  /*3860*/  IMAD.MOV R10, RZ, RZ, -R15 ;  /* 0x000000ffff0a7224 */ /* 0x000fe400078e0a0f */
[----:B------:R-:W-:-:S04]  /*3870*/  IMAD.HI.U32 R14, R5, R11, RZ ;  /* 0x0000000b050e7227 */ /* 0x000fc800078e00ff */
[----:B------:R-:W-:Y:S01]  /*3880*/  @!P2 IMAD.MOV R16, RZ, RZ, -R16 ;  /* 0x000000ffff10a224 */ /* 0x000fe200078e0a10 */
[C---:B------:R-:W-:Y:S01]  /*3890*/  ISETP.GT.U32.AND P2, PT, R12.reuse, R3, PT ;  /* 0x000000030c00720c */ /* 0x040fe20003f44070 */
[----:B------:R-:W-:Y:S02]  /*38a0*/  IMAD.MOV R2, RZ, RZ, -R2 ;  /* 0x000000ffff027224 */ /* 0x000fe400078e0a02 */
[C---:B------:R-:W-:Y:S01]  /*38b0*/  IMAD R8, R12.reuse, R10, R8 ;  /* 0x0000000a0c087224 */ /* 0x040fe200078e0208 */
[----:B------:R-:W-:Y:S01]  /*38c0*/  STL [R1+0x88], R16 ;  /* 0x0000881001007387 */ /* 0x000fe20000100800 */
[----:B------:R-:W-:Y:S02]  /*38d0*/  IMAD.MOV R14, RZ, RZ, -R14 ;  /* 0x000000ffff0e7224 */ /* 0x000fe400078e0a0e */
[C---:B------:R-:W-:Y:S02]  /*38e0*/  IMAD R4, R12.reuse, R2, R4 ;  /* 0x000000020c047224 */ /* 0x040fe400078e0204 */
[----:B------:R-:W-:Y:S01]  /*38f0*/  @!P3 IMAD.MOV R6, RZ, RZ, -R6 ;  /* 0x000000ffff06b224 */ /* 0x000fe200078e0a06 */
[C---:B------:R-:W-:Y:S01]  /*3900*/  ISETP.GT.U32.AND P3, PT, R12.reuse, R8, PT ;  /* 0x000000080c00720c */ /* 0x040fe20003f64070 */
[----:B------:R-:W-:-:S02]  /*3910*/  IMAD R11, R12, R14, R11 ;  /* 0x0000000e0c0b7224 */ /* 0x000fc400078e020b */
[--C-:B------:R-:W-:Y:S01]  /*3920*/  @!P5 IMAD.IADD R9, R9, 0x1, -R12.reuse ;  /* 0x000000010909d824 */ /* 0x100fe200078e0a0c */
[C---:B------:R-:W-:Y:S01]  /*3930*/  ISETP.GT.U32.AND P5, PT, R12.reuse, R4, PT ;  /* 0x000000040c00720c */ /* 0x040fe20003fa4070 */
[----:B------:R-:W-:Y:S01]  /*3940*/  @!P4 IMAD.MOV R13, RZ, RZ, -R13 ;  /* 0x000000ffff0dc224 */ /* 0x000fe200078e0a0d */
[----:B------:R-:W-:Y:S01]  /*3950*/  ISETP.GT.U32.AND P4, PT, R12, R11, PT ;  /* 0x0000000b0c00720c */ /* 0x000fe20003f84070 */
[--C-:B------:R-:W-:Y:S01]  /*3960*/  @!P2 IMAD.IADD R3, R3, 0x1, -R12.reuse ;  /* 0x000000010303a824 */ /* 0x100fe200078e0a0c */
[----:B------:R-:W-:Y:S01]  /*3970*/  ISETP.GE.AND P2, PT, R0, RZ, PT ;  /* 0x000000ff0000720c */ /* 0x000fe20003f46270 */
[C---:B------:R-:W-:Y:S01]  /*3980*/  VIADD R0, R19.reuse, 0x4a ;  /* 0x0000004a13007836 */ /* 0x040fe20000000000 */
[----:B------:R0:W-:Y:S01]  /*3990*/  STL [R1+0x90], R13 ;  /* 0x0000900d01007387 */ /* 0x0001e20000100800 */
[----:B------:R-:W-:Y:S02]  /*39a0*/  VIADD R14, R19, 0x4c ;  /* 0x0000004c130e7836 */ /* 0x000fe40000000000 */
[--C-:B------:R-:W-:Y:S01]  /*39b0*/  @!P3 IMAD.IADD R8, R8, 0x1, -R12.reuse ;  /* 0x000000010808b824 */ /* 0x100fe200078e0a0c */
[----:B------:R1:W-:Y:S01]  /*39c0*/  STL [R1+0x9c], R6 ;  /* 0x00009c0601007387 */ /* 0x0003e20000100800 */
[----:B------:R-:W-:Y:S01]  /*39d0*/  @!P0 IMAD.MOV R9, RZ, RZ, -R9 ;  /* 0x000000ffff098224 */ /* 0x000fe200078e0a09 */
[----:B------:R-:W-:Y:S01]  /*39e0*/  IABS R2, R14 ;  /* 0x0000000e00027213 */ /* 0x000fe20000000000 */
[--C-:B------:R-:W-:Y:S01]  /*39f0*/  @!P5 IMAD.IADD R4, R4, 0x1, -R12.reuse ;  /* 0x000000010404d824 */ /* 0x100fe200078e0a0c */
[----:B------:R-:W-:Y:S01]  /*3a00*/  ISETP.GT.U32.AND P5, PT, R12, R8, PT ;  /* 0x000000080c00720c */ /* 0x000fe20003fa4070 */
[----:B------:R-:W-:Y:S01]  /*3a10*/  @!P4 IMAD.IADD R11, R11, 0x1, -R12 ;  /* 0x000000010b0bc824 */ /* 0x000fe200078e0a0c */
[----:B------:R-:W-:Y:S01]  /*3a20*/  ISETP.GE.AND P4, PT, R7, RZ, PT ;  /* 0x000000ff0700720c */ /* 0x000fe20003f86270 */
[----:B0-----:R-:W-:-:S02]  /*3a30*/  IMAD.MOV.U32 R13, RZ, RZ, R3 ;  /* 0x000000ffff0d7224 */ /* 0x001fc400078e0003 */
[C---:B------:R-:W-:Y:S01]  /*3a40*/  IMAD.HI.U32 R10, R5.reuse, R2, RZ ;  /* 0x00000002050a7227 */ /* 0x040fe200078e00ff */
[----:B-1----:R-:W-:Y:S02]  /*3a50*/  IABS R6, R0 ;  /* 0x0000000000067213 */ /* 0x002fe40000000000 */
[----:B------:R-:W-:Y:S01]  /*3a60*/  ISETP.GT.U32.AND P3, PT, R12, R11, PT ;  /* 0x0000000b0c00720c */ /* 0x000fe20003f64070 */
[----:B------:R-:W-:Y:S02]  /*3a70*/  IMAD.MOV R10, RZ, RZ, -R10 ;  /* 0x000000ffff0a7224 */ /* 0x000fe400078e0a0a */
[----:B------:R-:W-:-:S04]  /*3a80*/  IMAD.HI.U32 R3, R5, R6, RZ ;  /* 0x0000000605037227 */ /* 0x000fc800078e00ff */
[----:B------:R-:W-:Y:S02]  /*3a90*/  IMAD.MOV R3, RZ, RZ, -R3 ;  /* 0x000000ffff037224 */ /* 0x000fe400078e0a03 */
[----:B------:R-:W-:Y:S02]  /*3aa0*/  @!P5 IMAD.IADD R8, R8, 0x1, -R12 ;  /* 0x000000010808d824 */ /* 0x000fe400078e0a0c */
[C---:B------:R-:W-:Y:S02]  /*3ab0*/  IMAD R6, R12.reuse, R3, R6 ;  /* 0x000000030c067224 */ /* 0x040fe400078e0206 */
[C---:B------:R-:W-:Y:S02]  /*3ac0*/  IMAD R2, R12.reuse, R10, R2 ;  /* 0x0000000a0c027224 */ /* 0x040fe400078e0202 */
[----:B------:R-:W-:Y:S01]  /*3ad0*/  @!P1 IMAD.MOV R13, RZ, RZ, -R13 ;  /* 0x000000ffff0d9224 */ /* 0x000fe200078e0a0d */
[C---:B------:R-:W-:Y:S01]  /*3ae0*/  ISETP.GT.U32.AND P5, PT, R12.reuse, R6, PT ;  /* 0x000000060c00720c */ /* 0x040fe20003fa4070 */
[----:B------:R-:W-:Y:S01]  /*3af0*/  @!P3 IMAD.IADD R11, R11, 0x1, -R12 ;  /* 0x000000010b0bb824 */ /* 0x000fe200078e0a0c */
[C---:B------:R-:W-:Y:S01]  /*3b00*/  ISETP.GT.U32.AND P1, PT, R12.reuse, R4, PT ;  /* 0x000000040c00720c */ /* 0x040fe20003f24070 */
[----:B------:R-:W-:Y:S01]  /*3b10*/  VIADD R7, R19, 0x48 ;  /* 0x0000004813077836 */ /* 0x000fe20000000000 */
[----:B------:R-:W-:Y:S01]  /*3b20*/  ISETP.GT.U32.AND P3, PT, R12, R2, PT ;  /* 0x000000020c00720c */ /* 0x000fe20003f64070 */
[----:B------:R0:W-:Y:S01]  /*3b30*/  STL [R1+0xac], R13 ;  /* 0x0000ac0d01007387 */ /* 0x0001e20000100800 */
[----:B------:R-:W-:-:S02]  /*3b40*/  @!P2 IMAD.MOV R8, RZ, RZ, -R8 ;  /* 0x000000ffff08a224 */ /* 0x000fc400078e0a08 */
[----:B------:R-:W-:Y:S01]  /*3b50*/  IABS R16, R7 ;  /* 0x0000000700107213 */ /* 0x000fe20000000000 */
[----:B------:R1:W-:Y:S01]  /*3b60*/  STL [R1+0xb4], R9 ;  /* 0x0000b40901007387 */ /* 0x0003e20000100800 */
[----:B------:R-:W-:Y:S01]  /*3b70*/  VIADD R10, R19, 0x44 ;  /* 0x00000044130a7836 */ /* 0x000fe20000000000 */
[----:B------:R-:W-:Y:S02]  /*3b80*/  ISETP.GE.AND P2, PT, R7, RZ, PT ;  /* 0x000000ff0700720c */ /* 0x000fe40003f46270 */
[----:B------:R-:W-:Y:S02]  /*3b90*/  @!P5 IMAD.IADD R6, R6, 0x1, -R12 ;  /* 0x000000010606d824 */ /* 0x000fe400078e0a0c */
[----:B0-----:R-:W-:Y:S02]  /*3ba0*/  VIADD R13, R19, 0x46 ;  /* 0x00000046130d7836 */ /* 0x001fe40000000000 */
[----:B------:R-:W-:Y:S01]  /*3bb0*/  IMAD.HI.U32 R17, R5, R16, RZ ;  /* 0x0000001005117227 */ /* 0x000fe200078e00ff */
[----:B------:R-:W-:-:S02]  /*3bc0*/  ISETP.GT.U32.AND P5, PT, R12, R6, PT ;  /* 0x000000060c00720c */ /* 0x000fc40003fa4070 */
[----:B------:R-:W-:Y:S01]  /*3bd0*/  IABS R3, R13 ;  /* 0x0000000d00037213 */ /* 0x000fe20000000000 */
[----:B-1----:R-:W-:Y:S02]  /*3be0*/  IMAD.MOV.U32 R9, RZ, RZ, R11 ;  /* 0x000000ffff097224 */ /* 0x002fe400078e000b */
[----:B------:R-:W-:Y:S01]  /*3bf0*/  @!P1 IMAD.IADD R4, R4, 0x1, -R12 ;  /* 0x0000000104049824 */ /* 0x000fe200078e0a0c */
[----:B------:R-:W-:Y:S01]  /*3c00*/  ISETP.GE.AND P1, PT, R14, RZ, PT ;  /* 0x000000ff0e00720c */ /* 0x000fe20003f26270 */
[----:B------:R-:W-:Y:S01]  /*3c10*/  IMAD.HI.U32 R15, R5, R3, RZ ;  /* 0x00000003050f7227 */ /* 0x000fe200078e00ff */
[----:B------:R-:W-:-:S03]  /*3c20*/  IABS R14, R10 ;  /* 0x0000000a000e7213 */ /* 0x000fc60000000000 */
[----:B------:R-:W-:Y:S01]  /*3c30*/  @!P3 IMAD.IADD R2, R2, 0x1, -R12 ;  /* 0x000000010202b824 */ /* 0x000fe200078e0a0c */
[----:B------:R-:W-:Y:S01]  /*3c40*/  ISETP.GE.AND P3, PT, R0, RZ, PT ;  /* 0x000000ff0000720c */ /* 0x000fe20003f66270 */
[----:B------:R-:W-:Y:S02]  /*3c50*/  @!P6 IMAD.MOV R9, RZ, RZ, -R9 ;  /* 0x000000ffff09e224 */ /* 0x000fe400078e0a09 */
[----:B------:R-:W-:Y:S01]  /*3c60*/  IMAD.MOV R17, RZ, RZ, -R17 ;  /* 0x000000ffff117224 */ /* 0x000fe200078e0a11 */
[C---:B------:R-:W-:Y:S01]  /*3c70*/  ISETP.GT.U32.AND P0, PT, R12.reuse, R2, PT ;  /* 0x000000020c00720c */ /* 0x040fe20003f04070 */
[----:B------:R-:W-:Y:S01]  /*3c80*/  @!P4 IMAD.MOV R4, RZ, RZ, -R4 ;  /* 0x000000ffff04c224 */ /* 0x000fe200078e0a04 */
[----:B------:R-:W-:Y:S01]  /*3c90*/  STL [R1+0xb0], R9 ;  /* 0x0000b00901007387 */ /* 0x000fe20000100800 */
[----:B------:R-:W-:Y:S01]  /*3ca0*/  IMAD.MOV R15, RZ, RZ, -R15 ;  /* 0x000000ffff0f7224 */ /* 0x000fe200078e0a0f */
[----:B------:R-:W-:Y:S01]  /*3cb0*/  ISETP.GE.AND P4, PT, R13, RZ, PT ;  /* 0x000000ff0d00720c */ /* 0x000fe20003f86270 */
[----:B------:R-:W-:Y:S01]  /*3cc0*/  IMAD R0, R12, R17, R16 ;  /* 0x000000110c007224 */ /* 0x000fe200078e0210 */
[----:B------:R0:W-:Y:S01]  /*3cd0*/  STL [R1+0xa8], R8 ;  /* 0x0000a80801007387 */ /* 0x0001e20000100800 */
[----:B------:R-:W-:-:S02]  /*3ce0*/  @!P5 IMAD.IADD R6, R6, 0x1, -R12 ;  /* 0x000000010606d824 */ /* 0x000fc400078e0a0c */
[----:B------:R-:W-:Y:S01]  /*3cf0*/  IMAD.HI.U32 R7, R5, R14, RZ ;  /* 0x0000000e05077227 */ /* 0x000fe200078e00ff */
[----:B------:R1:W-:Y:S01]  /*3d00*/  STL [R1+0xa4], R4 ;  /* 0x0000a40401007387 */ /* 0x0003e20000100800 */
[----:B------:R-:W-:Y:S02]  /*3d10*/  ISETP.GT.U32.AND P6, PT, R12, R0, PT ;  /* 0x000000000c00720c */ /* 0x000fe40003fc4070 */
[----:B------:R-:W-:Y:S01]  /*3d20*/  @!P0 IMAD.IADD R2, R2, 0x1, -R12 ;  /* 0x0000000102028824 */ /* 0x000fe200078e0a0c */
[----:B------:R-:W-:Y:S01]  /*3d30*/  ISETP.GE.AND P0, PT, R10, RZ, PT ;  /* 0x000000ff0a00720c */ /* 0x000fe20003f06270 */
[----:B------:R-:W-:Y:S02]  /*3d40*/  IMAD.MOV.U32 R11, RZ, RZ, R6 ;  /* 0x000000ffff0b7224 */ /* 0x000fe400078e0006 */
[----:B0-----:R-:W-:Y:S02]  /*3d50*/  IMAD.MOV R8, RZ, RZ, -R7 ;  /* 0x000000ffff087224 */ /* 0x001fe400078e0a07 */
[----:B------:R-:W-:-:S02]  /*3d60*/  IMAD.MOV.U32 R9, RZ, RZ, R2 ;  /* 0x000000ffff097224 */ /* 0x000fc400078e0002 */
[C---:B-1----:R-:W-:Y:S02]  /*3d70*/  IMAD R4, R12.reuse, R15, R3 ;  /* 0x0000000f0c047224 */ /* 0x042fe400078e0203 */
[C---:B------:R-:W-:Y:S02]  /*3d80*/  IMAD R8, R12.reuse, R8, R14 ;  /* 0x000000080c087224 */ /* 0x040fe400078e020e */
[C---:B------:R-:W-:Y:S01]  /*3d90*/  VIADD R3, R19.reuse, 0x42 ;  /* 0x0000004213037836 */ /* 0x040fe20000000000 */
[----:B------:R-:W-:Y:S01]  /*3da0*/  ISETP.GT.U32.AND P5, PT, R12, R4, PT ;  /* 0x000000040c00720c */ /* 0x000fe20003fa4070 */
[----:B------:R-:W-:Y:S02]  /*3db0*/  @!P6 IMAD.IADD R0, R0, 0x1, -R12 ;  /* 0x000000010000e824 */ /* 0x000fe400078e0a0c */
[----:B------:R-:W-:Y:S01]  /*3dc0*/  @!P3 IMAD.MOV R11, RZ, RZ, -R11 ;  /* 0x000000ffff0bb224 */ /* 0x000fe200078e0a0b */
[C---:B------:R-:W-:Y:S01]  /*3dd0*/  ISETP.GT.U32.AND P3, PT, R12.reuse, R8, PT ;  /* 0x000000080c00720c */ /* 0x040fe20003f64070 */
[----:B------:R-:W-:Y:S01]  /*3de0*/  @!P1 IMAD.MOV R9, RZ, RZ, -R9 ;  /* 0x000000ffff099224 */ /* 0x000fe200078e0a09 */
[----:B------:R-:W-:Y:S01]  /*3df0*/  IABS R7, R3 ;  /* 0x0000000300077213 */ /* 0x000fe20000000000 */
[C---:B------:R-:W-:Y:S01]  /*3e00*/  VIADD R2, R19.reuse, 0x40 ;  /* 0x0000004013027836 */ /* 0x040fe20000000000 */
[----:B------:R-:W-:Y:S01]  /*3e10*/  ISETP.GT.U32.AND P6, PT, R12, R0, PT ;  /* 0x000000000c00720c */ /* 0x000fe20003fc4070 */
[----:B------:R-:W-:Y:S01]  /*3e20*/  VIADD R17, R19, 0x10 ;  /* 0x0000001013117836 */ /* 0x000fe20000000000 */
[----:B------:R0:W-:Y:S01]  /*3e30*/  STL [R1+0xa0], R9 ;  /* 0x0000a00901007387 */ /* 0x0001e20000100800 */
[----:B------:R-:W-:-:S02]  /*3e40*/  ISETP.GE.AND P1, PT, R3, RZ, PT ;  /* 0x000000ff0300720c */ /* 0x000fc40003f26270 */
[--C-:B------:R-:W-:Y:S01]  /*3e50*/  @!P5 IMAD.IADD R4, R4, 0x1, -R12.reuse ;  /* 0x000000010404d824 */ /* 0x100fe200078e0a0c */
[----:B------:R1:W-:Y:S01]  /*3e60*/  STL [R1+0x98], R11 ;  /* 0x0000980b01007387 */ /* 0x0003e20000100800 */
[----:B------:R-:W-:Y:S02]  /*3e70*/  IABS R6, R2 ;  /* 0x0000000200067213 */ /* 0x000fe40000000000 */
[----:B------:R-:W-:Y:S01]  /*3e80*/  @!P3 IMAD.IADD R8, R8, 0x1, -R12 ;  /* 0x000000010808b824 */ /* 0x000fe200078e0a0c */
[C---:B------:R-:W-:Y:S01]  /*3e90*/  ISETP.GT.U32.AND P5, PT, R12.reuse, R4, PT ;  /* 0x000000040c00720c */ /* 0x040fe20003fa4070 */
[----:B0-----:R-:W-:Y:S01]  /*3ea0*/  IMAD.HI.U32 R9, R5, R7, RZ ;  /* 0x0000000705097227 */ /* 0x001fe200078e00ff */
[----:B------:R-:W-:Y:S02]  /*3eb0*/  IABS R17, R17 ;  /* 0x0000001100117213 */ /* 0x000fe40000000000 */
[----:B------:R-:W-:Y:S01]  /*3ec0*/  ISETP.GT.U32.AND P3, PT, R12, R8, PT ;  /* 0x000000080c00720c */ /* 0x000fe20003f64070 */
[----:B------:R-:W-:-:S02]  /*3ed0*/  IMAD.MOV R9, RZ, RZ, -R9 ;  /* 0x000000ffff097224 */ /* 0x000fc400078e0a09 */
[--C-:B------:R-:W-:Y:S01]  /*3ee0*/  @!P6 IMAD.IADD R0, R0, 0x1, -R12.reuse ;  /* 0x000000010000e824 */ /* 0x100fe200078e0a0c */
[----:B------:R-:W-:Y:S01]  /*3ef0*/  ISETP.GE.AND P6, PT, R2, RZ, PT ;  /* 0x000000ff0200720c */ /* 0x000fe20003fc6270 */
[----:B------:R-:W-:Y:S02]  /*3f00*/  IMAD R7, R12, R9, R7 ;  /* 0x000000090c077224 */ /* 0x000fe400078e0207 */
[----:B-1----:R-:W-:Y:S02]  /*3f10*/  VIADD R11, R19, 0x3e ;  /* 0x0000003e130b7836 */ /* 0x002fe40000000000 */
[----:B------:R-:W-:Y:S01]  /*3f20*/  @!P5 IMAD.IADD R4, R4, 0x1, -R12 ;  /* 0x000000010404d824 */ /* 0x000fe200078e0a0c */
[----:B------:R-:W-:Y:S01]  /*3f30*/  ISETP.GT.U32.AND P5, PT, R12, R7, PT ;  /* 0x000000070c00720c */ /* 0x000fe20003fa4070 */
[----:B------:R-:W-:Y:S01]  /*3f40*/  IMAD.MOV.U32 R13, RZ, RZ, R0 ;  /* 0x000000ffff0d7224 */ /* 0x000fe200078e0000 */
[----:B------:R-:W-:Y:S01]  /*3f50*/  IABS R3, R11 ;  /* 0x0000000b00037213 */ /* 0x000fe20000000000 */
[----:B------:R-:W-:-:S04]  /*3f60*/  IMAD.HI.U32 R10, R5, R6, RZ ;  /* 0x00000006050a7227 */ /* 0x000fc800078e00ff */
[----:B------:R-:W-:Y:S02]  /*3f70*/  VIADD R2, R19, 0x3c ;  /* 0x0000003c13027836 */ /* 0x000fe40000000000 */
[----:B------:R-:W-:Y:S01]  /*3f80*/  @!P2 IMAD.MOV R13, RZ, RZ, -R13 ;  /* 0x000000ffff0da224 */ /* 0x000fe200078e0a0d */
[----:B------:R-:W-:Y:S01]  /*3f90*/  ISETP.GE.AND P2, PT, R11, RZ, PT ;  /* 0x000000ff0b00720c */ /* 0x000fe20003f46270 */
[----:B------:R-:W-:Y:S01]  /*3fa0*/  IMAD.HI.U32 R0, R5, R3, RZ ;  /* 0x0000000305007227 */ /* 0x000fe200078e00ff */
[----:B------:R-:W-:Y:S02]  /*3fb0*/  IABS R9, R2 ;  /* 0x0000000200097213 */ /* 0x000fe40000000000 */
[----:B------:R0:W-:Y:S01]  /*3fc0*/  STL [R1+0x94], R13 ;  /* 0x0000940d01007387 */ /* 0x0001e20000100800 */
[----:B------:R-:W-:Y:S02]  /*3fd0*/  IMAD.MOV R10, RZ, RZ, -R10 ;  /* 0x000000ffff0a7224 */ /* 0x000fe400078e0a0a */
[----:B------:R-:W-:-:S02]  /*3fe0*/  IMAD.MOV R11, RZ, RZ, -R0 ;  /* 0x000000ffff0b7224 */ /* 0x000fc400078e0a00 */
[--C-:B------:R-:W-:Y:S02]  /*3ff0*/  @!P3 IMAD.IADD R8, R8, 0x1, -R12.reuse ;  /* 0x000000010808b824 */ /* 0x100fe400078e0a0c */
[----:B------:R-:W-:Y:S02]  /*4000*/  @!P5 IMAD.IADD R7, R7, 0x1, -R12 ;  /* 0x000000010707d824 */ /* 0x000fe400078e0a0c */
[----:B------:R-:W-:Y:S02]  /*4010*/  IMAD.MOV.U32 R0, RZ, RZ, R9 ;  /* 0x000000ffff007224 */ /* 0x000fe400078e0009 */
[----:B0-----:R-:W-:Y:S01]  /*4020*/  IMAD.MOV.U32 R13, RZ, RZ, R4 ;  /* 0x000000ffff0d7224 */ /* 0x001fe200078e0004 */
[C---:B------:R-:W-:Y:S01]  /*4030*/  ISETP.GT.U32.AND P5, PT, R12.reuse, R7, PT ;  /* 0x000000070c00720c */ /* 0x040fe20003fa4070 */
[C---:B------:R-:W-:Y:S02]  /*4040*/  IMAD R4, R12.reuse, R10, R6 ;  /* 0x0000000a0c047224 */ /* 0x040fe400078e0206 */
[----:B------:R-:W-:-:S02]  /*4050*/  IMAD R3, R12, R11, R3 ;  /* 0x0000000b0c037224 */ /* 0x000fc400078e0203 */
[----:B------:R-:W-:Y:S01]  /*4060*/  IMAD.MOV.U32 R9, RZ, RZ, R8 ;  /* 0x000000ffff097224 */ /* 0x000fe200078e0008 */
[----:B------:R-:W-:Y:S01]  /*4070*/  ISETP.GT.U32.AND P3, PT, R12, R4, PT ;  /* 0x000000040c00720c */ /* 0x000fe20003f64070 */
[----:B------:R-:W-:Y:S01]  /*4080*/  @!P4 IMAD.MOV R13, RZ, RZ, -R13 ;  /* 0x000000ffff0dc224 */ /* 0x000fe200078e0a0d */
[----:B------:R-:W-:Y:S01]  /*4090*/  ISETP.GE.AND P4, PT, R2, RZ, PT ;  /* 0x000000ff0200720c */ /* 0x000fe20003f86270 */
[----:B------:R-:W-:-:S03]  /*40a0*/  IMAD.HI.U32 R2, R5, R0, RZ ;  /* 0x0000000005027227 */ /* 0x000fc600078e00ff */
[----:B------:R0:W-:Y:S01]  /*40b0*/  STL [R1+0x8c], R13 ;  /* 0x00008c0d01007387 */ /* 0x0001e20000100800 */
[----:B------:R-:W-:Y:S01]  /*40c0*/  @!P0 IMAD.MOV R9, RZ, RZ, -R9 ;  /* 0x000000ffff098224 */ /* 0x000fe200078e0a09 */
[C---:B------:R-:W-:Y:S01]  /*40d0*/  ISETP.GT.U32.AND P0, PT, R12.reuse, R3, PT ;  /* 0x000000030c00720c */ /* 0x040fe20003f04070 */
[----:B------:R-:W-:Y:S02]  /*40e0*/  IMAD.MOV R2, RZ, RZ, -R2 ;  /* 0x000000ffff027224 */ /* 0x000fe400078e0a02 */
[----:B------:R-:W-:Y:S01]  /*40f0*/  @!P5 IMAD.IADD R7, R7, 0x1, -R12 ;  /* 0x000000010707d824 */ /* 0x000fe200078e0a0c */
[----:B------:R1:W-:Y:S01]  /*4100*/  STL [R1+0x84], R9 ;  /* 0x0000840901007387 */ /* 0x0003e20000100800 */
[----:B------:R-:W-:Y:S02]  /*4110*/  IMAD R0, R12, R2, R0 ;  /* 0x000000020c007224 */ /* 0x000fe400078e0200 */
[--C-:B------:R-:W-:Y:S02]  /*4120*/  @!P3 IMAD.IADD R4, R4, 0x1, -R12.reuse ;  /* 0x000000010404b824 */ /* 0x100fe400078e0a0c */
[C---:B0-----:R-:W-:Y:S01]  /*4130*/  VIADD R13, R19.reuse, 0x3a ;  /* 0x0000003a130d7836 */ /* 0x041fe20000000000 */
[C---:B------:R-:W-:Y:S01]  /*4140*/  ISETP.GT.U32.AND P5, PT, R12.reuse, R0, PT ;  /* 0x000000000c00720c */ /* 0x040fe20003fa4070 */
[----:B------:R-:W-:Y:S01]  /*4150*/  VIADD R6, R19, 0x38 ;  /* 0x0000003813067836 */ /* 0x000fe20000000000 */
[C---:B------:R-:W-:Y:S01]  /*4160*/  ISETP.GT.U32.AND P3, PT, R12.reuse, R4, PT ;  /* 0x000000040c00720c */ /* 0x040fe20003f64070 */
[----:B------:R-:W-:Y:S01]  /*4170*/  @!P0 IMAD.IADD R3, R3, 0x1, -R12 ;  /* 0x0000000103038824 */ /* 0x000fe200078e0a0c */
[----:B------:R-:W-:Y:S01]  /*4180*/  IABS R10, R13 ;  /* 0x0000000d000a7213 */ /* 0x000fe20000000000 */
[----:B------:R-:W-:Y:S01]  /*4190*/  VIADD R2, R19, 0x36 ;  /* 0x0000003613027836 */ /* 0x000fe20000000000 */
[----:B-1----:R-:W-:Y:S01]  /*41a0*/  IABS R9, R6 ;  /* 0x0000000600097213 */ /* 0x002fe20000000000 */
[----:B------:R-:W-:Y:S01]  /*41b0*/  IMAD.MOV.U32 R14, RZ, RZ, R7 ;  /* 0x000000ffff0e7224 */ /* 0x000fe200078e0007 */
[----:B------:R-:W-:Y:S01]  /*41c0*/  ISETP.GT.U32.AND P0, PT, R12, R3, PT ;  /* 0x000000030c00720c */ /* 0x000fe20003f04070 */
[----:B------:R-:W-:Y:S01]  /*41d0*/  IMAD.HI.U32 R11, R5, R10, RZ ;  /* 0x0000000a050b7227 */ /* 0x000fe200078e00ff */
[----:B------:R-:W-:-:S03]  /*41e0*/  IABS R8, R2 ;  /* 0x0000000200087213 */ /* 0x000fc60000000000 */
[----:B------:R-:W-:-:S04]  /*41f0*/  IMAD.HI.U32 R7, R5, R9, RZ ;  /* 0x0000000905077227 */ /* 0x000fc800078e00ff */
[----:B------:R-:W-:Y:S02]  /*4200*/  IMAD.MOV R11, RZ, RZ, -R11 ;  /* 0x000000ffff0b7224 */ /* 0x000fe400078e0a0b */
[--C-:B------:R-:W-:Y:S02]  /*4210*/  @!P5 IMAD.IADD R0, R0, 0x1, -R12.reuse ;  /* 0x000000010000d824 */ /* 0x100fe400078e0a0c */
[----:B------:R-:W-:Y:S02]  /*4220*/  IMAD.MOV R7, RZ, RZ, -R7 ;  /* 0x000000ffff077224 */ /* 0x000fe400078e0a07 */
[----:B------:R-:W-:Y:S01]  /*4230*/  @!P3 IMAD.IADD R4, R4, 0x1, -R12 ;  /* 0x000000010404b824 */ /* 0x000fe200078e0a0c */
[C---:B------:R-:W-:Y:S01]  /*4240*/  ISETP.GT.U32.AND P5, PT, R12.reuse, R0, PT ;  /* 0x000000000c00720c */ /* 0x040fe20003fa4070 */
[----:B------:R-:W-:Y:S01]  /*4250*/  IMAD R10, R12, R11, R10 ;  /* 0x0000000b0c0a7224 */ /* 0x000fe200078e020a */
[----:B------:R-:W-:Y:S01]  /*4260*/  ISETP.GE.AND P3, PT, R6, RZ, PT ;  /* 0x000000ff0600720c */ /* 0x000fe20003f66270 */
[----:B------:R-:W-:Y:S01]  /*4270*/  @!P1 IMAD.MOV R14, RZ, RZ, -R14 ;  /* 0x000000ffff0e9224 */ /* 0x000fe200078e0a0e */
[----:B------:R-:W-:Y:S01]  /*4280*/  ISETP.GE.AND P1, PT, R13, RZ, PT ;  /* 0x000000ff0d00720c */ /* 0x000fe20003f26270 */
[----:B------:R-:W-:-:S03]  /*4290*/  IMAD.HI.U32 R13, R5, R8, RZ ;  /* 0x00000008050d7227 */ /* 0x000fc600078e00ff */
[----:B------:R0:W-:Y:S01]  /*42a0*/  STL [R1+0x80], R14 ;  /* 0x0000800e01007387 */ /* 0x0001e20000100800 */
[C---:B------:R-:W-:Y:S02]  /*42b0*/  IMAD R9, R12.reuse, R7, R9 ;  /* 0x000000070c097224 */ /* 0x040fe400078e0209 */
[----:B------:R-:W-:Y:S01]  /*42c0*/  @!P0 IMAD.IADD R3, R3, 0x1, -R12 ;  /* 0x0000000103038824 */ /* 0x000fe200078e0a0c */
[C---:B------:R-:W-:Y:S01]  /*42d0*/  ISETP.GT.U32.AND P0, PT, R12.reuse, R10, PT ;  /* 0x0000000a0c00720c */ /* 0x040fe20003f04070 */
[----:B------:R-:W-:Y:S02]  /*42e0*/  IMAD.MOV.U32 R15, RZ, RZ, R4 ;  /* 0x000000ffff0f7224 */ /* 0x000fe400078e0004 */
[----:B------:R-:W-:Y:S02]  /*42f0*/  IMAD.MOV R6, RZ, RZ, -R13 ;  /* 0x000000ffff067224 */ /* 0x000fe400078e0a0d */
[----:B------:R-:W-:Y:S01]  /*4300*/  @!P6 IMAD.MOV R15, RZ, RZ, -R15 ;  /* 0x000000ffff0fe224 */ /* 0x000fe200078e0a0f */
[----:B------:R-:W-:Y:S01]  /*4310*/  ISETP.GT.U32.AND P6, PT, R12, R9, PT ;  /* 0x000000090c00720c */ /* 0x000fe20003fc4070 */
[----:B0-----:R-:W-:-:S02]  /*4320*/  IMAD.MOV.U32 R14, RZ, RZ, R3 ;  /* 0x000000ffff0e7224 */ /* 0x001fc400078e0003 */
[----:B------:R-:W-:Y:S01]  /*4330*/  IMAD R8, R12, R6, R8 ;  /* 0x000000060c087224 */ /* 0x000fe200078e0208 */
[----:B------:R-:W-:Y:S01]  /*4340*/  STL [R1+0x7c], R15 ;  /* 0x00007c0f01007387 */ /* 0x000fe20000100800 */
[----:B------:R-:W-:Y:S01]  /*4350*/  @!P2 IMAD.MOV R14, RZ, RZ, -R14 ;  /* 0x000000ffff0ea224 */ /* 0x000fe200078e0a0e */
[----:B------:R-:W-:Y:S01]  /*4360*/  ISETP.GE.AND P2, PT, R2, RZ, PT ;  /* 0x000000ff0200720c */ /* 0x000fe20003f46270 */
[----:B------:R-:W-:Y:S02]  /*4370*/  VIADD R3, R19, 0x34 ;  /* 0x0000003413037836 */ /* 0x000fe40000000000 */
[--C-:B------:R-:W-:Y:S01]  /*4380*/  @!P5 IMAD.IADD R0, R0, 0x1, -R12.reuse ;  /* 0x000000010000d824 */ /* 0x100fe200078e0a0c */
[----:B------:R-:W-:Y:S01]  /*4390*/  ISETP.GT.U32.AND P5, PT, R12, R8, PT ;  /* 0x000000080c00720c */ /* 0x000fe20003fa4070 */
[----:B------:R0:W-:Y:S01]  /*43a0*/  STL [R1+0x74], R14 ;  /* 0x0000740e01007387 */ /* 0x0001e20000100800 */
[----:B------:R-:W-:Y:S01]  /*43b0*/  @!P0 IMAD.IADD R10, R10, 0x1, -R12 ;  /* 0x000000010a0a8824 */ /* 0x000fe200078e0a0c */
[----:B------:R-:W-:Y:S01]  /*43c0*/  ISETP.GE.AND P0, PT, R3, RZ, PT ;  /* 0x000000ff0300720c */ /* 0x000fe20003f06270 */
[----:B------:R-:W-:-:S02]  /*43d0*/  VIADD R6, R19, 0x32 ;  /* 0x0000003213067836 */ /* 0x000fc40000000000 */
[----:B------:R-:W-:Y:S01]  /*43e0*/  @!P6 IMAD.IADD R9, R9, 0x1, -R12 ;  /* 0x000000010909e824 */ /* 0x000fe200078e0a0c */
[----:B------:R-:W-:Y:S01]  /*43f0*/  ISETP.GT.U32.AND P6, PT, R12, R10, PT ;  /* 0x0000000a0c00720c */ /* 0x000fe20003fc4070 */
[----:B------:R-:W-:Y:S01]  /*4400*/  IMAD.MOV.U32 R4, RZ, RZ, R0 ;  /* 0x000000ffff047224 */ /* 0x000fe200078e0000 */
[----:B------:R-:W-:Y:S02]  /*4410*/  IABS R13, R6 ;  /* 0x00000006000d7213 */ /* 0x000fe40000000000 */
[----:B0-----:R-:W-:Y:S01]  /*4420*/  IABS R14, R3 ;  /* 0x00000003000e7213 */ /* 0x001fe20000000000 */
[----:B------:R-:W-:Y:S02]  /*4430*/  VIADD R3, R19, 0x30 ;  /* 0x0000003013037836 */ /* 0x000fe40000000000 */
[----:B------:R-:W-:Y:S01]  /*4440*/  @!P5 IMAD.IADD R8, R8, 0x1, -R12 ;  /* 0x000000010808d824 */ /* 0x000fe200078e0a0c */
[----:B------:R-:W-:Y:S01]  /*4450*/  ISETP.GT.U32.AND P5, PT, R12, R9, PT ;  /* 0x000000090c00720c */ /* 0x000fe20003fa4070 */
[----:B------:R-:W-:Y:S01]  /*4460*/  IMAD.HI.U32 R2, R5, R14, RZ ;  /* 0x0000000e05027227 */ /* 0x000fe200078e00ff */
[----:B------:R-:W-:-:S03]  /*4470*/  IABS R11, R3 ;  /* 0x00000003000b7213 */ /* 0x000fc60000000000 */
[----:B------:R-:W-:Y:S02]  /*4480*/  IMAD.MOV R2, RZ, RZ, -R2 ;  /* 0x000000ffff027224 */ /* 0x000fe400078e0a02 */
[----:B------:R-:W-:-:S04]  /*4490*/  IMAD.HI.U32 R0, R5, R13, RZ ;  /* 0x0000000d05007227 */ /* 0x000fc800078e00ff */
[----:B------:R-:W-:Y:S02]  /*44a0*/  IMAD R14, R12, R2, R14 ;  /* 0x000000020c0e7224 */ /* 0x000fe400078e020e */
[----:B------:R-:W-:Y:S02]  /*44b0*/  IMAD.MOV R0, RZ, RZ, -R0 ;  /* 0x000000ffff007224 */ /* 0x000fe400078e0a00 */
[----:B------:R-:W-:Y:S01]  /*44c0*/  @!P6 IMAD.IADD R10, R10, 0x1, -R12 ;  /* 0x000000010a0ae824 */ /* 0x000fe200078e0a0c */
[C---:B------:R-:W-:Y:S01]  /*44d0*/  ISETP.GT.U32.AND P6, PT, R12.reuse, R14, PT ;  /* 0x0000000e0c00720c */ /* 0x040fe20003fc4070 */
[C---:B------:R-:W-:Y:S02]  /*44e0*/  IMAD R13, R12.reuse, R0, R13 ;  /* 0x000000000c0d7224 */ /* 0x040fe400078e020d */
[----:B------:R-:W-:Y:S01]  /*44f0*/  @!P4 IMAD.MOV R4, RZ, RZ, -R4 ;  /* 0x000000ffff04c224 */ /* 0x000fe200078e0a04 */
[C---:B------:R-:W-:Y:S01]  /*4500*/  ISETP.GT.U32.AND P4, PT, R12.reuse, R8, PT ;  /* 0x000000080c00720c */ /* 0x040fe20003f84070 */
[----:B------:R-:W-:Y:S01]  /*4510*/  @!P5 IMAD.IADD R9, R9, 0x1, -R12 ;  /* 0x000000010909d824 */ /* 0x000fe200078e0a0c */
[----:B------:R-:W-:Y:S01]  /*4520*/  ISETP.GT.U32.AND P5, PT, R12, R13, PT ;  /* 0x0000000d0c00720c */ /* 0x000fe20003fa4070 */
[----:B------:R-:W-:Y:S01]  /*4530*/  VIADD R2, R19, 0x2e ;  /* 0x0000002e13027836 */ /* 0x000fe20000000000 */
[----:B------:R0:W-:Y:S01]  /*4540*/  STL [R1+0x6c], R4 ;  /* 0x00006c0401007387 */ /* 0x0001e20000100800 */
[----:B------:R-:W-:-:S02]  /*4550*/  IMAD.MOV.U32 R16, RZ, RZ, R10 ;  /* 0x000000ffff107224 */ /* 0x000fc400078e000a */
[----:B------:R-:W-:-:S04]  /*4560*/  IMAD.HI.U32 R15, R5, R11, RZ ;  /* 0x0000000b050f7227 */ /* 0x000fc800078e00ff */
[----:B------:R-:W-:Y:S01]  /*4570*/  @!P6 IMAD.IADD R14, R14, 0x1, -R12 ;  /* 0x000000010e0ee824 */ /* 0x000fe200078e0a0c */
[----:B------:R-:W-:Y:S01]  /*4580*/  ISETP.GE.AND P6, PT, R3, RZ, PT ;  /* 0x000000ff0300720c */ /* 0x000fe20003fc6270 */
[----:B------:R-:W-:Y:S01]  /*4590*/  VIADD R0, R19, 0x2c ;  /* 0x0000002c13007836 */ /* 0x000fe20000000000 */
[----:B0-----:R-:W-:Y:S01]  /*45a0*/  IABS R4, R2 ;  /* 0x0000000200047213 */ /* 0x001fe20000000000 */
[----:B------:R-:W-:Y:S01]  /*45b0*/  @!P1 IMAD.MOV R16, RZ, RZ, -R16 ;  /* 0x000000ffff109224 */ /* 0x000fe200078e0a10 */
[----:B------:R-:W-:Y:S01]  /*45c0*/  ISETP.GT.U32.AND P1, PT, R12, R14, PT ;  /* 0x0000000e0c00720c */ /* 0x000fe20003f24070 */
[--C-:B------:R-:W-:Y:S01]  /*45d0*/  @!P4 IMAD.IADD R8, R8, 0x1, -R12.reuse ;  /* 0x000000010808c824 */ /* 0x100fe200078e0a0c */
[----:B------:R-:W-:Y:S01]  /*45e0*/  ISETP.GE.AND P4, PT, R6, RZ, PT ;  /* 0x000000ff0600720c */ /* 0x000fe20003f86270 */
[----:B------:R-:W-:Y:S01]  /*45f0*/  IMAD.MOV R15, RZ, RZ, -R15 ;  /* 0x000000ffff0f7224 */ /* 0x000fe200078e0a0f */
[----:B------:R-:W-:Y:S01]  /*4600*/  IABS R6, R0 ;  /* 0x0000000000067213 */ /* 0x000fe20000000000 */
[----:B------:R-:W-:Y:S01]  /*4610*/  IMAD.HI.U32 R7, R5, R4, RZ ;  /* 0x0000000405077227 */ /* 0x000fe200078e00ff */
[----:B------:R-:W-:Y:S03]  /*4620*/  STL [R1+0x64], R16 ;  /* 0x0000641001007387 */ /* 0x000fe60000100800 */
[----:B------:R-:W-:-:S02]  /*4630*/  @!P5 IMAD.IADD R13, R13, 0x1, -R12 ;  /* 0x000000010d0dd824 */ /* 0x000fc400078e0a0c */
[C---:B------:R-:W-:Y:S02]  /*4640*/  IMAD R3, R12.reuse, R15, R11 ;  /* 0x0000000f0c037224 */ /* 0x040fe400078e020b */
[----:B------:R-:W-:Y:S01]  /*4650*/  IMAD.MOV R10, RZ, RZ, -R7 ;  /* 0x000000ffff0a7224 */ /* 0x000fe200078e0a07 */
[----:B------:R-:W-:Y:S01]  /*4660*/  ISETP.GT.U32.AND P5, PT, R12, R13, PT ;  /* 0x0000000d0c00720c */ /* 0x000fe20003fa4070 */
[----:B------:R-:W-:-:S04]  /*4670*/  IMAD.HI.U32 R7, R5, R6, RZ ;  /* 0x0000000605077227 */ /* 0x000fc800078e00ff */
[C---:B------:R-:W-:Y:S02]  /*4680*/  IMAD R4, R12.reuse, R10, R4 ;  /* 0x0000000a0c047224 */ /* 0x040fe400078e0204 */
[----:B------:R-:W-:Y:S01]  /*4690*/  @!P3 IMAD.MOV R9, RZ, RZ, -R9 ;  /* 0x000000ffff09b224 */ /* 0x000fe200078e0a09 */
[----:B------:R-:W-:Y:S01]  /*46a0*/  ISETP.GT.U32.AND P3, PT, R12, R3, PT ;  /* 0x000000030c00720c */ /* 0x000fe20003f64070 */
[----:B------:R-:W-:Y:S02]  /*46b0*/  IMAD.MOV R7, RZ, RZ, -R7 ;  /* 0x000000ffff077224 */ /* 0x000fe400078e0a07 */
[----:B------:R-:W-:Y:S01]  /*46c0*/  @!P1 IMAD.IADD R14, R14, 0x1, -R12 ;  /* 0x000000010e0e9824 */ /* 0x000fe200078e0a0c */
[----:B------:R-:W-:Y:S01]  /*46d0*/  ISETP.GT.U32.AND P1, PT, R12, R4, PT ;  /* 0x000000040c00720c */ /* 0x000fe20003f24070 */
[----:B------:R-:W-:Y:S01]  /*46e0*/  @!P2 IMAD.MOV R8, RZ, RZ, -R8 ;  /* 0x000000ffff08a224 */ /* 0x000fe200078e0a08 */
[----:B------:R-:W-:Y:S01]  /*46f0*/  ISETP.GE.AND P2, PT, R2, RZ, PT ;  /* 0x000000ff0200720c */ /* 0x000fe20003f46270 */
[----:B------:R-:W-:Y:S01]  /*4700*/  IMAD R2, R12, R7, R6 ;  /* 0x000000070c027224 */ /* 0x000fe200078e0206 */
[----:B------:R0:W-:Y:S01]  /*4710*/  STL [R1+0x5c], R9 ;  /* 0x00005c0901007387 */ /* 0x0001e20000100800 */
[----:B------:R-:W-:-:S02]  /*4720*/  VIADD R11, R19, 0x2a ;  /* 0x0000002a130b7836 */ /* 0x000fc40000000000 */
[--C-:B------:R-:W-:Y:S01]  /*4730*/  @!P5 IMAD.IADD R13, R13, 0x1, -R12.reuse ;  /* 0x000000010d0dd824 */ /* 0x100fe200078e0a0c */
[----:B------:R-:W-:Y:S01]  /*4740*/  ISETP.GT.U32.AND P5, PT, R12, R2, PT ;  /* 0x000000020c00720c */ /* 0x000fe20003fa4070 */
[--C-:B------:R-:W-:Y:S01]  /*4750*/  @!P3 IMAD.IADD R3, R3, 0x1, -R12.reuse ;  /* 0x000000010303b824 */ /* 0x100fe200078e0a0c */
[----:B------:R1:W-:Y:S01]  /*4760*/  STL [R1+0x54], R8 ;  /* 0x0000540801007387 */ /* 0x0003e20000100800 */
[----:B------:R-:W-:Y:S01]  /*4770*/  VIADD R6, R19, 0x28 ;  /* 0x0000002813067836 */ /* 0x000fe20000000000 */
[----:B------:R-:W-:Y:S01]  /*4780*/  ISETP.GE.AND P3, PT, R0, RZ, PT ;  /* 0x000000ff0000720c */ /* 0x000fe20003f66270 */
[----:B------:R-:W-:Y:S01]  /*4790*/  @!P1 IMAD.IADD R4, R4, 0x1, -R12 ;  /* 0x0000000104049824 */ /* 0x000fe200078e0a0c */
[----:B0-----:R-:W-:Y:S01]  /*47a0*/  IABS R9, R11 ;  /* 0x0000000b00097213 */ /* 0x001fe20000000000 */
[----:B------:R-:W-:Y:S01]  /*47b0*/  IMAD.MOV.U32 R15, RZ, RZ, R14 ;  /* 0x000000ffff0f7224 */ /* 0x000fe200078e000e */
[----:B------:R-:W-:Y:S01]  /*47c0*/  ISETP.GT.U32.AND P1, PT, R12, R3, PT ;  /* 0x000000030c00720c */ /* 0x000fe20003f24070 */
[----:B------:R-:W-:-:S02]  /*47d0*/  IMAD.MOV.U32 R14, RZ, RZ, R13 ;  /* 0x000000ffff0e7224 */ /* 0x000fc400078e000d */
[----:B------:R-:W-:Y:S01]  /*47e0*/  IMAD.HI.U32 R10, R5, R9, RZ ;  /* 0x00000009050a7227 */ /* 0x000fe200078e00ff */
[----:B-1----:R-:W-:-:S03]  /*47f0*/  IABS R8, R6 ;  /* 0x0000000600087213 */ /* 0x002fc60000000000 */
[----:B------:R-:W-:Y:S02]  /*4800*/  IMAD.MOV R10, RZ, RZ, -R10 ;  /* 0x000000ffff0a7224 */ /* 0x000fe400078e0a0a */
[--C-:B------:R-:W-:Y:S01]  /*4810*/  @!P5 IMAD.IADD R2, R2, 0x1, -R12.reuse ;  /* 0x000000010202d824 */ /* 0x100fe200078e0a0c */
[C---:B------:R-:W-:Y:S01]  /*4820*/  ISETP.GT.U32.AND P5, PT, R12.reuse, R4, PT ;  /* 0x000000040c00720c */ /* 0x040fe20003fa4070 */
[C---:B------:R-:W-:Y:S02]  /*4830*/  IMAD R9, R12.reuse, R10, R9 ;  /* 0x0000000a0c097224 */ /* 0x040fe400078e0209 */
[----:B------:R-:W-:Y:S02]  /*4840*/  @!P1 IMAD.IADD R3, R3, 0x1, -R12 ;  /* 0x0000000103039824 */ /* 0x000fe400078e0a0c */
[----:B------:R-:W-:Y:S01]  /*4850*/  IMAD.HI.U32 R13, R5, R8, RZ ;  /* 0x00000008050d7227 */ /* 0x000fe200078e00ff */
[----:B------:R-:W-:-:S03]  /*4860*/  ISETP.GT.U32.AND P1, PT, R12, R9, PT ;  /* 0x000000090c00720c */ /* 0x000fc60003f24070 */
[----:B------:R-:W-:Y:S01]  /*4870*/  @!P0 IMAD.MOV R15, RZ, RZ, -R15 ;  /* 0x000000ffff0f8224 */ /* 0x000fe200078e0a0f */
[----:B------:R-:W-:Y:S01]  /*4880*/  ISETP.GT.U32.AND P0, PT, R12, R2, PT ;  /* 0x000000020c00720c */ /* 0x000fe20003f04070 */
[----:B------:R-:W-:Y:S01]  /*4890*/  @!P4 IMAD.MOV R14, RZ, RZ, -R14 ;  /* 0x000000ffff0ec224 */ /* 0x000fe200078e0a0e */
[----:B------:R-:W-:Y:S01]  /*48a0*/  ISETP.GE.AND P4, PT, R11, RZ, PT ;  /* 0x000000ff0b00720c */ /* 0x000fe20003f86270 */
[----:B------:R-:W-:Y:S01]  /*48b0*/  IMAD.MOV R13, RZ, RZ, -R13 ;  /* 0x000000ffff0d7224 */ /* 0x000fe200078e0a0d */
[----:B------:R0:W-:Y:S01]  /*48c0*/  STL [R1+0x4c], R15 ;  /* 0x00004c0f01007387 */ /* 0x0001e20000100800 */
[----:B------:R-:W-:Y:S01]  /*48d0*/  @!P5 IMAD.IADD R4, R4, 0x1, -R12 ;  /* 0x000000010404d824 */ /* 0x000fe200078e0a0c */
[----:B------:R-:W-:Y:S01]  /*48e0*/  ISETP.GE.AND P5, PT, R6, RZ, PT ;  /* 0x000000ff0600720c */ /* 0x000fe20003fa6270 */
[----:B------:R-:W-:Y:S01]  /*48f0*/  VIADD R7, R19, 0x26 ;  /* 0x0000002613077836 */ /* 0x000fe20000000000 */
[----:B------:R1:W-:Y:S01]  /*4900*/  STL [R1+0x48], R14 ;  /* 0x0000480e01007387 */ /* 0x0003e20000100800 */
[----:B------:R-:W-:-:S02]  /*4910*/  IMAD R8, R12, R13, R8 ;  /* 0x0000000d0c087224 */ /* 0x000fc400078e0208 */
[----:B------:R-:W-:Y:S01]  /*4920*/  @!P1 IMAD.IADD R9, R9, 0x1, -R12 ;  /* 0x0000000109099824 */ /* 0x000fe200078e0a0c */
[----:B------:R-:W-:Y:S01]  /*4930*/  IABS R0, R7 ;  /* 0x0000000700007213 */ /* 0x000fe20000000000 */
[----:B------:R-:W-:Y:S02]  /*4940*/  VIADD R6, R19, 0x24 ;  /* 0x0000002413067836 */ /* 0x000fe40000000000 */
[----:B0-----:R-:W-:Y:S02]  /*4950*/  IMAD.MOV.U32 R15, RZ, RZ, R3 ;  /* 0x000000ffff0f7224 */ /* 0x001fe400078e0003 */
[----:B------:R-:W-:Y:S01]  /*4960*/  IMAD.HI.U32 R10, R5, R0, RZ ;  /* 0x00000000050a7227 */ /* 0x000fe200078e00ff */
[----:B------:R-:W-:-:S03]  /*4970*/  ISETP.GE.AND P1, PT, R6, RZ, PT ;  /* 0x000000ff0600720c */ /* 0x000fc60003f26270 */
[----:B-1----:R-:W-:Y:S01]  /*4980*/  IMAD.MOV.U32 R14, RZ, RZ, R4 ;  /* 0x000000ffff0e7224 */ /* 0x002fe200078e0004 */
[----:B------:R-:W-:Y:S01]  /*4990*/  IABS R4, R6 ;  /* 0x0000000600047213 */ /* 0x000fe20000000000 */
[----:B------:R-:W-:Y:S01]  /*49a0*/  @!P6 IMAD.MOV R15, RZ, RZ, -R15 ;  /* 0x000000ffff0fe224 */ /* 0x000fe200078e0a0f */
[C---:B------:R-:W-:Y:S01]  /*49b0*/  ISETP.GT.U32.AND P6, PT, R12.reuse, R9, PT ;  /* 0x000000090c00720c */ /* 0x040fe20003fc4070 */
[----:B------:R-:W-:Y:S01]  /*49c0*/  @!P2 IMAD.MOV R14, RZ, RZ, -R14 ;  /* 0x000000ffff0ea224 */ /* 0x000fe200078e0a0e */
[----:B------:R-:W-:Y:S01]  /*49d0*/  ISETP.GT.U32.AND P2, PT, R12, R8, PT ;  /* 0x000000080c00720c */ /* 0x000fe20003f44070 */
[----:B------:R-:W-:Y:S01]  /*49e0*/  IMAD.MOV R10, RZ, RZ, -R10 ;  /* 0x000000ffff0a7224 */ /* 0x000fe200078e0a0a */
[----:B------:R0:W-:Y:S01]  /*49f0*/  STL [R1+0x44], R15 ;  /* 0x0000440f01007387 */ /* 0x0001e20000100800 */
[----:B------:R-:W-:Y:S01]  /*4a00*/  @!P0 IMAD.IADD R2, R2, 0x1, -R12 ;  /* 0x0000000102028824 */ /* 0x000fe200078e0a0c */
[----:B------:R-:W-:Y:S01]  /*4a10*/  ISETP.GE.AND P0, PT, R7, RZ, PT ;  /* 0x000000ff0700720c */ /* 0x000fe20003f06270 */
[----:B------:R-:W-:Y:S01]  /*4a20*/  IMAD R0, R12, R10, R0 ;  /* 0x0000000a0c007224 */ /* 0x000fe200078e0200 */
[----:B------:R1:W-:Y:S01]  /*4a30*/  STL [R1+0x30], R14 ;  /* 0x0000300e01007387 */ /* 0x0003e20000100800 */
[----:B------:R-:W-:-:S02]  /*4a40*/  IMAD.MOV.U32 R10, RZ, RZ, R2 ;  /* 0x000000ffff0a7224 */ /* 0x000fc400078e0002 */
[----:B------:R-:W-:Y:S02]  /*4a50*/  IMAD.MOV.U32 R2, RZ, RZ, R4 ;  /* 0x000000ffff027224 */ /* 0x000fe400078e0004 */
[----:B------:R-:W-:Y:S01]  /*4a60*/  VIADD R3, R19, 0x22 ;  /* 0x0000002213037836 */ /* 0x000fe20000000000 */
[----:B0-----:R-:W-:Y:S01]  /*4a70*/  IABS R15, R25 ;  /* 0x00000019000f7213 */ /* 0x001fe20000000000 */
[--C-:B------:R-:W-:Y:S02]  /*4a80*/  @!P2 IMAD.IADD R8, R8, 0x1, -R12.reuse ;  /* 0x000000010808a824 */ /* 0x100fe400078e0a0c */
[----:B------:R-:W-:Y:S01]  /*4a90*/  @!P6 IMAD.IADD R9, R9, 0x1, -R12 ;  /* 0x000000010909e824 */ /* 0x000fe200078e0a0c */
[C---:B------:R-:W-:Y:S01]  /*4aa0*/  ISETP.GT.U32.AND P6, PT, R12.reuse, R0, PT ;  /* 0x000000000c00720c */ /* 0x040fe20003fc4070 */
[----:B------:R-:W-:Y:S01]  /*4ab0*/  IMAD.HI.U32 R4, R5, R2, RZ ;  /* 0x0000000205047227 */ /* 0x000fe200078e00ff */
[C---:B------:R-:W-:Y:S02]  /*4ac0*/  ISETP.GT.U32.AND P2, PT, R12.reuse, R8, PT ;  /* 0x000000080c00720c */ /* 0x040fe40003f44070 */
[----:B-1----:R-:W-:Y:S01]  /*4ad0*/  IABS R14, R24 ;  /* 0x00000018000e7213 */ /* 0x002fe20000000000 */
[----:B------:R-:W-:Y:S01]  /*4ae0*/  @!P3 IMAD.MOV R10, RZ, RZ, -R10 ;  /* 0x000000ffff0ab224 */ /* 0x000fe200078e0a0a */
[----:B------:R-:W-:Y:S01]  /*4af0*/  ISETP.GE.AND P3, PT, R3, RZ, PT ;  /* 0x000000ff0300720c */ /* 0x000fe20003f66270 */
[----:B------:R-:W-:Y:S01]  /*4b00*/  IMAD.MOV R4, RZ, RZ, -R4 ;  /* 0x000000ffff047224 */ /* 0x000fe200078e0a04 */
[----:B------:R-:W-:Y:S01]  /*4b10*/  IABS R3, R3 ;  /* 0x0000000300037213 */ /* 0x000fe20000000000 */
[----:B------:R-:W-:Y:S01]  /*4b20*/  IMAD.MOV.U32 R11, RZ, RZ, R9 ;  /* 0x000000ffff0b7224 */ /* 0x000fe200078e0009 */
[----:B------:R0:W-:Y:S01]  /*4b30*/  STL [R1+0x2c], R10 ;  /* 0x00002c0a01007387 */ /* 0x0001e20000100800 */
[----:B------:R-:W-:-:S02]  /*4b40*/  IMAD R2, R12, R4, R2 ;  /* 0x000000040c027224 */ /* 0x000fc400078e0202 */
[----:B------:R-:W-:-:S04]  /*4b50*/  IMAD.HI.U32 R9, R5, R3, RZ ;  /* 0x0000000305097227 */ /* 0x000fc800078e00ff */
[----:B------:R-:W-:Y:S02]  /*4b60*/  @!P4 IMAD.MOV R11, RZ, RZ, -R11 ;  /* 0x000000ffff0bc224 */ /* 0x000fe400078e0a0b */
[--C-:B------:R-:W-:Y:S02]  /*4b70*/  @!P6 IMAD.IADD R0, R0, 0x1, -R12.reuse ;  /* 0x000000010000e824 */ /* 0x100fe400078e0a0c */
[----:B------:R-:W-:Y:S01]  /*4b80*/  IMAD.MOV R9, RZ, RZ, -R9 ;  /* 0x000000ffff097224 */ /* 0x000fe200078e0a09 */
[----:B------:R1:W-:Y:S01]  /*4b90*/  STL [R1+0x28], R11 ;  /* 0x0000280b01007387 */ /* 0x0003e20000100800 */
[----:B------:R-:W-:Y:S01]  /*4ba0*/  @!P2 IMAD.IADD R8, R8, 0x1, -R12 ;  /* 0x000000010808a824 */ /* 0x000fe200078e0a0c */
[C---:B------:R-:W-:Y:S01]  /*4bb0*/  ISETP.GT.U32.AND P2, PT, R12.reuse, R2, PT ;  /* 0x000000020c00720c */ /* 0x040fe20003f44070 */
[C---:B------:R-:W-:Y:S01]  /*4bc0*/  VIADD R6, R19.reuse, 0x20 ;  /* 0x0000002013067836 */ /* 0x040fe20000000000 */
[----:B------:R-:W-:Y:S01]  /*4bd0*/  ISETP.GT.U32.AND P6, PT, R12, R0, PT ;  /* 0x000000000c00720c */ /* 0x000fe20003fc4070 */
[----:B------:R-:W-:-:S02]  /*4be0*/  VIADD R7, R19, 0x1e ;  /* 0x0000001e13077836 */ /* 0x000fc40000000000 */
[----:B------:R-:W-:Y:S01]  /*4bf0*/  IMAD R3, R12, R9, R3 ;  /* 0x000000090c037224 */ /* 0x000fe200078e0203 */
[----:B0-----:R-:W-:Y:S01]  /*4c00*/  IABS R10, R6 ;  /* 0x00000006000a7213 */ /* 0x001fe20000000000 */
[----:B------:R-:W-:Y:S01]  /*4c10*/  VIADD R16, R19, 0x12 ;  /* 0x0000001213107836 */ /* 0x000fe20000000000 */
[----:B------:R-:W-:Y:S01]  /*4c20*/  IABS R23, R7 ;  /* 0x0000000700177213 */ /* 0x000fe20000000000 */
[----:B-1----:R-:W-:Y:S01]  /*4c30*/  IMAD.MOV.U32 R11, RZ, RZ, R8 ;  /* 0x000000ffff0b7224 */ /* 0x002fe200078e0008 */
[----:B------:R-:W-:Y:S01]  /*4c40*/  ISETP.GE.AND P4, PT, R6, RZ, PT ;  /* 0x000000ff0600720c */ /* 0x000fe20003f86270 */
[----:B------:R-:W-:Y:S01]  /*4c50*/  IMAD.HI.U32 R6, R5, R10, RZ ;  /* 0x0000000a05067227 */ /* 0x000fe200078e00ff */
[----:B------:R-:W-:-:S03]  /*4c60*/  IABS R16, R16 ;  /* 0x0000001000107213 */ /* 0x000fc60000000000 */
[----:B------:R-:W-:Y:S01]  /*4c70*/  @!P5 IMAD.MOV R11, RZ, RZ, -R11 ;  /* 0x000000ffff0bd224 */ /* 0x000fe200078e0a0b */
[----:B------:R-:W-:Y:S01]  /*4c80*/  ISETP.GT.U32.AND P5, PT, R12, R3, PT ;  /* 0x000000030c00720c */ /* 0x000fe20003fa4070 */
[----:B------:R-:W-:-:S03]  /*4c90*/  IMAD.HI.U32 R4, R5, R23, RZ ;  /* 0x0000001705047227 */ /* 0x000fc600078e00ff */
[----:B------:R0:W-:Y:S01]  /*4ca0*/  STL [R1+0x24], R11 ;  /* 0x0000240b01007387 */ /* 0x0001e20000100800 */
[----:B------:R-:W-:Y:S02]  /*4cb0*/  @!P2 IMAD.IADD R2, R2, 0x1, -R12 ;  /* 0x000000010202a824 */ /* 0x000fe400078e0a0c */
[----:B------:R-:W-:Y:S02]  /*4cc0*/  IMAD.MOV R6, RZ, RZ, -R6 ;  /* 0x000000ffff067224 */ /* 0x000fe400078e0a06 */
[----:B------:R-:W-:Y:S01]  /*4cd0*/  IMAD.MOV R4, RZ, RZ, -R4 ;  /* 0x000000ffff047224 */ /* 0x000fe200078e0a04 */
[----:B------:R-:W-:Y:S01]  /*4ce0*/  ISETP.GT.U32.AND P2, PT, R12, R2, PT ;  /* 0x000000020c00720c */ /* 0x000fe20003f44070 */
[----:B------:R-:W-:Y:S02]  /*4cf0*/  @!P6 IMAD.IADD R0, R0, 0x1, -R12 ;  /* 0x000000010000e824 */ /* 0x000fe400078e0a0c */
[C---:B------:R-:W-:Y:S02]  /*4d00*/  IMAD R10, R12.reuse, R6, R10 ;  /* 0x000000060c0a7224 */ /* 0x040fe400078e020a */
[----:B------:R-:W-:-:S02]  /*4d10*/  IMAD R23, R12, R4, R23 ;  /* 0x000000040c177224 */ /* 0x000fc400078e0217 */
[----:B------:R-:W-:Y:S01]  /*4d20*/  VIADD R6, R19, 0x1c ;  /* 0x0000001c13067836 */ /* 0x000fe20000000000 */
[----:B------:R-:W-:Y:S01]  /*4d30*/  ISETP.GT.U32.AND P6, PT, R12, R10, PT ;  /* 0x0000000a0c00720c */ /* 0x000fe20003fc4070 */
[----:B------:R-:W-:Y:S02]  /*4d40*/  IMAD.MOV.U32 R4, RZ, RZ, R0 ;  /* 0x000000ffff047224 */ /* 0x000fe400078e0000 */
[----:B------:R-:W-:Y:S01]  /*4d50*/  @!P5 IMAD.IADD R3, R3, 0x1, -R12 ;  /* 0x000000010303d824 */ /* 0x000fe200078e0a0c */
[----:B0-----:R-:W-:Y:S01]  /*4d60*/  IABS R11, R6 ;  /* 0x00000006000b7213 */ /* 0x001fe20000000000 */
[----:B------:R-:W-:-:S03]  /*4d70*/  IMAD.HI.U32 R0, R5, R22, RZ ;  /* 0x0000001605007227 */ /* 0x000fc600078e00ff */
[----:B------:R-:W-:Y:S01]  /*4d80*/  ISETP.GT.U32.AND P5, PT, R12, R3, PT ;  /* 0x000000030c00720c */ /* 0x000fe20003fa4070 */
[----:B------:R-:W-:Y:S02]  /*4d90*/  IMAD.MOV R0, RZ, RZ, -R0 ;  /* 0x000000ffff007224 */ /* 0x000fe400078e0a00 */
[----:B------:R-:W-:-:S04]  /*4da0*/  IMAD.HI.U32 R8, R5, R11, RZ ;  /* 0x0000000b05087227 */ /* 0x000fc800078e00ff */
[----:B------:R-:W-:Y:S02]  /*4db0*/  IMAD R22, R12, R0, R22 ;  /* 0x000000000c167224 */ /* 0x000fe400078e0216 */
[----:B------:R-:W-:-:S04]  /*4dc0*/  IMAD.HI.U32 R0, R5, R14, RZ ;  /* 0x0000000e05007227 */ /* 0x000fc800078e00ff */
[----:B------:R-:W-:Y:S01]  /*4dd0*/  @!P2 IMAD.IADD R2, R2, 0x1, -R12 ;  /* 0x000000010202a824 */ /* 0x000fe200078e0a0c */
[----:B------:R-:W-:Y:S01]  /*4de0*/  ISETP.GE.AND P2, PT, R7, RZ, PT ;  /* 0x000000ff0700720c */ /* 0x000fe20003f46270 */
[----:B------:R-:W-:Y:S02]  /*4df0*/  IMAD.MOV R7, RZ, RZ, -R8 ;  /* 0x000000ffff077224 */ /* 0x000fe400078e0a08 */
[----:B------:R-:W-:Y:S02]  /*4e00*/  IMAD.MOV R0, RZ, RZ, -R0 ;  /* 0x000000ffff007224 */ /* 0x000fe400078e0a00 */
[C---:B------:R-:W-:Y:S02]  /*4e10*/  IMAD R11, R12.reuse, R7, R11 ;  /* 0x000000070c0b7224 */ /* 0x040fe400078e020b */
[----:B------:R-:W-:Y:S01]  /*4e20*/  @!P0 IMAD.MOV R4, RZ, RZ, -R4 ;  /* 0x000000ffff048224 */ /* 0x000fe200078e0a04 */
[----:B------:R-:W-:Y:S01]  /*4e30*/  ISETP.GT.U32.AND P0, PT, R12, R23, PT ;  /* 0x000000170c00720c */ /* 0x000fe20003f04070 */
[----:B------:R-:W-:-:S03]  /*4e40*/  IMAD.HI.U32 R7, R5, R15, RZ ;  /* 0x0000000f05077227 */ /* 0x000fc600078e00ff */
[----:B------:R-:W-:Y:S01]  /*4e50*/  STL [R1+0x20], R4 ;  /* 0x0000200401007387 */ /* 0x000fe20000100800 */
[----:B------:R-:W-:Y:S02]  /*4e60*/  IMAD R14, R12, R0, R14 ;  /* 0x000000000c0e7224 */ /* 0x000fe400078e020e */
[----:B------:R-:W-:Y:S01]  /*4e70*/  @!P5 IMAD.IADD R3, R3, 0x1, -R12 ;  /* 0x000000010303d824 */ /* 0x000fe200078e0a0c */
[----:B------:R-:W-:Y:S01]  /*4e80*/  ISETP.GE.AND P5, PT, R6, RZ, PT ;  /* 0x000000ff0600720c */ /* 0x000fe20003fa6270 */
[----:B------:R-:W-:Y:S02]  /*4e90*/  VIADD R9, R19, 0xe ;  /* 0x0000000e13097836 */ /* 0x000fe40000000000 */
[----:B------:R-:W-:-:S03]  /*4ea0*/  IMAD.HI.U32 R0, R5, R17, RZ ;  /* 0x0000001105007227 */ /* 0x000fc600078e00ff */
[----:B------:R-:W-:Y:S01]  /*4eb0*/  STL [R1+0xe8], R9 ;  /* 0x0000e80901007387 */ /* 0x000fe20000100800 */
[----:B------:R-:W-:Y:S01]  /*4ec0*/  VIADD R8, R19, 0xc ;  /* 0x0000000c13087836 */ /* 0x000fe20000000000 */
[----:B------:R-:W-:Y:S01]  /*4ed0*/  IABS R20, R9 ;  /* 0x0000000900147213 */ /* 0x000fe20000000000 */
[----:B------:R-:W-:-:S03]  /*4ee0*/  IMAD.HI.U32 R6, R5, R16, RZ ;  /* 0x0000001005067227 */ /* 0x000fc600078e00ff */
[----:B------:R0:W-:Y:S01]  /*4ef0*/  STL [R1+0x40], R8 ;  /* 0x0000400801007387 */ /* 0x0001e20000100800 */
[----:B------:R-:W-:Y:S01]  /*4f00*/  IMAD.MOV R7, RZ, RZ, -R7 ;  /* 0x000000ffff077224 */ /* 0x000fe200078e0a07 */
[----:B------:R-:W-:Y:S01]  /*4f10*/  IABS R21, R8 ;  /* 0x0000000800157213 */ /* 0x000fe20000000000 */
[----:B------:R-:W-:Y:S02]  /*4f20*/  IMAD.MOV R0, RZ, RZ, -R0 ;  /* 0x000000ffff007224 */ /* 0x000fe400078e0a00 */
[----:B------:R-:W-:Y:S02]  /*4f30*/  IMAD.MOV R6, RZ, RZ, -R6 ;  /* 0x000000ffff067224 */ /* 0x000fe400078e0a06 */
[C---:B------:R-:W-:Y:S02]  /*4f40*/  IMAD R15, R12.reuse, R7, R15 ;  /* 0x000000070c0f7224 */ /* 0x040fe400078e020f */
[----:B------:R-:W-:Y:S01]  /*4f50*/  IMAD R17, R12, R0, R17 ;  /* 0x000000000c117224 */ /* 0x000fe200078e0211 */
[----:B------:R-:W-:Y:S01]  /*4f60*/  IABS R0, R28 ;  /* 0x0000001c00007213 */ /* 0x000fe20000000000 */
[----:B0-----:R-:W-:-:S02]  /*4f70*/  VIADD R8, R19, 0xa ;  /* 0x0000000a13087836 */ /* 0x001fc40000000000 */
[----:B------:R-:W-:Y:S02]  /*4f80*/  IMAD.MOV.U32 R7, RZ, RZ, R2 ;  /* 0x000000ffff077224 */ /* 0x000fe400078e0002 */
[----:B------:R-:W-:Y:S01]  /*4f90*/  IMAD R16, R12, R6, R16 ;  /* 0x000000060c107224 */ /* 0x000fe200078e0210 */
[----:B------:R0:W-:Y:S01]  /*4fa0*/  STL [R1+0x38], R8 ;  /* 0x0000380801007387 */ /* 0x0001e20000100800 */
[C---:B------:R-:W-:Y:S01]  /*4fb0*/  VIADD R6, R19.reuse, 0x8 ;  /* 0x0000000813067836 */ /* 0x040fe20000000000 */
[----:B------:R-:W-:Y:S01]  /*4fc0*/  IABS R2, R8 ;  /* 0x0000000800027213 */ /* 0x000fe20000000000 */
[----:B------:R-:W-:Y:S01]  /*4fd0*/  @!P1 IMAD.MOV R7, RZ, RZ, -R7 ;  /* 0x000000ffff079224 */ /* 0x000fe200078e0a07 */
[----:B------:R-:W-:Y:S01]  /*4fe0*/  STL [R1+0x1e60], R28 ;  /* 0x001e601c01007387 */ /* 0x000fe20000100800 */
[C---:B------:R-:W-:Y:S02]  /*4ff0*/  VIADD R9, R19.reuse, 0x6 ;  /* 0x0000000613097836 */ /* 0x040fe40000000000 */
[--C-:B------:R-:W-:Y:S01]  /*5000*/  @!P6 IMAD.IADD R10, R10, 0x1, -R12.reuse ;  /* 0x000000010a0ae824 */ /* 0x100fe200078e0a0c */
[----:B------:R-:W-:Y:S01]  /*5010*/  STL [R1+0x34], R6 ;  /* 0x0000340601007387 */ /* 0x000fe20000100800 */
[----:B------:R-:W-:Y:S01]  /*5020*/  VIADD R13, R19, 0x1a ;  /* 0x0000001a130d7836 */ /* 0x000fe20000000000 */
[----:B0-----:R-:W0:Y:S01]  /*5030*/  I2F.RP R8, R0 ;  /* 0x0000000000087306 */ /* 0x001e220000209400 */
[----:B------:R-:W-:Y:S01]  /*5040*/  @!P0 IMAD.IADD R23, R23, 0x1, -R12 ;  /* 0x0000000117178824 */ /* 0x000fe200078e0a0c */
[----:B------:R1:W-:Y:S01]  /*5050*/  STL [R1+0x1c], R7 ;  /* 0x00001c0701007387 */ /* 0x0003e20000100800 */
[----:B------:R-:W-:-:S02]  /*5060*/  ISETP.GT.U32.AND P6, PT, R12, R10, PT ;  /* 0x0000000a0c00720c */ /* 0x000fc40003fc4070 */
[----:B------:R-:W-:Y:S01]  /*5070*/  IABS R18, R13 ;  /* 0x0000000d00127213 */ /* 0x000fe20000000000 */
[----:B------:R2:W-:Y:S01]  /*5080*/  STL [R1+0xc], R9 ;  /* 0x00000c0901007387 */ /* 0x0005e20000100800 */
[----:B------:R-:W-:-:S03]  /*5090*/  ISETP.GT.U32.AND P0, PT, R12, R23, PT ;  /* 0x000000170c00720c */ /* 0x000fc60003f04070 */
[----:B------:R-:W-:Y:S01]  /*50a0*/  STL [R1+0x8], R27 ;  /* 0x0000081b01007387 */ /* 0x000fe20000100800 */
[----:B------:R-:W-:Y:S01]  /*50b0*/  IMAD.HI.U32 R4, R5, R18, RZ ;  /* 0x0000001205047227 */ /* 0x000fe200078e00ff */
[----:B-1----:R-:W-:-:S03]  /*50c0*/  IABS R7, R6 ;  /* 0x0000000600077213 */ /* 0x002fc60000000000 */
[----:B------:R-:W-:Y:S01]  /*50d0*/  IMAD.HI.U32 R6, R5, R2, RZ ;  /* 0x0000000205067227 */ /* 0x000fe200078e00ff */
[----:B0-----:R-:W0:Y:S03]  /*50e0*/  MUFU.RCP R8, R8 ;  /* 0x0000000800087308 */ /* 0x001e260000001000 */
[----:B------:R-:W-:Y:S02]  /*50f0*/  IMAD.MOV R6, RZ, RZ, -R6 ;  /* 0x000000ffff067224 */ /* 0x000fe400078e0a06 */
[----:B------:R-:W-:Y:S01]  /*5100*/  @!P6 IMAD.IADD R10, R10, 0x1, -R12 ;  /* 0x000000010a0ae824 */ /* 0x000fe200078e0a0c */
[C---:B------:R-:W-:Y:S01]  /*5110*/  ISETP.GT.U32.AND P6, PT, R12.reuse, R11, PT ;  /* 0x0000000b0c00720c */ /* 0x040fe20003fc4070 */
[----:B------:R-:W-:Y:S01]  /*5120*/  IMAD R2, R12, R6, R2 ;  /* 0x000000060c027224 */ /* 0x000fe200078e0202 */
[----:B------:R-:W-:Y:S01]  /*5130*/  IABS R6, R9 ;  /* 0x0000000900067213 */ /* 0x000fe20000000000 */
[----:B--2---:R-:W-:Y:S01]  /*5140*/  IMAD.MOV.U32 R9, RZ, RZ, R3 ;  /* 0x000000ffff097224 */ /* 0x004fe200078e0003 */
[----:B------:R-:W-:Y:S01]  /*5150*/  IABS R3, R27 ;  /* 0x0000001b00037213 */ /* 0x000fe20000000000 */
[----:B------:R-:W-:-:S02]  /*5160*/  @!P4 IMAD.MOV R10, RZ, RZ, -R10 ;  /* 0x000000ffff0ac224 */ /* 0x000fc400078e0a0a */
[----:B------:R-:W-:Y:S02]  /*5170*/  @!P3 IMAD.MOV R9, RZ, RZ, -R9 ;  /* 0x000000ffff09b224 */ /* 0x000fe400078e0a09 */
[----:B------:R-:W-:Y:S02]  /*5180*/  IMAD.MOV R4, RZ, RZ, -R4 ;  /* 0x000000ffff047224 */ /* 0x000fe400078e0a04 */
[----:B0-----:R-:W-:Y:S01]  /*5190*/  VIADD R8, R8, 0xffffffe ;  /* 0x0ffffffe08087836 */ /* 0x001fe20000000000 */
[----:B------:R0:W-:Y:S01]  /*51a0*/  STL [R1+0x18], R9 ;  /* 0x0000180901007387 */ /* 0x0001e20000100800 */
[----:B------:R-:W-:Y:S02]  /*51b0*/  @!P6 IMAD.IADD R11, R11, 0x1, -R12 ;  /* 0x000000010b0be824 */ /* 0x000fe400078e0a0c */
[C---:B------:R-:W-:Y:S01]  /*51c0*/  IMAD R18, R12.reuse, R4, R18 ;  /* 0x000000040c127224 */ /* 0x040fe200078e0212 */
[----:B------:R-:W2:Y:S01]  /*51d0*/  LDL R28, [R1+0x13f4] ;  /* 0x0013f400011c7983 */ /* 0x000ea20000100800 */
[----:B------:R-:W-:Y:S01]  /*51e0*/  @!P0 IMAD.IADD R23, R23, 0x1, -R12 ;  /* 0x0000000117178824 */ /* 0x000fe200078e0a0c */
[----:B------:R-:W-:Y:S01]  /*51f0*/  ISETP.GT.U32.AND P6, PT, R12, R11, PT ;  /* 0x0000000b0c00720c */ /* 0x000fe20003fc4070 */
[----:B------:R-:W-:-:S04]  /*5200*/  IMAD.HI.U32 R4, R5, R20, RZ ;  /* 0x0000001405047227 */ /* 0x000fc800078e00ff */
[----:B0-----:R-:W-:Y:S01]  /*5210*/  IMAD.HI.U32 R9, R5, R3, RZ ;  /* 0x0000000305097227 */ /* 0x001fe200078e00ff */
[----:B------:R0:W-:Y:S01]  /*5220*/  STL [R1+0x14], R10 ;  /* 0x0000140a01007387 */ /* 0x0001e20000100800 */
[C---:B------:R-:W-:Y:S02]  /*5230*/  ISETP.GT.U32.AND P0, PT, R12.reuse, R18, PT ;  /* 0x000000120c00720c */ /* 0x040fe40003f04070 */
[----:B------:R-:W-:Y:S02]  /*5240*/  IMAD.MOV R9, RZ, RZ, -R9 ;  /* 0x000000ffff097224 */ /* 0x000fe400078e0a09 */
[----:B------:R-:W-:Y:S02]  /*5250*/  IMAD.MOV R4, RZ, RZ, -R4 ;  /* 0x000000ffff047224 */ /* 0x000fe400078e0a04 */
[C---:B------:R-:W-:Y:S02]  /*5260*/  IMAD R3, R12.reuse, R9, R3 ;  /* 0x000000090c037224 */ /* 0x040fe400078e0203 */
[----:B------:R1:W0:Y:S01]  /*5270*/  F2I.FTZ.U32.TRUNC.NTZ R9, R8 ;  /* 0x0000000800097305 */ /* 0x000222000021f000 */
[----:B------:R-:W-:Y:S01]  /*5280*/  @!P6 IMAD.IADD R11, R11, 0x1, -R12 ;  /* 0x000000010b0be824 */ /* 0x000fe200078e0a0c */
[C---:B------:R-:W-:Y:S01]  /*5290*/  ISETP.GT.U32.AND P6, PT, R12.reuse, R22, PT ;  /* 0x000000160c00720c */ /* 0x040fe20003fc4070 */
[----:B------:R-:W-:-:S02]  /*52a0*/  IMAD R20, R12, R4, R20 ;  /* 0x000000040c147224 */ /* 0x000fc400078e0214 */
[----:B------:R-:W-:Y:S02]  /*52b0*/  @!P0 IMAD.IADD R18, R18, 0x1, -R12 ;  /* 0x0000000112128824 */ /* 0x000fe400078e0a0c */
[----:B------:R-:W-:Y:S01]  /*52c0*/  IMAD.HI.U32 R4, R5, R21, RZ ;  /* 0x0000001505047227 */ /* 0x000fe200078e00ff */
[----:B-1----:R-:W-:Y:S02]  /*52d0*/  IABS R8, R19 ;  /* 0x0000001300087213 */ /* 0x002fe40000000000 */
[----:B------:R-:W-:Y:S01]  /*52e0*/  ISETP.GT.U32.AND P0, PT, R12, R18, PT ;  /* 0x000000120c00720c */ /* 0x000fe20003f04070 */
[----:B------:R-:W-:Y:S02]  /*52f0*/  IMAD.MOV R4, RZ, RZ, -R4 ;  /* 0x000000ffff047224 */ /* 0x000fe400078e0a04 */
[----:B0-----:R-:W-:Y:S02]  /*5300*/  IMAD.MOV R10, RZ, RZ, -R9 ;  /* 0x000000ffff0a7224 */ /* 0x001fe400078e0a09 */
[----:B------:R-:W-:Y:S01]  /*5310*/  @!P6 IMAD.IADD R22, R22, 0x1, -R12 ;  /* 0x000000011616e824 */ /* 0x000fe200078e0a0c */
[----:B------:R-:W-:Y:S01]  /*5320*/  ISETP.GT.U32.AND P6, PT, R12, R15, PT ;  /* 0x0000000f0c00720c */ /* 0x000fe20003fc4070 */
[----:B------:R-:W-:-:S02]  /*5330*/  IMAD R27, R10, R0, RZ ;  /* 0x000000000a1b7224 */ /* 0x000fc400078e02ff */
[----:B------:R-:W3:Y:S01]  /*5340*/  LDL R10, [R1+0x1400] ;  /* 0x00140000010a7983 */ /* 0x000ee20000100800 */
[C---:B------:R-:W-:Y:S01]  /*5350*/  ISETP.GT.U32.AND P1, PT, R12.reuse, R22, PT ;  /* 0x000000160c00720c */ /* 0x040fe20003f24070 */
[----:B------:R-:W-:Y:S02]  /*5360*/  IMAD R21, R12, R4, R21 ;  /* 0x000000040c157224 */ /* 0x000fe400078e0215 */
[----:B------:R-:W-:Y:S01]  /*5370*/  @!P0 IMAD.IADD R18, R18, 0x1, -R12 ;  /* 0x0000000112128824 */ /* 0x000fe200078e0a0c */
[----:B------:R-:W-:Y:S01]  /*5380*/  ISETP.GT.U32.AND P0, PT, R12, R14, PT ;  /* 0x0000000e0c00720c */ /* 0x000fe20003f04070 */
[----:B------:R-:W-:-:S04]  /*5390*/  IMAD.HI.U32 R4, R5, R7, RZ ;  /* 0x0000000705047227 */ /* 0x000fc800078e00ff */
[----:B------:R-:W-:Y:S02]  /*53a0*/  @!P6 IMAD.IADD R15, R15, 0x1, -R12 ;  /* 0x000000010f0fe824 */ /* 0x000fe400078e0a0c */
[----:B------:R-:W-:Y:S02]  /*53b0*/  IMAD.MOV R4, RZ, RZ, -R4 ;  /* 0x000000ffff047224 */ /* 0x000fe400078e0a04 */
[--C-:B------:R-:W-:Y:S01]  /*53c0*/  @!P1 IMAD.IADD R22, R22, 0x1, -R12.reuse ;  /* 0x0000000116169824 */ /* 0x100fe200078e0a0c */
[C---:B------:R-:W-:Y:S01]  /*53d0*/  ISETP.GT.U32.AND P6, PT, R12.reuse, R15, PT ;  /* 0x0000000f0c00720c */ /* 0x040fe20003fc4070 */
[C---:B------:R-:W-:Y:S01]  /*53e0*/  IMAD R7, R12.reuse, R4, R7 ;  /* 0x000000040c077224 */ /* 0x040fe200078e0207 */
[----:B------:R-:W-:Y:S01]  /*53f0*/  ISETP.GT.U32.AND P1, PT, R12, R16, PT ;  /* 0x000000100c00720c */ /* 0x000fe20003f24070 */
[----:B------:R-:W-:Y:S02]  /*5400*/  @!P0 IMAD.IADD R14, R14, 0x1, -R12 ;  /* 0x000000010e0e8824 */ /* 0x000fe400078e0a0c */
[----:B------:R-:W-:-:S03]  /*5410*/  IMAD.HI.U32 R4, R5, R6, RZ ;  /* 0x0000000605047227 */ /* 0x000fc600078e00ff */
[----:B------:R-:W-:Y:S01]  /*5420*/  ISETP.GT.U32.AND P0, PT, R12, R14, PT ;  /* 0x0000000e0c00720c */ /* 0x000fe20003f04070 */
[----:B------:R-:W-:-:S04]  /*5430*/  IMAD.MOV R4, RZ, RZ, -R4 ;  /* 0x000000ffff047224 */ /* 0x000fc800078e0a04 */
[--C-:B------:R-:W-:Y:S01]  /*5440*/  @!P6 IMAD.IADD R15, R15, 0x1, -R12.reuse ;  /* 0x000000010f0fe824 */ /* 0x100fe200078e0a0c */
[----:B------:R-:W-:Y:S01]  /*5450*/  ISETP.GT.U32.AND P6, PT, R12, R20, PT ;  /* 0x000000140c00720c */ /* 0x000fe20003fc4070 */
[----:B------:R-:W-:Y:S01]  /*5460*/  @!P1 IMAD.IADD R16, R16, 0x1, -R12 ;  /* 0x0000000110109824 */ /* 0x000fe200078e0a0c */
[C---:B------:R-:W-:Y:S01]  /*5470*/  ISETP.GT.U32.AND P1, PT, R12.reuse, R21, PT ;  /* 0x000000150c00720c */ /* 0x040fe20003f24070 */
[----:B------:R-:W-:Y:S01]  /*5480*/  IMAD R6, R12, R4, R6 ;  /* 0x000000040c067224 */ /* 0x000fe200078e0206 */
[----:B------:R-:W-:-:S03]  /*5490*/  IABS R4, R29 ;  /* 0x0000001d00047213 */ /* 0x000fc60000000000 */
[----:B------:R-:W-:Y:S01]  /*54a0*/  @!P0 IMAD.IADD R14, R14, 0x1, -R12 ;  /* 0x000000010e0e8824 */ /* 0x000fe200078e0a0c */
[----:B------:R-:W-:-:S05]  /*54b0*/  ISETP.GT.U32.AND P0, PT, R12, R17, PT ;  /* 0x000000110c00720c */ /* 0x000fca0003f04070 */
[--C-:B------:R-:W-:Y:S02]  /*54c0*/  @!P6 IMAD.IADD R20, R20, 0x1, -R12.reuse ;  /* 0x000000011414e824 */ /* 0x100fe400078e0a0c */
[----:B------:R-:W-:-:S03]  /*54d0*/  @!P1 IMAD.IADD R21, R21, 0x1, -R12 ;  /* 0x0000000115159824 */ /* 0x000fc600078e0a0c */
[C---:B------:R-:W-:Y:S02]  /*54e0*/  ISETP.GT.U32.AND P3, PT, R12.reuse, R20, PT ;  /* 0x000000140c00720c */ /* 0x040fe40003f64070 */
[C---:B------:R-:W-:Y:S01]  /*54f0*/  ISETP.GT.U32.AND P1, PT, R12.reuse, R21, PT ;  /* 0x000000150c00720c */ /* 0x040fe20003f24070 */
[----:B------:R-:W-:Y:S01]  /*5500*/  @!P0 IMAD.IADD R17, R17, 0x1, -R12 ;  /* 0x0000000111118824 */ /* 0x000fe200078e0a0c */
[----:B------:R-:W-:-:S04]  /*5510*/  ISETP.GT.U32.AND P0, PT, R12, R16, PT ;  /* 0x000000100c00720c */ /* 0x000fc80003f04070 */
[----:B------:R-:W-:-:S05]  /*5520*/  ISETP.GT.U32.AND P6, PT, R12, R17, PT ;  /* 0x000000110c00720c */ /* 0x000fca0003fc4070 */
[--C-:B------:R-:W-:Y:S01]  /*5530*/  @!P3 IMAD.IADD R20, R20, 0x1, -R12.reuse ;  /* 0x000000011414b824 */ /* 0x100fe200078e0a0c */
[----:B------:R-:W-:Y:S01]  /*5540*/  ISETP.GT.U32.AND P3, PT, R12, R6, PT ;  /* 0x000000060c00720c */ /* 0x000fe20003f64070 */
[--C-:B------:R-:W-:Y:S01]  /*5550*/  @!P1 IMAD.IADD R21, R21, 0x1, -R12.reuse ;  /* 0x0000000115159824 */ /* 0x100fe200078e0a0c */
[----:B------:R-:W-:Y:S01]  /*5560*/  ISETP.GE.AND P1, PT, R13, RZ, PT ;  /* 0x000000ff0d00720c */ /* 0x000fe20003f26270 */
[----:B------:R-:W-:Y:S01]  /*5570*/  @!P0 IMAD.IADD R16, R16, 0x1, -R12 ;  /* 0x0000000110108824 */ /* 0x000fe200078e0a0c */
[----:B------:R-:W-:Y:S01]  /*5580*/  ISETP.GT.U32.AND P0, PT, R12, R2, PT ;  /* 0x000000020c00720c */ /* 0x000fe20003f04070 */
[----:B------:R-:W-:-:S04]  /*5590*/  IMAD.HI.U32 R13, R5, R4, RZ ;  /* 0x00000004050d7227 */ /* 0x000fc800078e00ff */
[----:B------:R-:W-:Y:S01]  /*55a0*/  @!P6 IMAD.IADD R17, R17, 0x1, -R12 ;  /* 0x000000011111e824 */ /* 0x000fe200078e0a0c */
[----:B------:R-:W-:Y:S01]  /*55b0*/  ISETP.GT.U32.AND P6, PT, R12, R7, PT ;  /* 0x000000070c00720c */ /* 0x000fe20003fc4070 */
[----:B------:R-:W-:-:S04]  /*55c0*/  IMAD.HI.U32 R5, R5, R8, RZ ;  /* 0x0000000805057227 */ /* 0x000fc800078e00ff */
[--C-:B------:R-:W-:Y:S02]  /*55d0*/  @!P3 IMAD.IADD R6, R6, 0x1, -R12.reuse ;  /* 0x000000010606b824 */ /* 0x100fe400078e0a0c */
[----:B------:R-:W-:Y:S01]  /*55e0*/  @!P0 IMAD.IADD R2, R2, 0x1, -R12 ;  /* 0x0000000102028824 */ /* 0x000fe200078e0a0c */
[C---:B------:R-:W-:Y:S01]  /*55f0*/  ISETP.GT.U32.AND P0, PT, R12.reuse, R3, PT ;  /* 0x000000030c00720c */ /* 0x040fe20003f04070 */
[----:B------:R-:W-:Y:S01]  /*5600*/  IMAD.MOV R5, RZ, RZ, -R5 ;  /* 0x000000ffff057224 */ /* 0x000fe200078e0a05 */
[----:B------:R-:W-:-:S03]  /*5610*/  ISETP.GT.U32.AND P3, PT, R12, R6, PT ;  /* 0x000000060c00720c */ /* 0x000fc60003f64070 */
[----:B------:R-:W-:Y:S01]  /*5620*/  @!P6 IMAD.IADD R7, R7, 0x1, -R12 ;  /* 0x000000010707e824 */ /* 0x000fe200078e0a0c */
[C---:B------:R-:W-:Y:S01]  /*5630*/  ISETP.GT.U32.AND P6, PT, R12.reuse, R2, PT ;  /* 0x000000020c00720c */ /* 0x040fe20003fc4070 */
[----:B------:R-:W-:Y:S02]  /*5640*/  IMAD R5, R12, R5, R8 ;  /* 0x000000050c057224 */ /* 0x000fe400078e0208 */
[----:B------:R-:W-:Y:S02]  /*5650*/  IMAD.MOV.U32 R8, RZ, RZ, RZ ;  /* 0x000000ffff087224 */ /* 0x000fe400078e00ff */
[----:B------:R-:W-:Y:S02]  /*5660*/  IMAD.MOV R13, RZ, RZ, -R13 ;  /* 0x000000ffff0d7224 */ /* 0x000fe400078e0a0d */
[----:B------:R-:W-:-:S04]  /*5670*/  IMAD.HI.U32 R27, R9, R27, R8 ;  /* 0x0000001b091b7227 */ /* 0x000fc800078e0008 */
[----:B------:R-:W-:Y:S01]  /*5680*/  @!P3 IMAD.IADD R6, R6, 0x1, -R12 ;  /* 0x000000010606b824 */ /* 0x000fe200078e0a0c */
[----:B------:R-:W-:Y:S01]  /*5690*/  ISETP.GE.AND P3, PT, R24, RZ, PT ;  /* 0x000000ff1800720c */ /* 0x000fe20003f66270 */
[----:B------:R-:W-:Y:S02]  /*56a0*/  IMAD R4, R12, R13, R4 ;  /* 0x0000000d0c047224 */ /* 0x000fe400078e0204 */
[----:B------:R-:W4:Y:S01]  /*56b0*/  LDL R13, [R1+0x13f8] ;  /* 0x0013f800010d7983 */ /* 0x000f220000100800 */
[----:B------:R-:W-:Y:S01]  /*56c0*/  @!P6 IMAD.IADD R2, R2, 0x1, -R12 ;  /* 0x000000010202e824 */ /* 0x000fe200078e0a0c */
[----:B------:R-:W-:Y:S02]  /*56d0*/  ISETP.GE.AND P6, PT, R26, RZ, PT ;  /* 0x000000ff1a00720c */ /* 0x000fe40003fc6270 */
[----:B------:R-:W5:Y:S01]  /*56e0*/  LDL R26, [R1+0x13fc] ;  /* 0x0013fc00011a7983 */ /* 0x000f620000100800 */
[----:B--2---:R-:W-:Y:S01]  /*56f0*/  IABS R8, R28 ;  /* 0x0000001c00087213 */ /* 0x004fe20000000000 */
[----:B------:R-:W-:-:S04]  /*5700*/  IMAD.MOV.U32 R28, RZ, RZ, R23 ;  /* 0x000000ffff1c7224 */ /* 0x000fc800078e0017 */
[----:B------:R-:W-:-:S05]  /*5710*/  @!P2 IMAD.MOV R28, RZ, RZ, -R28 ;  /* 0x000000ffff1ca224 */ /* 0x000fca00078e0a1c */
[----:B------:R0:W-:Y:S01]  /*5720*/  STL [R1+0x1e64], R28 ;  /* 0x001e641c01007387 */ /* 0x0001e20000100800 */
[----:B---3--:R-:W-:Y:S02]  /*5730*/  IABS R10, R10 ;  /* 0x0000000a000a7213 */ /* 0x008fe40000000000 */
[----:B------:R-:W-:Y:S01]  /*5740*/  ISETP.GT.U32.AND P4, PT, R12, R7, PT ;  /* 0x000000070c00720c */ /* 0x000fe20003f84070 */
[C---:B------:R-:W-:Y:S01]  /*5750*/  IMAD.HI.U32 R23, R27.reuse, R8, RZ ;  /* 0x000000081b177227 */ /* 0x040fe200078e00ff */
[----:B0-----:R-:W2:Y:S03]  /*5760*/  LDL R28, [R1+0x13e0] ;  /* 0x0013e000011c7983 */ /* 0x001ea60000100800 */
[----:B------:R-:W-:-:S04]  /*5770*/  IMAD.HI.U32 R24, R27, R10, RZ ;  /* 0x0000000a1b187227 */ /* 0x000fc800078e00ff */
[----:B------:R-:W-:-:S04]  /*5780*/  IMAD.MOV R24, RZ, RZ, -R24 ;  /* 0x000000ffff187224 */ /* 0x000fc800078e0a18 */
[----:B------:R-:W-:Y:S02]  /*5790*/  IMAD R10, R0, R24, R10 ;  /* 0x00000018000a7224 */ /* 0x000fe400078e020a */
[----:B------:R-:W3:Y:S01]  /*57a0*/  LDL R24, [R1+0x13f0] ;  /* 0x0013f00001187983 */ /* 0x000ee20000100800 */
[----:B------:R-:W-:Y:S01]  /*57b0*/  @!P4 IMAD.IADD R7, R7, 0x1, -R12 ;  /* 0x000000010707c824 */ /* 0x000fe200078e0a0c */
[----:B------:R-:W-:-:S13]  /*57c0*/  ISETP.GT.U32.AND P4, PT, R12, R4, PT ;  /* 0x000000040c00720c */ /* 0x000fda0003f84070 */
[----:B------:R-:W-:Y:S01]  /*57d0*/  @!P4 IMAD.IADD R4, R4, 0x1, -R12 ;  /* 0x000000010404c824 */ /* 0x000fe200078e0a0c */
[----:B------:R-:W-:Y:S02]  /*57e0*/  ISETP.GE.AND P4, PT, R25, RZ, PT ;  /* 0x000000ff1900720c */ /* 0x000fe40003f86270 */
[----:B----4-:R-:W-:Y:S02]  /*57f0*/  IABS R13, R13 ;  /* 0x0000000d000d7213 */ /* 0x010fe40000000000 */
[----:B-----5:R-:W-:-:S03]  /*5800*/  IABS R9, R26 ;  /* 0x0000001a00097213 */ /* 0x020fc60000000000 */
[----:B------:R-:W-:-:S04]  /*5810*/  IMAD.HI.U32 R25, R27, R13, RZ ;  /* 0x0000000d1b197227 */ /* 0x000fc800078e00ff */
[----:B------:R-:W-:-:S04]  /*5820*/  IMAD.HI.U32 R26, R27, R9, RZ ;  /* 0x000000091b1a7227 */ /* 0x000fc800078e00ff */
[----:B------:R-:W-:Y:S02]  /*5830*/  IMAD.MOV R25, RZ, RZ, -R25 ;  /* 0x000000ffff197224 */ /* 0x000fe400078e0a19 */
[----:B------:R-:W-:Y:S02]  /*5840*/  IMAD.MOV R26, RZ, RZ, -R26 ;  /* 0x000000ffff1a7224 */ /* 0x000fe400078e0a1a */
[C---:B------:R-:W-:Y:S02]  /*5850*/  IMAD R13, R0.reuse, R25, R13 ;  /* 0x00000019000d7224 */ /* 0x040fe400078e020d */
[----:B------:R-:W-:Y:S02]  /*5860*/  IMAD.MOV R25, RZ, RZ, -R23 ;  /* 0x000000ffff197224 */ /* 0x000fe400078e0a17 */
[----:B------:R-:W-:Y:S02]  /*5870*/  IMAD R9, R0, R26, R9 ;  /* 0x0000001a00097224 */ /* 0x000fe400078e0209 */
[----:B------:R-:W4:Y:S01]  /*5880*/  LDL R26, [R1+0x13ec] ;  /* 0x0013ec00011a7983 */ /* 0x000f220000100800 */
[----:B---3--:R-:W-:-:S05]  /*5890*/  IABS R24, R24 ;  /* 0x0000001800187213 */ /* 0x008fca0000000000 */
[----:B------:R-:W-:Y:S02]  /*58a0*/  IMAD.MOV.U32 R23, RZ, RZ, R24 ;  /* 0x000000ffff177224 */ /* 0x000fe400078e0018 */
[----:B------:R-:W3:Y:S01]  /*58b0*/  LDL R24, [R1+0x13e8] ;  /* 0x0013e80001187983 */ /* 0x000ee20000100800 */
[----:B------:R-:W-:-:S05]  /*58c0*/  @!P0 IMAD.IADD R3, R3, 0x1, -R12 ;  /* 0x0000000103038824 */ /* 0x000fca00078e0a0c */
[----:B------:R-:W-:-:S13]  /*58d0*/  ISETP.GT.U32.AND P0, PT, R12, R3, PT ;  /* 0x000000030c00720c */ /* 0x000fda0003f04070 */
[----:B------:R-:W-:Y:S01]  /*58e0*/  @!P0 IMAD.IADD R3, R3, 0x1, -R12 ;  /* 0x0000000103038824 */ /* 0x000fe200078e0a0c */
[----:B------:R-:W-:-:S13]  /*58f0*/  ISETP.GT.U32.AND P0, PT, R12, R5, PT ;  /* 0x000000050c00720c */ /* 0x000fda0003f04070 */
[----:B------:R-:W-:Y:S01]  /*5900*/  @!P0 IMAD.IADD R5, R5, 0x1, -R12 ;  /* 0x0000000105058824 */ /* 0x000fe200078e0a0c */
[----:B------:R-:W-:-:S04]  /*5910*/  ISETP.GT.U32.AND P0, PT, R12, R4, PT ;  /* 0x000000040c00720c */ /* 0x000fc80003f04070 */
[----:B------:R-:W-:-:S09]  /*5920*/  ISETP.GT.U32.AND P2, PT, R12, R5, PT ;  /* 0x000000050c00720c */ /* 0x000fd20003f44070 */
[----:B------:R-:W-:Y:S01]  /*5930*/  @!P0 IMAD.IADD R4, R4, 0x1, -R12 ;  /* 0x0000000104048824 */ /* 0x000fe200078e0a0c */
[C---:B------:R-:W-:Y:S01]  /*5940*/  ISETP.GT.U32.AND P0, PT, R0.reuse, R10, PT ;  /* 0x0000000a0000720c */ /* 0x040fe20003f04070 */
[C---:B------:R-:W-:Y:S02]  /*5950*/  IMAD R8, R0.reuse, R25, R8 ;  /* 0x0000001900087224 */ /* 0x040fe400078e0208 */
[----:B------:R-:W-:Y:S01]  /*5960*/  @!P2 IMAD.IADD R5, R5, 0x1, -R12 ;  /* 0x000000010505a824 */ /* 0x000fe200078e0a0c */
[----:B------:R-:W-:Y:S01]  /*5970*/  ISETP.GT.U32.AND P2, PT, R0, R13, PT ;  /* 0x0000000d0000720c */ /* 0x000fe20003f44070 */
[----:B------:R-:W-:-:S04]  /*5980*/  IMAD.HI.U32 R12, R27, R23, RZ ;  /* 0x000000171b0c7227 */ /* 0x000fc800078e00ff */
[----:B------:R-:W-:Y:S01]  /*5990*/  @!P5 IMAD.MOV R11, RZ, RZ, -R11 ;  /* 0x000000ffff0bd224 */ /* 0x000fe200078e0a0b */
[----:B--2---:R-:W-:Y:S01]  /*59a0*/  IABS R25, R28 ;  /* 0x0000001c00197213 */ /* 0x004fe20000000000 */
[----:B------:R-:W-:Y:S02]  /*59b0*/  IMAD.MOV R12, RZ, RZ, -R12 ;  /* 0x000000ffff0c7224 */ /* 0x000fe400078e0a0c */
[--C-:B------:R-:W-:Y:S01]  /*59c0*/  @!P0 IMAD.IADD R10, R10, 0x1, -R0.reuse ;  /* 0x000000010a0a8824 */ /* 0x100fe200078e0a00 */
[C---:B------:R-:W-:Y:S01]  /*59d0*/  ISETP.GT.U32.AND P0, PT, R0.reuse, R8, PT ;  /* 0x000000080000720c */ /* 0x040fe20003f04070 */
[----:B------:R0:W-:Y:S01]  /*59e0*/  STL [R1+0x1e68], R11 ;  /* 0x001e680b01007387 */ /* 0x0001e20000100800 */
[----:B------:R-:W-:Y:S02]  /*59f0*/  VIADD R28, R19, 0x12 ;  /* 0x00000012131c7836 */ /* 0x000fe40000000000 */
[----:B------:R-:W-:Y:S02]  /*5a00*/  IMAD R12, R0, R12, R23 ;  /* 0x0000000c000c7224 */ /* 0x000fe400078e0217 */
[----:B------:R-:W-:Y:S01]  /*5a10*/  @!P2 IMAD.IADD R13, R13, 0x1, -R0 ;  /* 0x000000010d0da824 */ /* 0x000fe200078e0a00 */
[----:B------:R-:W-:Y:S01]  /*5a20*/  ISETP.GE.AND P2, PT, R28, RZ, PT ;  /* 0x000000ff1c00720c */ /* 0x000fe20003f46270 */
[----:B------:R-:W-:-:S02]  /*5a30*/  VIADD R28, R19, 0x10 ;  /* 0x00000010131c7836 */ /* 0x000fc40000000000 */
[----:B------:R-:W-:-:S03]  /*5a40*/  @!P1 IMAD.MOV R18, RZ, RZ, -R18 ;  /* 0x000000ffff129224 */ /* 0x000fc600078e0a12 */
[----:B------:R-:W-:Y:S01]  /*5a50*/  @!P0 IMAD.IADD R8, R8, 0x1, -R0 ;  /* 0x0000000108088824 */ /* 0x000fe200078e0a00 */
[----:B------:R-:W-:Y:S02]  /*5a60*/  ISETP.GE.AND P0, PT, R28, RZ, PT ;  /* 0x000000ff1c00720c */ /* 0x000fe40003f06270 */
[----:B----4-:R-:W-:-:S05]  /*5a70*/  IABS R26, R26 ;  /* 0x0000001a001a7213 */ /* 0x010fca0000000000 */
[----:B------:R-:W-:-:S04]  /*5a80*/  IMAD.HI.U32 R23, R27, R26, RZ ;  /* 0x0000001a1b177227 */ /* 0x000fc800078e00ff */
[----:B------:R-:W-:-:S04]  /*5a90*/  IMAD.MOV R23, RZ, RZ, -R23 ;  /* 0x000000ffff177224 */ /* 0x000fc800078e0a17 */
[----:B------:R-:W-:Y:S01]  /*5aa0*/  IMAD R23, R0, R23, R26 ;  /* 0x0000001700177224 */ /* 0x000fe200078e021a */
[----:B---3--:R-:W-:-:S05]  /*5ab0*/  IABS R24, R24 ;  /* 0x0000001800187213 */ /* 0x008fca0000000000 */
[----:B0-----:R-:W-:-:S04]  /*5ac0*/  IMAD.HI.U32 R11, R27, R24, RZ ;  /* 0x000000181b0b7227 */ /* 0x001fc800078e00ff */
[----:B------:R-:W-:Y:S02]  /*5ad0*/  IMAD.MOV R11, RZ, RZ, -R11 ;  /* 0x000000ffff0b7224 */ /* 0x000fe400078e0a0b */
[----:B------:R-:W-:-:S04]  /*5ae0*/  IMAD.HI.U32 R27, R27, R25, RZ ;  /* 0x000000191b1b7227 */ /* 0x000fc800078e00ff */
[----:B------:R-:W-:Y:S02]  /*5af0*/  IMAD R24, R0, R11, R24 ;  /* 0x0000000b00187224 */ /* 0x000fe400078e0218 */
[----:B------:R-:W2:Y:S01]  /*5b00*/  LDL.LU R11, [R1+0x40] ;  /* 0x00004000010b7983 */ /* 0x000ea20000300800 */
[----:B------:R-:W-:-:S03]  /*5b10*/  IMAD.MOV R26, RZ, RZ, -R27 ;  /* 0x000000ffff1a7224 */ /* 0x000fc600078e0a1b */
[----:B------:R-:W3:Y:S04]  /*5b20*/  LDL.LU R28, [R1+0xc] ;  /* 0x00000c00011c7983 */ /* 0x000ee80000300800 */
[----:B------:R-:W4:Y:S04]  /*5b30*/  LDL.LU R27, [R1+0x34] ;  /* 0x00003400011b7983 */ /* 0x000f280000300800 */
[----:B------:R0:W-:Y:S04]  /*5b40*/  STL [R1+0x1e6c], R18 ;  /* 0x001e6c1201007387 */ /* 0x0001e80000100800 */
[----:B0-----:R-:W5:Y:S01]  /*5b50*/  LDL.LU R18, [R1+0xe8] ;  /* 0x0000e80001127983 */ /* 0x001f620000300800 */
[----:B------:R-:W-:Y:S01]  /*5b60*/  ISETP.GT.U32.AND P5, PT, R0, R9, PT ;  /* 0x000000090000720c */ /* 0x000fe20003fa4070 */
[----:B------:R-:W-:-:S05]  /*5b70*/  @!P6 IMAD.MOV R22, RZ, RZ, -R22 ;  /* 0x000000ffff16e224 */ /* 0x000fca00078e0a16 */
[----:B------:R0:W-:Y:S07]  /*5b80*/  STL [R1+0x1e70], R22 ;  /* 0x001e701601007387 */ /* 0x0001ee0000100800 */
[----:B------:R-:W-:Y:S01]  /*5b90*/  @!P5 IMAD.IADD R9, R9, 0x1, -R0 ;  /* 0x000000010909d824 */ /* 0x000fe200078e0a00 */
[C---:B------:R-:W-:Y:S01]  /*5ba0*/  ISETP.GT.U32.AND P5, PT, R0.reuse, R12, PT ;  /* 0x0000000c0000720c */ /* 0x040fe20003fa4070 */
[----:B0-----:R-:W3:Y:S01]  /*5bb0*/  LDL.LU R22, [R1+0x38] ;  /* 0x0000380001167983 */ /* 0x001ee20000300800 */
[----:B------:R-:W-:Y:S01]  /*5bc0*/  ISETP.GT.U32.AND P1, PT, R0, R10, PT ;  /* 0x0000000a0000720c */ /* 0x000fe20003f24070 */
[----:B------:R-:W-:-:S10]  /*5bd0*/  @!P3 IMAD.MOV R14, RZ, RZ, -R14 ;  /* 0x000000ffff0eb224 */ /* 0x000fd400078e0a0e */
[----:B------:R-:W-:Y:S01]  /*5be0*/  @!P5 IMAD.IADD R12, R12, 0x1, -R0 ;  /* 0x000000010c0cd824 */ /* 0x000fe200078e0a00 */
[----:B------:R-:W-:Y:S01]  /*5bf0*/  ISETP.GT.U32.AND P5, PT, R0, R9, PT ;  /* 0x000000090000720c */ /* 0x000fe20003fa4070 */
[----:B------:R-:W-:Y:S02]  /*5c00*/  @!P4 IMAD.MOV R15, RZ, RZ, -R15 ;  /* 0x000000ffff0fc224 */ /* 0x000fe400078e0a0f */
[----:B------:R-:W-:Y:S02]  /*5c10*/  @!P2 IMAD.MOV R16, RZ, RZ, -R16 ;  /* 0x000000ffff10a224 */ /* 0x000fe400078e0a10 */
[----:B------:R-:W-:Y:S01]  /*5c20*/  @!P0 IMAD.MOV R17, RZ, RZ, -R17 ;  /* 0x000000ffff118224 */ /* 0x000fe200078e0a11 */
[----:B------:R-:W-:Y:S01]  /*5c30*/  STL [R1+0x1e74], R14 ;  /* 0x001e740e01007387 */ /* 0x000fe20000100800 */
[----:B------:R-:W-:-:S03]  /*5c40*/  @!P1 IMAD.IADD R10, R10, 0x1, -R0 ;  /* 0x000000010a0a9824 */ /* 0x000fc600078e0a00 */
[----:B------:R-:W-:Y:S03]  /*5c50*/  STL [R1+0x1e78], R15 ;  /* 0x001e780f01007387 */ /* 0x000fe60000100800 */
[----:B------:R-:W-:Y:S01]  /*5c60*/  @!P5 IMAD.IADD R9, R9, 0x1, -R0 ;  /* 0x000000010909d824 */ /* 0x000fe200078e0a00 */
[----:B------:R-:W-:Y:S04]  /*5c70*/  STL [R1+0x1e7c], R16 ;  /* 0x001e7c1001007387 */ /* 0x000fe80000100800 */
[----:B------:R-:W-:Y:S04]  /*5c80*/  STL [R1+0x1e80], R17 ;  /* 0x001e801101007387 */ /* 0x000fe80000100800 */
[----:B------:R-:W-:Y:S04]  /*5c90*/  STL [R1+0x1e84], R10 ;  /* 0x001e840a01007387 */ /* 0x000fe80000100800 */
[----:B------:R-:W-:Y:S01]  /*5ca0*/  STL [R1+0x1e88], R9 ;  /* 0x001e880901007387 */ /* 0x000fe20000100800 */
[----:B------:R-:W-:-:S02]  /*5cb0*/  ISETP.GT.U32.AND P4, PT, R0, R8, PT ;  /* 0x000000080000720c */ /* 0x000fc40003f84070 */
[C---:B------:R-:W-:Y:S01]  /*5cc0*/  ISETP.GT.U32.AND P3, PT, R0.reuse, R13, PT ;  /* 0x0000000d0000720c */ /* 0x040fe20003f64070 */
[C---:B------:R-:W-:Y:S01]  /*5cd0*/  IMAD R25, R0.reuse, R26, R25 ;  /* 0x0000001a00197224 */ /* 0x040fe200078e0219 */
[----:B------:R-:W-:-:S09]  /*5ce0*/  ISETP.GT.U32.AND P0, PT, R0, R23, PT ;  /* 0x000000170000720c */ /* 0x000fd20003f04070 */
[--C-:B------:R-:W-:Y:S01]  /*5cf0*/  @!P4 IMAD.IADD R8, R8, 0x1, -R0.reuse ;  /* 0x000000010808c824 */ /* 0x100fe200078e0a00 */
[----:B-----5:R-:W-:Y:S02]  /*5d00*/  ISETP.GE.AND P5, PT, R18, RZ, PT ;  /* 0x000000ff1200720c */ /* 0x020fe40003fa6270 */
[----:B------:R-:W5:Y:S01]  /*5d10*/  LDL.LU R18, [R1+0x8] ;  /* 0x0000080001127983 */ /* 0x000f620000300800 */
[----:B--2---:R-:W-:Y:S02]  /*5d20*/  ISETP.GE.AND P4, PT, R11, RZ, PT ;  /* 0x000000ff0b00720c */ /* 0x004fe40003f86270 */
[----:B------:R-:W0:Y:S01]  /*5d30*/  S2R R11, SR_TID.X ;  /* 0x00000000000b7919 */ /* 0x000e220000002100 */
[C---:B------:R-:W-:Y:S01]  /*5d40*/  ISETP.GT.U32.AND P1, PT, R0.reuse, R24, PT ;  /* 0x000000180000720c */ /* 0x040fe20003f24070 */
[--C-:B------:R-:W-:Y:S01]  /*5d50*/  @!P3 IMAD.IADD R13, R13, 0x1, -R0.reuse ;  /* 0x000000010d0db824 */ /* 0x100fe200078e0a00 */
[C---:B------:R-:W-:Y:S01]  /*5d60*/  ISETP.GT.U32.AND P3, PT, R0.reuse, R25, PT ;  /* 0x000000190000720c */ /* 0x040fe20003f64070 */
[----:B------:R-:W-:Y:S01]  /*5d70*/  @!P0 IMAD.IADD R23, R23, 0x1, -R0 ;  /* 0x0000000117178824 */ /* 0x000fe200078e0a00 */
[----:B------:R-:W-:-:S09]  /*5d80*/  ISETP.GT.U32.AND P2, PT, R0, R12, PT ;  /* 0x0000000c0000720c */ /* 0x000fd20003f44070 */
[--C-:B------:R-:W-:Y:S01]  /*5d90*/  @!P1 IMAD.IADD R24, R24, 0x1, -R0.reuse ;  /* 0x0000000118189824 */ /* 0x100fe200078e0a00 */
[----:B------:R-:W-:Y:S01]  /*5da0*/  ISETP.GT.U32.AND P1, PT, R0, R23, PT ;  /* 0x000000170000720c */ /* 0x000fe20003f24070 */
[----:B------:R-:W-:-:S03]  /*5db0*/  @!P3 IMAD.IADD R25, R25, 0x1, -R0 ;  /* 0x000000011919b824 */ /* 0x000fc600078e0a00 */
[----:B------:R-:W-:Y:S01]  /*5dc0*/  ISETP.GT.U32.AND P3, PT, R0, R24, PT ;  /* 0x000000180000720c */ /* 0x000fe20003f64070 */
[----:B------:R-:W-:Y:S01]  /*5dd0*/  STL [R1+0x1e8c], R13 ;  /* 0x001e8c0d01007387 */ /* 0x000fe20000100800 */
[----:B----4-:R-:W-:Y:S01]  /*5de0*/  ISETP.GE.AND P0, PT, R27, RZ, PT ;  /* 0x000000ff1b00720c */ /* 0x010fe20003f06270 */
[----:B------:R-:W-:Y:S02]  /*5df0*/  @!P2 IMAD.IADD R12, R12, 0x1, -R0 ;  /* 0x000000010c0ca824 */ /* 0x000fe400078e0a00 */
[----:B------:R1:W-:Y:S01]  /*5e00*/  STL [R1+0x1e90], R8 ;  /* 0x001e900801007387 */ /* 0x0003e20000100800 */
[----:B------:R-:W-:Y:S01]  /*5e10*/  ISETP.GE.AND P6, PT, R19, RZ, PT ;  /* 0x000000ff1300720c */ /* 0x000fe20003fc6270 */
[----:B------:R-:W-:Y:S02]  /*5e20*/  @!P5 IMAD.MOV R20, RZ, RZ, -R20 ;  /* 0x000000ffff14d224 */ /* 0x000fe400078e0a14 */
[----:B------:R-:W-:Y:S02]  /*5e30*/  @!P4 IMAD.MOV R21, RZ, RZ, -R21 ;  /* 0x000000ffff15c224 */ /* 0x000fe400078e0a15 */
[----:B0-----:R-:W-:-:S02]  /*5e40*/  IMAD.SHL.U32 R27, R11, 0x2, RZ ;  /* 0x000000020b1b7824 */ /* 0x001fc400078e00ff */
[C---:B-1----:R-:W-:Y:S01]  /*5e50*/  IMAD.SHL.U32 R8, R11.reuse, 0x8, RZ ;  /* 0x000000080b087824 */ /* 0x042fe200078e00ff */
[----:B------:R-:W-:Y:S01]  /*5e60*/  LOP3.LUT R19, R11, 0x7, RZ, 0xc0, !PT ;  /* 0x000000070b137812 */ /* 0x000fe200078ec0ff */
[--C-:B------:R-:W-:Y:S01]  /*5e70*/  @!P1 IMAD.IADD R23, R23, 0x1, -R0.reuse ;  /* 0x0000000117179824 */ /* 0x100fe200078e0a00 */
[----:B------:R-:W-:Y:S01]  /*5e80*/  LOP3.LUT R26, R27, 0x10, RZ, 0xc0, !PT ;  /* 0x000000101b1a7812 */ /* 0x000fe200078ec0ff */
[----:B------:R-:W-:Y:S01]  /*5e90*/  STL [R1+0x1e94], R12 ;  /* 0x001e940c01007387 */ /* 0x000fe20000100800 */
[----:B------:R-:W-:Y:S01]  /*5ea0*/  LOP3.LUT R9, R8, 0x30, RZ, 0xc0, !PT ;  /* 0x0000003008097812 */ /* 0x000fe200078ec0ff */
[----:B------:R-:W-:Y:S01]  /*5eb0*/  @!P3 IMAD.IADD R24, R24, 0x1, -R0 ;  /* 0x000000011818b824 */ /* 0x000fe200078e0a00 */
[----:B------:R-:W-:Y:S01]  /*5ec0*/  ISETP.GT.U32.AND P5, PT, R0, R25, PT ;  /* 0x000000190000720c */ /* 0x000fe20003fa4070 */
[----:B------:R-:W-:Y:S01]  /*5ed0*/  STL [R1+0x1e98], R20 ;  /* 0x001e981401007387 */ /* 0x000fe20000100800 */
[----:B---3--:R-:W-:Y:S01]  /*5ee0*/  ISETP.GE.AND P2, PT, R22, RZ, PT ;  /* 0x000000ff1600720c */ /* 0x008fe20003f46270 */
[C---:B------:R-:W-:Y:S01]  /*5ef0*/  IMAD R8, R19.reuse, 0x410, RZ ;  /* 0x0000041013087824 */ /* 0x040fe200078e02ff */
[----:B------:R-:W-:Y:S01]  /*5f00*/  ISETP.GE.AND P4, PT, R28, RZ, PT ;  /* 0x000000ff1c00720c */ /* 0x000fe20003f86270 */
[----:B------:R-:W-:Y:S01]  /*5f10*/  STL [R1+0x1e9c], R21 ;  /* 0x001e9c1501007387 */ /* 0x000fe20000100800 */
[----:B------:R-:W-:Y:S01]  /*5f20*/  LOP3.LUT R26, R26, 0x20, R11, 0xf8, !PT ;  /* 0x000000201a1a7812 */ /* 0x000fe200078ef80b */
[----:B------:R-:W-:-:S02]  /*5f30*/  IMAD R19, R19, 0x40, R9 ;  /* 0x0000004013137824 */ /* 0x000fc400078e0209 */
[----:B------:R-:W2:Y:S01]  /*5f40*/  LDL R28, [R1+0x1400] ;  /* 0x00140000011c7983 */ /* 0x000ea20000100800 */
[----:B------:R-:W-:-:S03]  /*5f50*/  ISETP.GE.AND P3, PT, R29, RZ, PT ;  /* 0x000000ff1d00720c */ /* 0x000fc60003f66270 */
[----:B------:R-:W-:Y:S01]  /*5f60*/  STL [R1+0x1ea0], R23 ;  /* 0x001ea01701007387 */ /* 0x000fe20000100800 */
[----:B------:R-:W-:-:S03]  /*5f70*/  LOP3.LUT R26, R8, R26, RZ, 0x3c, !PT ;  /* 0x0000001a081a7212 */ /* 0x000fc600078e3cff */
[----:B------:R0:W-:Y:S01]  /*5f80*/  STL [R1+0x1ea4], R24 ;  /* 0x001ea41801007387 */ /* 0x0001e20000100800 */
[----:B------:R-:W-:-:S03]  /*5f90*/  IMAD.SHL.U32 R8, R11, 0x200, RZ ;  /* 0x000002000b087824 */ /* 0x000fc600078e00ff */
[----:B------:R-:W3:Y:S01]  /*5fa0*/  LDL.LU R29, [R1+0x1edc] ;  /* 0x001edc00011d7983 */ /* 0x000ee20000300800 */
[----:B------:R-:W-:Y:S01]  /*5fb0*/  LOP3.LUT R9, R19, 0x30, R27, 0x78, !PT ;  /* 0x0000003013097812 */ /* 0x000fe200078e781b */
[----:B------:R-:W-:Y:S01]  /*5fc0*/  IMAD.MOV.U32 R19, RZ, RZ, R2 ;  /* 0x000000ffff137224 */ /* 0x000fe200078e0002 */
[----:B------:R-:W-:Y:S01]  /*5fd0*/  LOP3.LUT R2, R26, 0x2000, R8, 0xf8, !PT ;  /* 0x000020001a027812 */ /* 0x000fe200078ef808 */
[----:B0-----:R-:W4:Y:S01]  /*5fe0*/  LDL.LU R24, [R1+0xe4] ;  /* 0x0000e40001187983 */ /* 0x001f220000300800 */
[----:B------:R-:W-:-:S03]  /*5ff0*/  @!P5 IMAD.IADD R25, R25, 0x1, -R0 ;  /* 0x000000011919d824 */ /* 0x000fc600078e0a00 */
[----:B------:R-:W4:Y:S01]  /*6000*/  LDL.LU R23, [R1+0xe0] ;  /* 0x0000e00001177983 */ /* 0x000f220000300800 */
[----:B------:R-:W-:-:S03]  /*6010*/  @!P2 IMAD.MOV R19, RZ, RZ, -R19 ;  /* 0x000000ffff13a224 */ /* 0x000fc600078e0a13 */
[----:B------:R-:W4:Y:S01]  /*6020*/  LDL.LU R21, [R1+0xdc] ;  /* 0x0000dc0001157983 */ /* 0x000f220000300800 */
[----:B------:R-:W-:-:S03]  /*6030*/  @!P0 IMAD.MOV R7, RZ, RZ, -R7 ;  /* 0x000000ffff078224 */ /* 0x000fc600078e0a07 */
[----:B------:R-:W4:Y:S04]  /*6040*/  LDL.LU R20, [R1+0xd8] ;  /* 0x0000d80001147983 */ /* 0x000f280000300800 */
[----:B------:R-:W4:Y:S04]  /*6050*/  LDL.LU R12, [R1+0xd0] ;  /* 0x0000d000010c7983 */ /* 0x000f280000300800 */
[----:B------:R-:W4:Y:S04]  /*6060*/  LDL.LU R8, [R1+0xcc] ;  /* 0x0000cc0001087983 */ /* 0x000f280000300800 */
[----:B------:R-:W-:Y:S04]  /*6070*/  STL [R1+0x1dec], R2 ;  /* 0x001dec0201007387 */ /* 0x000fe80000100800 */
[----:B------:R-:W-:Y:S04]  /*6080*/  STL [R1+0x1ea8], R25 ;  /* 0x001ea81901007387 */ /* 0x000fe80000100800 */
[----:B------:R-:W-:Y:S04]  /*6090*/  STL [R1+0x1eac], R19 ;  /* 0x001eac1301007387 */ /* 0x000fe80000100800 */
[----:B------:R-:W-:Y:S04]  /*60a0*/  STL [R1+0x1eb0], R7 ;  /* 0x001eb00701007387 */ /* 0x000fe80000100800 */
[----:B------:R-:W4:Y:S04]  /*60b0*/  LDL.LU R13, [R1+0xc4] ;  /* 0x0000c400010d7983 */ /* 0x000f280000300800 */
[----:B------:R-:W4:Y:S04]  /*60c0*/  LDL.LU R9, [R1+0xc0] ;  /* 0x0000c00001097983 */ /* 0x000f280000300800 */
[----:B------:R-:W4:Y:S04]  /*60d0*/  LDL.LU R10, [R1+0xbc] ;  /* 0x0000bc00010a7983 */ /* 0x000f280000300800 */
[----:B------:R-:W4:Y:S04]  /*60e0*/  LDL.LU R17, [R1+0x3c] ;  /* 0x00003c0001117983 */ /* 0x000f280000300800 */
[----:B------:R-:W4:Y:S04]  /*60f0*/  LDL.LU R16, [R1+0xb8] ;  /* 0x0000b80001107983 */ /* 0x000f280000300800 */
[----:B------:R-:W4:Y:S04]  /*6100*/  LDL.LU R15, [R1+0x50] ;  /* 0x00005000010f7983 */ /* 0x000f280000300800 */
[----:B------:R-:W4:Y:S04]  /*6110*/  LDL.LU R14, [R1+0x58] ;  /* 0x00005800010e7983 */ /* 0x000f280000300800 */
[----:B------:R-:W4:Y:S01]  /*6120*/  LDL.LU R22, [R1+0x60] ;  /* 0x0000600001167983 */ /* 0x000f220000300800 */
[----:B-----5:R-:W-:-:S03]  /*6130*/  ISETP.GE.AND P1, PT, R18, RZ, PT ;  /* 0x000000ff1200720c */ /* 0x020fc60003f26270 */
[----:B------:R-:W5:Y:S01]  /*6140*/  LDL.LU R18, [R1+0x68] ;  /* 0x0000680001127983 */ /* 0x000f620000300800 */
[----:B------:R-:W-:Y:S02]  /*6150*/  IMAD.MOV.U32 R0, RZ, RZ, R4 ;  /* 0x000000ffff007224 */ /* 0x000fe400078e0004 */
[----:B------:R-:W-:Y:S01]  /*6160*/  @!P4 IMAD.MOV R6, RZ, RZ, -R6 ;  /* 0x000000ffff06c224 */ /* 0x000fe200078e0a06 */
[----:B------:R-:W5:Y:S01]  /*6170*/  LDL.LU R11, [R1+0x70] ;  /* 0x00007000010b7983 */ /* 0x000f620000300800 */
[----:B------:R-:W-:Y:S02]  /*6180*/  @!P3 IMAD.MOV R0, RZ, RZ, -R0 ;  /* 0x000000ffff00b224 */ /* 0x000fe400078e0a00 */
[----:B------:R-:W-:-:S03]  /*6190*/  IMAD.MOV.U32 R26, RZ, RZ, R5 ;  /* 0x000000ffff1a7224 */ /* 0x000fc600078e0005 */
[----:B------:R-:W-:Y:S02]  /*61a0*/  @!P1 IMAD.MOV R3, RZ, RZ, -R3 ;  /* 0x000000ffff039224 */ /* 0x000fe400078e0a03 */
[----:B------:R-:W-:Y:S01]  /*61b0*/  @!P6 IMAD.MOV R26, RZ, RZ, -R26 ;  /* 0x000000ffff1ae224 */ /* 0x000fe200078e0a1a */
[----:B--2---:R-:W-:Y:S02]  /*61c0*/  ISETP.GE.AND P0, PT, R28, RZ, PT ;  /* 0x000000ff1c00720c */ /* 0x004fe40003f06270 */
[----:B------:R-:W2:Y:S04]  /*61d0*/  LDL.LU R28, [R1+0x78] ;  /* 0x00007800011c7983 */ /* 0x000ea80000300800 */
[----:B------:R-:W-:Y:S01]  /*61e0*/  STL [R1+0x1eb4], R6 ;  /* 0x001eb40601007387 */ /* 0x000fe20000100800 */
[----:B---3--:R-:W-:-:S02]  /*61f0*/  ISETP.NE.AND P2, PT, R29, RZ, PT ;  /* 0x000000ff1d00720c */ /* 0x008fc40003f45270 */
[----:B------:R-:W-:Y:S01]  /*6200*/  LOP3.LUT R29, RZ, R29, RZ, 0x33, !PT ;  /* 0x0000001dff1d7212 */ /* 0x000fe200078e33ff */
[----:B------:R4:W-:Y:S04]  /*6210*/  STL [R1+0x1eb8], R3 ;  /* 0x001eb80301007387 */ /* 0x0009e80000100800 */
[----:B------:R0:W-:Y:S04]  /*6220*/  STL [R1+0x1ebc], R0 ;  /* 0x001ebc0001007387 */ /* 0x0001e80000100800 */
[----:B------:R-:W-:Y:S01]  /*6230*/  STL [R1+0x1ec0], R26 ;  /* 0x001ec01a01007387 */ /* 0x000fe20000100800 */
[----:B----4-:R-:W-:-:S02]  /*6240*/  SEL R3, R29, R23, !P2 ;  /* 0x000000171d037207 */ /* 0x010fc40005000000 */
[C---:B0-----:R-:W-:Y:S02]  /*6250*/  SEL R0, R29.reuse, R24, !P2 ;  /* 0x000000181d007207 */ /* 0x041fe40005000000 */
[----:B------:R-:W-:-:S03]  /*6260*/  SEL R2, R29, R21, !P2 ;  /* 0x000000151d027207 */ /* 0x000fc60005000000 */
[----:B------:R0:W-:Y:S01]  /*6270*/  STL [R1+0xc], R0 ;  /* 0x00000c0001007387 */ /* 0x0001e20000100800 */
[----:B------:R-:W-:-:S03]  /*6280*/  SEL R27, R29, R12, !P2 ;  /* 0x0000000c1d1b7207 */ /* 0x000fc60005000000 */
[----:B------:R-:W-:Y:S01]  /*6290*/  STL [R1+0x8], R3 ;  /* 0x0000080301007387 */ /* 0x000fe20000100800 */
[C---:B------:R-:W-:Y:S02]  /*62a0*/  SEL R4, R29.reuse, R8, !P2 ;  /* 0x000000081d047207 */ /* 0x040fe40005000000 */
[C---:B0-----:R-:W-:Y:S01]  /*62b0*/  SEL R0, R29.reuse, R20, !P2 ;  /* 0x000000141d007207 */ /* 0x041fe20005000000 */
[----:B------:R-:W-:Y:S04]  /*62c0*/  STL [R1+0x4], R2 ;  /* 0x0000040201007387 */ /* 0x000fe80000100800 */
[----:B------:R-:W-:Y:S04]  /*62d0*/  STL [R1+0x1ec4], R27 ;  /* 0x001ec41b01007387 */ /* 0x000fe80000100800 */
[----:B------:R0:W-:Y:S01]  /*62e0*/  STL [R1], R0 ;  /* 0x0000000001007387 */ /* 0x0001e20000100800 */
[----:B------:R-:W-:-:S03]  /*62f0*/  SEL R5, R29, R13, !P2 ;  /* 0x0000000d1d057207 */ /* 0x000fc60005000000 */
[----:B------:R-:W-:Y:S01]  /*6300*/  STL [R1+0x1ec8], R4 ;  /* 0x001ec80401007387 */ /* 0x000fe20000100800 */
[C---:B0-----:R-:W-:Y:S02]  /*6310*/  SEL R0, R29.reuse, R9, !P2 ;  /* 0x000000091d007207 */ /* 0x041fe40005000000 */
[C---:B------:R-:W-:Y:S01]  /*6320*/  SEL R3, R29.reuse, R10, !P2 ;  /* 0x0000000a1d037207 */ /* 0x040fe20005000000 */
[----:B------:R-:W-:Y:S01]  /*6330*/  STL [R1+0x1ecc], R5 ;  /* 0x001ecc0501007387 */ /* 0x000fe20000100800 */
[----:B------:R-:W-:-:S03]  /*6340*/  SEL R2, R29, R17, !P2 ;  /* 0x000000111d027207 */ /* 0x000fc60005000000 */
[----:B------:R0:W-:Y:S04]  /*6350*/  STL [R1+0x34], R0 ;  /* 0x0000340001007387 */ /* 0x0001e80000100800 */
[----:B------:R1:W-:Y:S01]  /*6360*/  STL [R1+0x38], R3 ;  /* 0x0000380301007387 */ /* 0x0003e20000100800 */
[----:B0-----:R-:W-:-:S03]  /*6370*/  SEL R0, R29, R16, !P2 ;  /* 0x000000101d007207 */ /* 0x001fc60005000000 */
[----:B------:R0:W-:Y:S01]  /*6380*/  STL [R1+0x3c], R2 ;  /* 0x00003c0201007387 */ /* 0x0001e20000100800 */
[----:B-1----:R-:W-:-:S03]  /*6390*/  SEL R3, R29, R15, !P2 ;  /* 0x0000000f1d037207 */ /* 0x002fc60005000000 */
[----:B------:R1:W-:Y:S04]  /*63a0*/  STL [R1+0x40], R0 ;  /* 0x0000400001007387 */ /* 0x0003e80000100800 */
[----:B------:R5:W-:Y:S01]  /*63b0*/  STL [R1+0x50], R3 ;  /* 0x0000500301007387 */ /* 0x000be20000100800 */
[C---:B0-----:R-:W-:Y:S02]  /*63c0*/  SEL R2, R29.reuse, R14, !P2 ;  /* 0x0000000e1d027207 */ /* 0x041fe40005000000 */
[----:B-1----:R-:W-:-:S03]  /*63d0*/  SEL R0, R29, R22, !P2 ;  /* 0x000000161d007207 */ /* 0x002fc60005000000 */
[----:B------:R0:W-:Y:S04]  /*63e0*/  STL [R1+0x58], R2 ;  /* 0x0000580201007387 */ /* 0x0001e80000100800 */
[----:B------:R2:W-:Y:S01]  /*63f0*/  STL [R1+0x60], R0 ;  /* 0x0000600001007387 */ /* 0x0005e20000100800 */
[----:B-----5:R-:W-:-:S05]  /*6400*/  SEL R3, R29, R18, !P2 ;  /* 0x000000121d037207 */ /* 0x020fca0005000000 */
[----:B------:R-:W-:Y:S04]  /*6410*/  STL [R1+0x68], R3 ;  /* 0x0000680301007387 */ /* 0x000fe80000100800 */
[----:B------:R-:W3:Y:S01]  /*6420*/  LDL.LU R5, [R1+0xac] ;  /* 0x0000ac0001057983 */ /* 0x000ee20000300800 */
[----:B0-----:R-:W-:-:S05]  /*6430*/  SEL R2, R29, R11, !P2 ;  /* 0x0000000b1d027207 */ /* 0x001fca0005000000 */
[----:B------:R-:W-:Y:S01]  /*6440*/  STL [R1+0x70], R2 ;  /* 0x0000700201007387 */ /* 0x000fe20000100800 */
[----:B--2---:R-:W-:-:S03]  /*6450*/  SEL R0, R29, R28, !P2 ;  /* 0x0000001c1d007207 */ /* 0x004fc60005000000 */
[----:B---3--:R0:W-:Y:S04]  /*6460*/  STL [R1+0x1ed0], R5 ;  /* 0x001ed00501007387 */ /* 0x0081e80000100800 */
[----:B------:R-:W-:Y:S04]  /*6470*/  STL [R1+0x78], R0 ;  /* 0x0000780001007387 */ /* 0x000fe80000100800 */
[----:B0-----:R-:W2:Y:S04]  /*6480*/  LDL.LU R5, [R1+0x9c] ;  /* 0x00009c0001057983 */ /* 0x001ea80000300800 */
[----:B--2---:R0:W-:Y:S04]  /*6490*/  STL [R1+0x1ed4], R5 ;  /* 0x001ed40501007387 */ /* 0x0041e80000100800 */
[----:B0-----:R-:W2:Y:S04]  /*64a0*/  LDL.LU R5, [R1+0x90] ;  /* 0x0000900001057983 */ /* 0x001ea80000300800 */
[----:B--2---:R0:W-:Y:S04]  /*64b0*/  STL [R1+0x1ed8], R5 ;  /* 0x001ed80501007387 */ /* 0x0041e80000100800 */
[----:B0-----:R-:W2:Y:S04]  /*64c0*/  LDL.LU R5, [R1+0x88] ;  /* 0x0000880001057983 */ /* 0x001ea80000300800 */
[----:B------:R-:W3:Y:S04]  /*64d0*/  LDL.LU R4, [R1+0xb4] ;  /* 0x0000b40001047983 */ /* 0x000ee80000300800 */
[----:B------:R-:W4:Y:S04]  /*64e0*/  LDL.LU R27, [R1+0xb0] ;  /* 0x0000b000011b7983 */ /* 0x000f280000300800 */
[----:B------:R-:W5:Y:S04]  /*64f0*/  LDL.LU R26, [R1+0xa8] ;  /* 0x0000a800011a7983 */ /* 0x000f680000300800 */
        /* <DEDUP_REMOVED lines=23> */
[----:B------:R-:W5:Y:S01]  /*6670*/  LDL.LU R2, [R1+0x14] ;  /* 0x0000140001027983 */ /* 0x000f620000300800 */
[----:B--2---:R-:W-:-:S05]  /*6680*/  SEL R5, R29, R5, !P2 ;  /* 0x000000051d057207 */ /* 0x004fca0005000000 */
[----:B------:R0:W-:Y:S04]  /*6690*/  STL [R1+0x88], R5 ;  /* 0x0000880501007387 */ /* 0x0001e80000100800 */
[----:B0-----:R-:W2:Y:S02]  /*66a0*/  LDL.LU R5, [R1+0x1ed8] ;  /* 0x001ed80001057983 */ /* 0x001ea40000300800 */
[----:B--2---:R-:W-:-:S05]  /*66b0*/  SEL R5, R29, R5, !P2 ;  /* 0x000000051d057207 */ /* 0x004fca0005000000 */
[----:B------:R0:W-:Y:S04]  /*66c0*/  STL [R1+0x90], R5 ;  /* 0x0000900501007387 */ /* 0x0001e80000100800 */
[----:B0-----:R-:W2:Y:S02]  /*66d0*/  LDL.LU R5, [R1+0x1ed4] ;  /* 0x001ed40001057983 */ /* 0x001ea40000300800 */
[----:B--2---:R-:W-:-:S05]  /*66e0*/  SEL R5, R29, R5, !P2 ;  /* 0x000000051d057207 */ /* 0x004fca0005000000 */
[----:B------:R0:W-:Y:S04]  /*66f0*/  STL [R1+0x9c], R5 ;  /* 0x00009c0501007387 */ /* 0x0001e80000100800 */
[----:B0-----:R-:W2:Y:S01]  /*6700*/  LDL.LU R5, [R1+0x1ed0] ;  /* 0x001ed00001057983 */ /* 0x001ea20000300800 */
[C---:B---3--:R-:W-:Y:S02]  /*6710*/  SEL R4, R29.reuse, R4, !P2 ;  /* 0x000000041d047207 */ /* 0x048fe40005000000 */
[C---:B----4-:R-:W-:Y:S02]  /*6720*/  SEL R27, R29.reuse, R27, !P2 ;  /* 0x0000001b1d1b7207 */ /* 0x050fe40005000000 */
[C---:B-----5:R-:W-:Y:S02]  /*6730*/  SEL R26, R29.reuse, R26, !P2 ;  /* 0x0000001a1d1a7207 */ /* 0x060fe40005000000 */
[----:B------:R-:W-:-:S02]  /*6740*/  SEL R0, R29, R0, !P2 ;  /* 0x000000001d007207 */ /* 0x000fc40005000000 */
[C---:B------:R-:W-:Y:S02]  /*6750*/  SEL R3, R29.reuse, R3, !P2 ;  /* 0x000000031d037207 */ /* 0x040fe40005000000 */
[C---:B------:R-:W-:Y:S02]  /*6760*/  SEL R6, R29.reuse, R6, !P2 ;  /* 0x000000061d067207 */ /* 0x040fe40005000000 */
[C---:B------:R-:W-:Y:S02]  /*6770*/  SEL R7, R29.reuse, R7, !P2 ;  /* 0x000000071d077207 */ /* 0x040fe40005000000 */
[C---:B------:R-:W-:Y:S02]  /*6780*/  SEL R19, R29.reuse, R19, !P2 ;  /* 0x000000131d137207 */ /* 0x040fe40005000000 */
[C---:B------:R-:W-:Y:S02]  /*6790*/  SEL R25, R29.reuse, R25, !P2 ;  /* 0x000000191d197207 */ /* 0x040fe40005000000 */
        /* <DEDUP_REMOVED lines=17> */
[----:B--2---:R-:W-:-:S05]  /*68b0*/  SEL R5, R29, R5, !P2 ;  /* 0x000000051d057207 */ /* 0x004fca0005000000 */
[----:B------:R0:W-:Y:S04]  /*68c0*/  STL [R1+0xac], R5 ;  /* 0x0000ac0501007387 */ /* 0x0001e80000100800 */
[----:B0-----:R-:W2:Y:S04]  /*68d0*/  LDL.LU R5, [R1+0x1ecc] ;  /* 0x001ecc0001057983 */ /* 0x001ea80000300800 */
[----:B------:R0:W-:Y:S04]  /*68e0*/  STL [R1+0xb4], R4 ;  /* 0x0000b40401007387 */ /* 0x0001e80000100800 */
[----:B0-----:R-:W3:Y:S04]  /*68f0*/  LDL.LU R4, [R1+0x1ec8] ;  /* 0x001ec80001047983 */ /* 0x001ee80000300800 */
[----:B------:R0:W-:Y:S04]  /*6900*/  STL [R1+0xd0], R27 ;  /* 0x0000d01b01007387 */ /* 0x0001e80000100800 */
[----:B0-----:R-:W4:Y:S04]  /*6910*/  LDL.LU R27, [R1+0x1ec4] ;  /* 0x001ec400011b7983 */ /* 0x001f280000300800 */
[----:B------:R0:W-:Y:S04]  /*6920*/  STL [R1+0xd8], R26 ;  /* 0x0000d81a01007387 */ /* 0x0001e80000100800 */
[----:B0-----:R-:W5:Y:S04]  /*6930*/  LDL.LU R26, [R1+0x1ec0] ;  /* 0x001ec000011a7983 */ /* 0x001f680000300800 */
        /* <DEDUP_REMOVED lines=13> */
[----:B0-----:R-:W3:Y:S04]  /*6a10*/  LDL.LU R24, [R1+0x1ea4] ;  /* 0x001ea40001187983 */ /* 0x001ee80000300800 */
[----:B------:R0:W-:Y:S04]  /*6a20*/  STL [R1+0xf8], R23 ;  /* 0x0000f81701007387 */ /* 0x0001e80000100800 */
[----:B0-----:R-:W3:Y:S04]  /*6a30*/  LDL.LU R23, [R1+0x1ea0] ;  /* 0x001ea00001177983 */ /* 0x001ee80000300800 */
[----:B------:R0:W-:Y:S04]  /*6a40*/  STL [R1+0xf4], R21 ;  /* 0x0000f41501007387 */ /* 0x0001e80000100800 */
[----:B0-----:R-:W4:Y:S04]  /*6a50*/  LDL.LU R21, [R1+0x1e9c] ;  /* 0x001e9c0001157983 */ /* 0x001f280000300800 */
[----:B------:R0:W-:Y:S04]  /*6a60*/  STL [R1+0xf0], R20 ;  /* 0x0000f01401007387 */ /* 0x0001e80000100800 */
[----:B0-----:R-:W5:Y:S04]  /*6a70*/  LDL.LU R20, [R1+0x1e98] ;  /* 0x001e980001147983 */ /* 0x001f680000300800 */
[----:B------:R0:W-:Y:S04]  /*6a80*/  STL [R1+0xec], R12 ;  /* 0x0000ec0c01007387 */ /* 0x0001e80000100800 */
[----:B0-----:R-:W3:Y:S04]  /*6a90*/  LDL.LU R12, [R1+0x1e94] ;  /* 0x001e9400010c7983 */ /* 0x001ee80000300800 */
        /* <DEDUP_REMOVED lines=9> */
[----:B0-----:R-:W2:Y:S04]  /*6b30*/  LDL.LU R17, [R1+0x1e80] ;  /* 0x001e800001117983 */ /* 0x001ea80000300800 */
[----:B------:R0:W-:Y:S04]  /*6b40*/  STL [R1+0xcc], R16 ;  /* 0x0000cc1001007387 */ /* 0x0001e80000100800 */
[----:B0-----:R-:W4:Y:S04]  /*6b50*/  LDL.LU R16, [R1+0x1e7c] ;  /* 0x001e7c0001107983 */ /* 0x001f280000300800 */
[----:B------:R0:W-:Y:S04]  /*6b60*/  STL [R1+0xc8], R15 ;  /* 0x0000c80f01007387 */ /* 0x0001e80000100800 */
[----:B0-----:R-:W5:Y:S04]  /*6b70*/  LDL.LU R15, [R1+0x1e78] ;  /* 0x001e7800010f7983 */ /* 0x001f680000300800 */
[----:B------:R0:W-:Y:S04]  /*6b80*/  STL [R1+0xc4], R14 ;  /* 0x0000c40e01007387 */ /* 0x0001e80000100800 */
[----:B0-----:R-:W3:Y:S04]  /*6b90*/  LDL.LU R14, [R1+0x1e74] ;  /* 0x001e7400010e7983 */ /* 0x001ee80000300800 */
[----:B------:R0:W-:Y:S04]  /*6ba0*/  STL [R1+0xc0], R22 ;  /* 0x0000c01601007387 */ /* 0x0001e80000100800 */
[----:B0-----:R-:W2:Y:S04]  /*6bb0*/  LDL.LU R22, [R1+0x1e70] ;  /* 0x001e700001167983 */ /* 0x001ea80000300800 */
[----:B------:R0:W-:Y:S04]  /*6bc0*/  STL [R1+0xbc], R18 ;  /* 0x0000bc1201007387 */ /* 0x0001e80000100800 */
[----:B0-----:R-:W2:Y:S04]  /*6bd0*/  LDL.LU R18, [R1+0x1e6c] ;  /* 0x001e6c0001127983 */ /* 0x001ea80000300800 */
[----:B------:R0:W-:Y:S04]  /*6be0*/  STL [R1+0xb8], R11 ;  /* 0x0000b80b01007387 */ /* 0x0001e80000100800 */
[----:B0-----:R-:W2:Y:S04]  /*6bf0*/  LDL.LU R11, [R1+0x1e68] ;  /* 0x001e6800010b7983 */ /* 0x001ea80000300800 */
[----:B------:R0:W-:Y:S04]  /*6c00*/  STL [R1+0xb0], R28 ;  /* 0x0000b01c01007387 */ /* 0x0001e80000100800 */
[----:B0-----:R-:W2:Y:S01]  /*6c10*/  LDL.LU R28, [R1+0x1e64] ;  /* 0x001e6400011c7983 */ /* 0x001ea20000300800 */
[----:B------:R-:W-:-:S05]  /*6c20*/  SEL R2, R29, R2, !P2 ;  /* 0x000000021d027207 */ /* 0x000fca0005000000 */
[----:B------:R2:W-:Y:S01]  /*6c30*/  STL [R1+0xa8], R2 ;  /* 0x0000a80201007387 */ /* 0x0005e20000100800 */
[C---:B----4-:R-:W-:Y:S02]  /*6c40*/  SEL R16, R29.reuse, R16, !P2 ;  /* 0x000000101d107207 */ /* 0x050fe40005000000 */
[C---:B-----5:R-:W-:Y:S02]  /*6c50*/  SEL R15, R29.reuse, R15, !P2 ;  /* 0x0000000f1d0f7207 */ /* 0x060fe40005000000 */
[C---:B---3--:R-:W-:Y:S02]  /*6c60*/  SEL R14, R29.reuse, R14, !P2 ;  /* 0x0000000e1d0e7207 */ /* 0x048fe40005000000 */
[C---:B--2---:R-:W-:Y:S02]  /*6c70*/  SEL R2, R29.reuse, R28, !P2 ;  /* 0x0000001c1d027207 */ /* 0x044fe40005000000 */
[----:B------:R-:W2:Y:S04]  /*6c80*/  LDL.LU R28, [R1+0x1e60] ;  /* 0x001e6000011c7983 */ /* 0x000ea80000300800 */
[----:B------:R0:W-:Y:S02]  /*6c90*/  STL [R1+0xa4], R2 ;  /* 0x0000a40201007387 */ /* 0x0001e40000100800 */
[----:B0-----:R-:W-:-:S02]  /*6ca0*/  SEL R2, R29, R11, !P2 ;  /* 0x0000000b1d027207 */ /* 0x001fc40005000000 */
[----:B------:R-:W3:Y:S04]  /*6cb0*/  LDL R11, [R1+0x13e8] ;  /* 0x0013e800010b7983 */ /* 0x000ee80000100800 */
[----:B------:R0:W-:Y:S02]  /*6cc0*/  STL [R1+0xa0], R2 ;  /* 0x0000a00201007387 */ /* 0x0001e40000100800 */
[C---:B0-----:R-:W-:Y:S02]  /*6cd0*/  SEL R2, R29.reuse, R18, !P2 ;  /* 0x000000121d027207 */ /* 0x041fe40005000000 */
[----:B------:R-:W4:Y:S04]  /*6ce0*/  LDL R18, [R1+0x13f4] ;  /* 0x0013f40001127983 */ /* 0x000f280000100800 */
[----:B------:R0:W-:Y:S02]  /*6cf0*/  STL [R1+0x98], R2 ;  /* 0x0000980201007387 */ /* 0x0001e40000100800 */
[----:B0-----:R-:W-:-:S02]  /*6d00*/  SEL R2, R29, R22, !P2 ;  /* 0x000000161d027207 */ /* 0x001fc40005000000 */
[----:B------:R-:W5:Y:S04]  /*6d10*/  LDL R22, [R1+0x13ec] ;  /* 0x0013ec0001167983 */ /* 0x000f680000100800 */
[----:B------:R0:W-:Y:S04]  /*6d20*/  STL [R1+0x94], R2 ;  /* 0x0000940201007387 */ /* 0x0001e80000100800 */
[----:B0-----:R-:W5:Y:S04]  /*6d30*/  LDL R2, [R1+0x13e0] ;  /* 0x0013e00001027983 */ /* 0x001f680000100800 */
[----:B------:R0:W-:Y:S04]  /*6d40*/  STL [R1+0x8c], R14 ;  /* 0x00008c0e01007387 */ /* 0x0001e80000100800 */
[----:B0-----:R-:W5:Y:S04]  /*6d50*/  LDL R14, [R1+0x13f0] ;  /* 0x0013f000010e7983 */ /* 0x001f680000100800 */
[----:B------:R0:W-:Y:S04]  /*6d60*/  STL [R1+0x84], R15 ;  /* 0x0000840f01007387 */ /* 0x0001e80000100800 */
[----:B0-----:R-:W5:Y:S04]  /*6d70*/  LDL R15, [R1+0x13f8] ;  /* 0x0013f800010f7983 */ /* 0x001f680000100800 */
[----:B------:R0:W-:Y:S04]  /*6d80*/  STL [R1+0x80], R16 ;  /* 0x0000801001007387 */ /* 0x0001e80000100800 */
[----:B0-----:R-:W5:Y:S01]  /*6d90*/  LDL R16, [R1+0x13fc] ;  /* 0x0013fc0001107983 */ /* 0x001f620000100800 */
[----:B------:R-:W-:-:S05]  /*6da0*/  SEL R17, R29, R17, !P2 ;  /* 0x000000111d117207 */ /* 0x000fca0005000000 */
[----:B------:R0:W-:Y:S01]  /*6db0*/  STL [R1+0x7c], R17 ;  /* 0x00007c1101007387 */ /* 0x0001e20000100800 */
[C---:B------:R-:W-:Y:S02]  /*6dc0*/  SEL R19, R29.reuse, R19, !P2 ;  /* 0x000000131d137207 */ /* 0x040fe40005000000 */
[C---:B0-----:R-:W-:Y:S02]  /*6dd0*/  SEL R17, R29.reuse, R20, !P2 ;  /* 0x000000141d117207 */ /* 0x041fe40005000000 */
[----:B------:R-:W-:-:S03]  /*6de0*/  SEL R20, R29, R21, !P2 ;  /* 0x000000151d147207 */ /* 0x000fc60005000000 */
[----:B------:R0:W-:Y:S04]  /*6df0*/  STL [R1+0x74], R17 ;  /* 0x0000741101007387 */ /* 0x0001e80000100800 */
[----:B------:R-:W-:Y:S01]  /*6e00*/  STL [R1+0x6c], R20 ;  /* 0x00006c1401007387 */ /* 0x000fe20000100800 */
[C---:B0-----:R-:W-:Y:S02]  /*6e10*/  SEL R17, R29.reuse, R7, !P2 ;  /* 0x000000071d117207 */ /* 0x041fe40005000000 */
[C---:B------:R-:W-:Y:S02]  /*6e20*/  SEL R7, R29.reuse, R6, !P2 ;  /* 0x000000061d077207 */ /* 0x040fe40005000000 */
[C---:B------:R-:W-:Y:S01]  /*6e30*/  SEL R6, R29.reuse, R3, !P2 ;  /* 0x000000031d067207 */ /* 0x040fe20005000000 */
[----:B------:R-:W-:Y:S01]  /*6e40*/  STL [R1+0x64], R19 ;  /* 0x0000641301007387 */ /* 0x000fe20000100800 */
[----:B------:R-:W-:-:S02]  /*6e50*/  SEL R3, R29, R0, !P2 ;  /* 0x000000001d037207 */ /* 0x000fc40005000000 */
[----:B------:R-:W-:Y:S01]  /*6e60*/  SEL R0, R29, R26, !P2 ;  /* 0x0000001a1d007207 */ /* 0x000fe20005000000 */
[----:B------:R-:W-:Y:S04]  /*6e70*/  STL [R1+0x5c], R17 ;  /* 0x00005c1101007387 */ /* 0x000fe80000100800 */
[----:B------:R-:W-:Y:S04]  /*6e80*/  STL [R1+0x54], R7 ;  /* 0x0000540701007387 */ /* 0x000fe80000100800 */
[----:B------:R-:W-:Y:S04]  /*6e90*/  STL [R1+0x4c], R6 ;  /* 0x00004c0601007387 */ /* 0x000fe80000100800 */
[----:B------:R-:W-:Y:S04]  /*6ea0*/  STL [R1+0x48], R3 ;  /* 0x0000480301007387 */ /* 0x000fe80000100800 */
[----:B------:R0:W-:Y:S01]  /*6eb0*/  STL [R1+0x44], R0 ;  /* 0x0000440001007387 */ /* 0x0001e20000100800 */
[----:B------:R-:W-:Y:S01]  /*6ec0*/  @!P0 IMAD.MOV R10, RZ, RZ, -R10 ;  /* 0x000000ffff0a8224 */ /* 0x000fe200078e0a0a */
[----:B----4-:R-:W-:-:S02]  /*6ed0*/  ISETP.GE.AND P1, PT, R18, RZ, PT ;  /* 0x000000ff1200720c */ /* 0x010fc40003f26270 */
[----:B------:R-:W0:Y:S01]  /*6ee0*/  S2R R18, SR_TID.X ;  /* 0x0000000000127919 */ /* 0x000e220000002100 */
[----:B--2---:R-:W-:Y:S02]  /*6ef0*/  ISETP.NE.AND P2, PT, R28, RZ, PT ;  /* 0x000000ff1c00720c */ /* 0x004fe40003f45270 */
[----:B---3--:R-:W-:Y:S02]  /*6f00*/  ISETP.GE.AND P0, PT, R11, RZ, PT ;  /* 0x000000ff0b00720c */ /* 0x008fe40003f06270 */
[----:B------:R-:W-:Y:S02]  /*6f10*/  LOP3.LUT R28, RZ, R28, RZ, 0x33, !PT ;  /* 0x0000001cff1c7212 */ /* 0x000fe400078e33ff */
[----:B-----5:R-:W-:Y:S02]  /*6f20*/  ISETP.GE.AND P4, PT, R22, RZ, PT ;  /* 0x000000ff1600720c */ /* 0x020fe40003f86270 */
[----:B0-----:R-:W-:Y:S02]  /*6f30*/  LOP3.LUT R0, R18, 0x1f, RZ, 0xc0, !PT ;  /* 0x0000001f12007812 */ /* 0x001fe400078ec0ff */
[----:B------:R-:W2:Y:S03]  /*6f40*/  LDL.LU R18, [R1+0xc] ;  /* 0x00000c0001127983 */ /* 0x000ea60000300800 */
[----:B------:R-:W-:Y:S01]  /*6f50*/  IMAD R3, R0, UR7, RZ ;  /* 0x0000000700037c24 */ /* 0x000fe2000f8e02ff */
[----:B------:R-:W3:Y:S01]  /*6f60*/  LDL.LU R11, [R1+0x8] ;  /* 0x00000800010b7983 */ /* 0x000ee20000300800 */
[----:B------:R-:W-:-:S03]  /*6f70*/  ISETP.GE.AND P5, PT, R14, RZ, PT ;  /* 0x000000ff0e00720c */ /* 0x000fc60003fa6270 */
[----:B------:R-:W4:Y:S04]  /*6f80*/  LDL.LU R20, [R1+0x4] ;  /* 0x0000040001147983 */ /* 0x000f280000300800 */
[----:B------:R-:W5:Y:S01]  /*6f90*/  LDL.LU R14, [R1] ;  /* 0x00000000010e7983 */ /* 0x000f620000300800 */
[----:B------:R-:W-:Y:S02]  /*6fa0*/  ISETP.GE.AND P3, PT, R15, RZ, PT ;  /* 0x000000ff0f00720c */ /* 0x000fe40003f66270 */
[----:B------:R-:W-:-:S11]  /*6fb0*/  ISETP.GE.AND P6, PT, R16, RZ, PT ;  /* 0x000000ff1000720c */ /* 0x000fd60003fc6270 */
[----:B------:R-:W-:Y:S01]  /*6fc0*/  @!P3 IMAD.MOV R13, RZ, RZ, -R13 ;  /* 0x000000ffff0db224 */ /* 0x000fe200078e0a0d */
[----:B------:R-:W-:Y:S01]  /*6fd0*/  LEA R0, P3, R3, UR12, 0x1 ;  /* 0x0000000c03007c11 */ /* 0x000fe2000f8608ff */
[----:B------:R-:W-:Y:S01]  /*6fe0*/  @!P1 IMAD.MOV R8, RZ, RZ, -R8 ;  /* 0x000000ffff089224 */ /* 0x000fe200078e0a08 */
[----:B------:R-:W-:-:S03]  /*6ff0*/  ULDC UR12, c[0x0][0x234] ;  /* 0x00008d00000c7ab9 */ /* 0x000fc60000000800 */
[----:B------:R0:W-:Y:S01]  /*7000*/  STL [R1+0x1e20], R0 ;  /* 0x001e200001007387 */ /* 0x0001e20000100800 */
[----:B------:R-:W-:Y:S01]  /*7010*/  @!P6 IMAD.MOV R9, RZ, RZ, -R9 ;  /* 0x000000ffff09e224 */ /* 0x000fe200078e0a09 */
[C---:B0-----:R-:W-:Y:S01]  /*7020*/  SEL R0, R28.reuse, R10, !P2 ;  /* 0x0000000a1c007207 */ /* 0x041fe20005000000 */
[----:B------:R-:W-:Y:S01]  /*7030*/  @!P5 IMAD.MOV R12, RZ, RZ, -R12 ;  /* 0x000000ffff0cd224 */ /* 0x000fe200078e0a0c */
[----:B------:R-:W-:-:S03]  /*7040*/  SEL R6, R28, R13, !P2 ;  /* 0x0000000d1c067207 */ /* 0x000fc60005000000 */
[----:B------:R0:W-:Y:S01]  /*7050*/  STL [R1+0x1e24], R0 ;  /* 0x001e240001007387 */ /* 0x0001e20000100800 */
[----:B------:R-:W-:Y:S02]  /*7060*/  ISETP.GE.AND P6, PT, R2, RZ, PT ;  /* 0x000000ff0200720c */ /* 0x000fe40003fc6270 */
[C---:B------:R-:W-:Y:S02]  /*7070*/  SEL R2, R28.reuse, R8, !P2 ;  /* 0x000000081c027207 */ /* 0x040fe40005000000 */
[----:B0-----:R-:W-:Y:S01]  /*7080*/  SEL R0, R28, R9, !P2 ;  /* 0x000000091c007207 */ /* 0x001fe20005000000 */
[----:B------:R-:W-:-:S04]  /*7090*/  @!P4 IMAD.MOV R23, RZ, RZ, -R23 ;  /* 0x000000ffff17c224 */ /* 0x000fc800078e0a17 */
[----:B------:R0:W-:Y:S04]  /*70a0*/  STL [R1+0x28], R0 ;  /* 0x0000280001007387 */ /* 0x0001e80000100800 */
[----:B------:R-:W-:Y:S04]  /*70b0*/  STL [R1+0x24], R6 ;  /* 0x0000240601007387 */ /* 0x000fe80000100800 */
[----:B------:R-:W5:Y:S01]  /*70c0*/  LDL.LU R29, [R1+0x34] ;  /* 0x00003400011d7983 */ /* 0x000f620000300800 */
[----:B0-----:R-:W-:-:S03]  /*70d0*/  SEL R0, R28, R12, !P2 ;  /* 0x0000000c1c007207 */ /* 0x001fc60005000000 */
[----:B------:R-:W-:Y:S04]  /*70e0*/  STL [R1+0x118], R2 ;  /* 0x0001180201007387 */ /* 0x000fe80000100800 */
[----:B------:R-:W5:Y:S04]  /*70f0*/  LDL.LU R22, [R1+0x38] ;  /* 0x0000380001167983 */ /* 0x000f680000300800 */
[----:B------:R0:W-:Y:S04]  /*7100*/  STL [R1+0x11c], R0 ;  /* 0x00011c0001007387 */ /* 0x0001e80000100800 */
[----:B------:R-:W5:Y:S04]  /*7110*/  LDL.LU R26, [R1+0x3c] ;  /* 0x00003c00011a7983 */ /* 0x000f680000300800 */
[----:B------:R-:W5:Y:S01]  /*7120*/  LDL.LU R15, [R1+0x40] ;  /* 0x00004000010f7983 */ /* 0x000f620000300800 */
[----:B0-----:R-:W-:-:S05]  /*7130*/  SEL R0, R28, R23, !P2 ;  /* 0x000000171c007207 */ /* 0x001fca0005000000 */
[----:B------:R0:W-:Y:S04]  /*7140*/  STL [R1+0x120], R0 ;  /* 0x0001200001007387 */ /* 0x0001e80000100800 */
[----:B------:R-:W5:Y:S01]  /*7150*/  LDL.LU R6, [R1+0x50] ;  /* 0x0000500001067983 */ /* 0x000f620000300800 */
[----:B------:R-:W-:-:S03]  /*7160*/  @!P0 IMAD.MOV R24, RZ, RZ, -R24 ;  /* 0x000000ffff188224 */ /* 0x000fc600078e0a18 */
[----:B------:R-:W5:Y:S02]  /*7170*/  LDL.LU R16, [R1+0x58] ;  /* 0x0000580001107983 */ /* 0x000f640000300800 */
[----:B0-----:R-:W-:-:S05]  /*7180*/  SEL R0, R28, R24, !P2 ;  /* 0x000000181c007207 */ /* 0x001fca0005000000 */
[----:B------:R-:W-:Y:S04]  /*7190*/  STL [R1+0x124], R0 ;  /* 0x0001240001007387 */ /* 0x000fe80000100800 */
[----:B------:R-:W5:Y:S01]  /*71a0*/  LDL.LU R17, [R1+0x60] ;  /* 0x0000600001117983 */ /* 0x000f620000300800 */
[----:B------:R-:W-:Y:S01]  /*71b0*/  @!P6 IMAD.MOV R25, RZ, RZ, -R25 ;  /* 0x000000ffff19e224 */ /* 0x000fe200078e0a19 */
[----:B------:R-:W-:Y:S02]  /*71c0*/  LEA.HI.X.SX32 R3, R3, UR13, 0x1, P3 ;  /* 0x0000000d03037c11 */ /* 0x000fe400098f0eff */
[----:B------:R-:W5:Y:S02]  /*71d0*/  LDL.LU R7, [R1+0x68] ;  /* 0x0000680001077983 */ /* 0x000f640000300800 */
[----:B------:R-:W-:-:S02]  /*71e0*/  SEL R2, R28, R25, !P2 ;  /* 0x000000191c027207 */ /* 0x000fc40005000000 */
[----:B------:R-:W5:Y:S04]  /*71f0*/  LDL.LU R19, [R1+0x70] ;  /* 0x0000700001137983 */ /* 0x000f680000300800 */
[----:B------:R-:W-:Y:S04]  /*7200*/  STL [R1+0x1df0], R2 ;  /* 0x001df00201007387 */ /* 0x000fe80000100800 */
[----:B------:R0:W-:Y:S04]  /*7210*/  STL [R1+0x1e1c], R3 ;  /* 0x001e1c0301007387 */ /* 0x0001e80000100800 */
[----:B------:R-:W5:Y:S01]  /*7220*/  LDL.LU R21, [R1+0x78] ;  /* 0x0000780001157983 */ /* 0x000f620000300800 */
[----:B0-----:R-:W-:-:S02]  /*7230*/  IMAD R3, R5, UR9, RZ ;  /* 0x0000000905037c24 */ /* 0x001fc4000f8e02ff */
[----:B--2---:R-:W-:Y:S02]  /*7240*/  IMAD R2, R18, UR9, RZ ;  /* 0x0000000912027c24 */ /* 0x004fe4000f8e02ff */
[----:B------:R-:W2:Y:S01]  /*7250*/  LDL.LU R18, [R1+0x88] ;  /* 0x0000880001127983 */ /* 0x000ea20000300800 */
[----:B---3--:R-:W-:-:S03]  /*7260*/  IMAD R0, R11, UR9, RZ ;  /* 0x000000090b007c24 */ /* 0x008fc6000f8e02ff */
[----:B------:R4:W-:Y:S04]  /*7270*/  STL [R1+0x30], R2 ;  /* 0x0000300201007387 */ /* 0x0009e80000100800 */
[----:B------:R-:W3:Y:S04]  /*7280*/  LDL.LU R11, [R1+0x90] ;  /* 0x00009000010b7983 */ /* 0x000ee80000300800 */
[----:B------:R5:W-:Y:S01]  /*7290*/  STL [R1+0x20], R0 ;  /* 0x0000200001007387 */ /* 0x000be20000100800 */
[----:B----4-:R-:W-:-:S03]  /*72a0*/  IMAD R2, R20, UR9, RZ ;  /* 0x0000000914027c24 */ /* 0x010fc6000f8e02ff */
[----:B------:R-:W4:Y:S01]  /*72b0*/  LDL.LU R20, [R1+0x9c] ;  /* 0x00009c0001147983 */ /* 0x000f220000300800 */
[----:B-----5:R-:W-:-:S03]  /*72c0*/  IMAD R0, R14, UR9, RZ ;  /* 0x000000090e007c24 */ /* 0x020fc6000f8e02ff */
[----:B------:R0:W-:Y:S04]  /*72d0*/  STL [R1+0x1c], R2 ;  /* 0x00001c0201007387 */ /* 0x0001e80000100800 */
[----:B------:R1:W-:Y:S04]  /*72e0*/  STL [R1+0x18], R0 ;  /* 0x0000180001007387 */ /* 0x0003e80000100800 */
[----:B------:R-:W5:Y:S01]  /*72f0*/  LDL.LU R14, [R1+0xac] ;  /* 0x0000ac00010e7983 */ /* 0x000f620000300800 */
[----:B0-----:R-:W-:Y:S02]  /*7300*/  IMAD R2, R27, UR9, RZ ;  /* 0x000000091b027c24 */ /* 0x001fe4000f8e02ff */
[----:B-1----:R-:W-:-:S03]  /*7310*/  IMAD R0, R4, UR9, RZ ;  /* 0x0000000904007c24 */ /* 0x002fc6000f8e02ff */
[----:B------:R-:W-:Y:S04]  /*7320*/  STL [R1+0x14], R2 ;  /* 0x0000140201007387 */ /* 0x000fe80000100800 */
[----:B------:R0:W-:Y:S04]  /*7330*/  STL [R1+0x10], R0 ;  /* 0x0000100001007387 */ /* 0x0001e80000100800 */
[----:B------:R-:W-:Y:S01]  /*7340*/  STL [R1+0xc], R3 ;  /* 0x00000c0301007387 */ /* 0x000fe20000100800 */
[----:B0-----:R-:W-:Y:S02]  /*7350*/  IMAD R0, R29, UR9, RZ ;  /* 0x000000091d007c24 */ /* 0x001fe4000f8e02ff */
[----:B------:R-:W-:-:S02]  /*7360*/  IMAD R2, R22, UR9, RZ ;  /* 0x0000000916027c24 */ /* 0x000fc4000f8e02ff */
[----:B------:R-:W5:Y:S04]  /*7370*/  LDL.LU R22, [R1+0xb4] ;  /* 0x0000b40001167983 */ /* 0x000f680000300800 */
[----:B------:R0:W-:Y:S04]  /*7380*/  STL [R1+0x8], R0 ;  /* 0x0000080001007387 */ /* 0x0001e80000100800 */
[----:B------:R-:W-:Y:S01]  /*7390*/  STL [R1+0x4], R2 ;  /* 0x0000040201007387 */ /* 0x000fe20000100800 */
[----:B------:R-:W-:-:S03]  /*73a0*/  IMAD R29, R15, UR9, RZ ;  /* 0x000000090f1d7c24 */ /* 0x000fc6000f8e02ff */
[----:B------:R-:W5:Y:S01]  /*73b0*/  LDL.LU R15, [R1+0xd0] ;  /* 0x0000d000010f7983 */ /* 0x000f620000300800 */
[----:B0-----:R-:W-:Y:S02]  /*73c0*/  IMAD R0, R26, UR9, RZ ;  /* 0x000000091a007c24 */ /* 0x001fe4000f8e02ff */
[----:B------:R-:W-:-:S03]  /*73d0*/  IMAD R4, R6, UR9, RZ ;  /* 0x0000000906047c24 */ /* 0x000fc6000f8e02ff */
[----:B------:R-:W-:Y:S01]  /*73e0*/  STL [R1], R0 ;  /* 0x0000000001007387 */ /* 0x000fe20000100800 */
[----:B------:R-:W-:-:S03]  /*73f0*/  IMAD R5, R16, UR9, RZ ;  /* 0x0000000910057c24 */ /* 0x000fc6000f8e02ff */
[----:B------:R-:W-:Y:S04]  /*7400*/  STL [R1+0x1e10], R29 ;  /* 0x001e101d01007387 */ /* 0x000fe80000100800 */
[----:B------:R-:W-:Y:S04]  /*7410*/  STL [R1+0x1e0c], R4 ;  /* 0x001e0c0401007387 */ /* 0x000fe80000100800 */
[----:B------:R-:W5:Y:S01]  /*7420*/  LDL.LU R16, [R1+0xd8] ;  /* 0x0000d80001107983 */ /* 0x000f620000300800 */
[----:B------:R-:W-:-:S03]  /*7430*/  IMAD R6, R17, UR9, RZ ;  /* 0x0000000911067c24 */ /* 0x000fc6000f8e02ff */
[----:B------:R-:W-:Y:S04]  /*7440*/  STL [R1+0x1e08], R5 ;  /* 0x001e080501007387 */ /* 0x000fe80000100800 */
[----:B------:R-:W5:Y:S01]  /*7450*/  LDL.LU R17, [R1+0x114] ;  /* 0x0001140001117983 */ /* 0x000f620000300800 */
[----:B------:R-:W-:Y:S02]  /*7460*/  IMAD R7, R7, UR9, RZ ;  /* 0x0000000907077c24 */ /* 0x000fe4000f8e02ff */
[----:B------:R-:W-:Y:S01]  /*7470*/  IMAD R8, R19, UR9, RZ ;  /* 0x0000000913087c24 */ /* 0x000fe2000f8e02ff */
[----:B------:R-:W-:Y:S04]  /*7480*/  STL [R1+0x1e04], R6 ;  /* 0x001e040601007387 */ /* 0x000fe80000100800 */
[----:B------:R-:W-:Y:S01]  /*7490*/  STL [R1+0x1e00], R7 ;  /* 0x001e000701007387 */ /* 0x000fe20000100800 */
[----:B------:R-:W-:-:S03]  /*74a0*/  IMAD R9, R21, UR9, RZ ;  /* 0x0000000915097c24 */ /* 0x000fc6000f8e02ff */
[----:B------:R-:W-:Y:S04]  /*74b0*/  STL [R1+0x1dfc], R8 ;  /* 0x001dfc0801007387 */ /* 0x000fe80000100800 */
[----:B------:R0:W-:Y:S01]  /*74c0*/  STL [R1+0x1df8], R9 ;  /* 0x001df80901007387 */ /* 0x0001e20000100800 */
[----:B--2---:R-:W-:-:S05]  /*74d0*/  IMAD R10, R18, UR9, RZ ;  /* 0x00000009120a7c24 */ /* 0x004fca000f8e02ff */
[----:B------:R1:W-:Y:S01]  /*74e0*/  STL [R1+0x1df4], R10 ;  /* 0x001df40a01007387 */ /* 0x0003e20000100800 */
[----:B---3--:R-:W-:-:S03]  /*74f0*/  IMAD R11, R11, UR9, RZ ;  /* 0x000000090b0b7c24 */ /* 0x008fc6000f8e02ff */
[----:B------:R-:W2:Y:S04]  /*7500*/  LDL.LU R18, [R1+0x110] ;  /* 0x0001100001127983 */ /* 0x000ea80000300800 */
[----:B------:R-:W-:Y:S01]  /*7510*/  STL [R1+0x1e14], R11 ;  /* 0x001e140b01007387 */ /* 0x000fe20000100800 */
[----:B----4-:R-:W-:-:S03]  /*7520*/  IMAD R12, R20, UR9, RZ ;  /* 0x00000009140c7c24 */ /* 0x010fc6000f8e02ff */
[----:B------:R-:W3:Y:S04]  /*7530*/  LDL.LU R19, [R1+0x10c] ;  /* 0x00010c0001137983 */ /* 0x000ee80000300800 */
[----:B------:R-:W-:Y:S04]  /*7540*/  STL [R1+0x1e18], R12 ;  /* 0x001e180c01007387 */ /* 0x000fe80000100800 */
[----:B------:R-:W4:Y:S04]  /*7550*/  LDL.LU R20, [R1+0x108] ;  /* 0x0001080001147983 */ /* 0x000f280000300800 */
[----:B------:R-:W4:Y:S01]  /*7560*/  LDL.LU R21, [R1+0x104] ;  /* 0x0001040001157983 */ /* 0x000f220000300800 */
[----:B-----5:R-:W-:-:S05]  /*7570*/  IMAD R13, R14, UR9, RZ ;  /* 0x000000090e0d7c24 */ /* 0x020fca000f8e02ff */
[----:B------:R-:W-:Y:S01]  /*7580*/  STL [R1+0x1e28], R13 ;  /* 0x001e280d01007387 */ /* 0x000fe20000100800 */
[----:B------:R-:W-:-:S03]  /*7590*/  IMAD R14, R22, UR9, RZ ;  /* 0x00000009160e7c24 */ /* 0x000fc6000f8e02ff */
[----:B------:R-:W5:Y:S04]  /*75a0*/  LDL.LU R22, [R1+0x100] ;  /* 0x0001000001167983 */ /* 0x000f680000300800 */
[----:B------:R-:W5:Y:S04]  /*75b0*/  LDL.LU R23, [R1+0xfc] ;  /* 0x0000fc0001177983 */ /* 0x000f680000300800 */
[----:B------:R-:W-:Y:S01]  /*75c0*/  STL [R1+0x1e2c], R14 ;  /* 0x001e2c0e01007387 */ /* 0x000fe20000100800 */
[----:B------:R-:W-:-:S03]  /*75d0*/  IMAD R15, R15, UR9, RZ ;  /* 0x000000090f0f7c24 */ /* 0x000fc6000f8e02ff */
[----:B------:R-:W5:Y:S04]  /*75e0*/  LDL.LU R24, [R1+0xf8] ;  /* 0x0000f80001187983 */ /* 0x000f680000300800 */
[----:B------:R-:W5:Y:S04]  /*75f0*/  LDL.LU R25, [R1+0xf4] ;  /* 0x0000f40001197983 */ /* 0x000f680000300800 */
[----:B------:R-:W-:Y:S04]  /*7600*/  STL [R1+0x1e30], R15 ;  /* 0x001e300f01007387 */ /* 0x000fe80000100800 */
[----:B------:R-:W5:Y:S01]  /*7610*/  LDL.LU R26, [R1+0xf0] ;  /* 0x0000f000011a7983 */ /* 0x000f620000300800 */
[----:B------:R-:W-:-:S05]  /*7620*/  IMAD R16, R16, UR9, RZ ;  /* 0x0000000910107c24 */ /* 0x000fca000f8e02ff */
[----:B------:R-:W-:Y:S04]  /*7630*/  STL [R1+0x1e34], R16 ;  /* 0x001e341001007387 */ /* 0x000fe80000100800 */
[----:B------:R-:W5:Y:S04]  /*7640*/  LDL.LU R27, [R1+0xec] ;  /* 0x0000ec00011b7983 */ /* 0x000f680000300800 */
[----:B------:R-:W5:Y:S04]  /*7650*/  LDL.LU R28, [R1+0xe8] ;  /* 0x0000e800011c7983 */ /* 0x000f680000300800 */
[----:B0-----:R-:W1:Y:S01]  /*7660*/  LDL.LU R9, [R1+0xe4] ;  /* 0x0000e40001097983 */ /* 0x001e620000300800 */
[----:B------:R-:W-:-:S03]  /*7670*/  IMAD R17, R17, UR9, RZ ;  /* 0x0000000911117c24 */ /* 0x000fc6000f8e02ff */
[----:B------:R-:W5:Y:S04]  /*7680*/  LDL.LU R8, [R1+0xe0] ;  /* 0x0000e00001087983 */ /* 0x000f680000300800 */
[----:B------:R-:W5:Y:S04]  /*7690*/  LDL.LU R7, [R1+0xdc] ;  /* 0x0000dc0001077983 */ /* 0x000f680000300800 */
[----:B------:R-:W5:Y:S04]  /*76a0*/  LDL.LU R6, [R1+0xd4] ;  /* 0x0000d40001067983 */ /* 0x000f680000300800 */
[----:B------:R-:W5:Y:S04]  /*76b0*/  LDL.LU R5, [R1+0xcc] ;  /* 0x0000cc0001057983 */ /* 0x000f680000300800 */
[----:B------:R-:W5:Y:S04]  /*76c0*/  LDL.LU R4, [R1+0xc8] ;  /* 0x0000c80001047983 */ /* 0x000f680000300800 */
[----:B------:R-:W5:Y:S04]  /*76d0*/  LDL.LU R29, [R1+0xc4] ;  /* 0x0000c400011d7983 */ /* 0x000f680000300800 */
[----:B------:R-:W-:Y:S04]  /*76e0*/  STL [R1+0x1e38], R17 ;  /* 0x001e381101007387 */ /* 0x000fe80000100800 */
[----:B------:R-:W5:Y:S04]  /*76f0*/  LDL.LU R3, [R1+0xc0] ;  /* 0x0000c00001037983 */ /* 0x000f680000300800 */
[----:B------:R-:W5:Y:S01]  /*7700*/  LDL.LU R0, [R1+0xbc] ;  /* 0x0000bc0001007983 */ /* 0x000f620000300800 */
[----:B--2---:R-:W-:-:S02]  /*7710*/  IMAD R18, R18, UR9, RZ ;  /* 0x0000000912127c24 */ /* 0x004fc4000f8e02ff */
[----:B---3--:R-:W-:-:S03]  /*7720*/  IMAD R19, R19, UR9, RZ ;  /* 0x0000000913137c24 */ /* 0x008fc6000f8e02ff */
[----:B------:R-:W-:Y:S01]  /*7730*/  STL [R1+0x1e3c], R18 ;  /* 0x001e3c1201007387 */ /* 0x000fe20000100800 */
[----:B----4-:R-:W-:-:S03]  /*7740*/  IMAD R20, R20, UR9, RZ ;  /* 0x0000000914147c24 */ /* 0x010fc6000f8e02ff */
[----:B------:R-:W-:Y:S01]  /*7750*/  STL [R1+0x1e40], R19 ;  /* 0x001e401301007387 */ /* 0x000fe20000100800 */
[----:B------:R-:W-:-:S03]  /*7760*/  IMAD R21, R21, UR9, RZ ;  /* 0x0000000915157c24 */ /* 0x000fc6000f8e02ff */
[----:B------:R-:W-:Y:S04]  /*7770*/  STL [R1+0x1e44], R20 ;  /* 0x001e441401007387 */ /* 0x000fe80000100800 */
[----:B------:R-:W-:Y:S01]  /*7780*/  STL [R1+0x1e48], R21 ;  /* 0x001e481501007387 */ /* 0x000fe20000100800 */
[----:B-----5:R-:W-:Y:S02]  /*7790*/  IMAD R22, R22, UR9, RZ ;  /* 0x0000000916167c24 */ /* 0x020fe4000f8e02ff */
[----:B------:R-:W-:-:S03]  /*77a0*/  IMAD R23, R23, UR9, RZ ;  /* 0x0000000917177c24 */ /* 0x000fc6000f8e02ff */
[----:B------:R-:W-:Y:S01]  /*77b0*/  STL [R1+0x1e4c], R22 ;  /* 0x001e4c1601007387 */ /* 0x000fe20000100800 */
[----:B------:R-:W-:-:S03]  /*77c0*/  IMAD R24, R24, UR9, RZ ;  /* 0x0000000918187c24 */ /* 0x000fc6000f8e02ff */
[----:B------:R-:W-:Y:S01]  /*77d0*/  STL [R1+0x1e50], R23 ;  /* 0x001e501701007387 */ /* 0x000fe20000100800 */
[----:B------:R-:W-:-:S03]  /*77e0*/  IMAD R25, R25, UR9, RZ ;  /* 0x0000000919197c24 */ /* 0x000fc6000f8e02ff */
[----:B------:R-:W-:Y:S04]  /*77f0*/  STL [R1+0x1e54], R24 ;  /* 0x001e541801007387 */ /* 0x000fe80000100800 */
[----:B------:R-:W-:Y:S01]  /*7800*/  STL [R1+0x1e58], R25 ;  /* 0x001e581901007387 */ /* 0x000fe20000100800 */
[----:B------:R-:W-:-:S03]  /*7810*/  IMAD R26, R26, UR9, RZ ;  /* 0x000000091a1a7c24 */ /* 0x000fc6000f8e02ff */
[----:B------:R-:W2:Y:S04]  /*7820*/  LDL.LU R2, [R1+0xb8] ;  /* 0x0000b80001027983 */ /* 0x000ea80000300800 */
[----:B------:R-:W-:Y:S01]  /*7830*/  STL [R1+0x1e5c], R26 ;  /* 0x001e5c1a01007387 */ /* 0x000fe20000100800 */
[----:B-1----:R-:W-:Y:S02]  /*7840*/  IMAD R10, R9, UR9, RZ ;  /* 0x00000009090a7c24 */ /* 0x002fe4000f8e02ff */
[----:B------:R-:W-:-:S03]  /*7850*/  IMAD R9, R8, UR9, RZ ;  /* 0x0000000908097c24 */ /* 0x000fc6000f8e02ff */
[----:B------:R-:W-:Y:S01]  /*7860*/  STL [R1+0x34], R10 ;  /* 0x0000340a01007387 */ /* 0x000fe20000100800 */
[----:B------:R-:W-:-:S03]  /*7870*/  IMAD R8, R7, UR9, RZ ;  /* 0x0000000907087c24 */ /* 0x000fc6000f8e02ff */
[----:B------:R-:W-:Y:S01]  /*7880*/  STL [R1+0x38], R9 ;  /* 0x0000380901007387 */ /* 0x000fe20000100800 */
[----:B------:R-:W-:-:S03]  /*7890*/  IMAD R7, R6, UR9, RZ ;  /* 0x0000000906077c24 */ /* 0x000fc6000f8e02ff */
[----:B------:R0:W-:Y:S01]  /*78a0*/  STL [R1+0x3c], R8 ;  /* 0x00003c0801007387 */ /* 0x0001e20000100800 */
[----:B------:R-:W-:-:S03]  /*78b0*/  IMAD R6, R5, UR9, RZ ;  /* 0x0000000905067c24 */ /* 0x000fc6000f8e02ff */
[----:B------:R-:W-:Y:S01]  /*78c0*/  STL [R1+0x40], R7 ;  /* 0x0000400701007387 */ /* 0x000fe20000100800 */
[----:B------:R-:W-:-:S03]  /*78d0*/  IMAD R5, R4, UR9, RZ ;  /* 0x0000000904057c24 */ /* 0x000fc6000f8e02ff */
[----:B0-----:R-:W3:Y:S01]  /*78e0*/  LDL.LU R8, [R1+0xb0] ;  /* 0x0000b00001087983 */ /* 0x001ee20000300800 */
[----:B------:R-:W-:-:S03]  /*78f0*/  IMAD R4, R29, UR9, RZ ;  /* 0x000000091d047c24 */ /* 0x000fc6000f8e02ff */
[----:B------:R-:W-:Y:S04]  /*7900*/  STL [R1+0x50], R6 ;  /* 0x0000500601007387 */ /* 0x000fe80000100800 */
[----:B------:R-:W-:Y:S01]  /*7910*/  STL [R1+0x58], R5 ;  /* 0x0000580501007387 */ /* 0x000fe20000100800 */
[----:B------:R-:W-:-:S03]  /*7920*/  IMAD R3, R3, UR9, RZ ;  /* 0x0000000903037c24 */ /* 0x000fc6000f8e02ff */
[----:B------:R-:W4:Y:S01]  /*7930*/  LDL.LU R9, [R1+0xa8] ;  /* 0x0000a80001097983 */ /* 0x000f220000300800 */
[----:B------:R-:W-:-:S03]  /*7940*/  IMAD R0, R0, UR9, RZ ;  /* 0x0000000900007c24 */ /* 0x000fc6000f8e02ff */
[----:B------:R-:W-:Y:S04]  /*7950*/  STL [R1+0x60], R4 ;  /* 0x0000600401007387 */ /* 0x000fe80000100800 */
[----:B------:R-:W5:Y:S04]  /*7960*/  LDL.LU R10, [R1+0xa4] ;  /* 0x0000a400010a7983 */ /* 0x000f680000300800 */
[----:B------:R-:W-:Y:S04]  /*7970*/  STL [R1+0x68], R3 ;  /* 0x0000680301007387 */ /* 0x000fe80000100800 */
[----:B------:R-:W5:Y:S04]  /*7980*/  LDL.LU R26, [R1+0xa0] ;  /* 0x0000a000011a7983 */ /* 0x000f680000300800 */
[----:B------:R-:W5:Y:S04]  /*7990*/  LDL.LU R25, [R1+0x98] ;  /* 0x0000980001197983 */ /* 0x000f680000300800 */
[----:B------:R0:W-:Y:S04]  /*79a0*/  STL [R1+0x70], R0 ;  /* 0x0000700001007387 */ /* 0x0001e80000100800 */
        /* <DEDUP_REMOVED lines=12> */
[----:B0-----:R-:W5:Y:S04]  /*7a70*/  LDL.LU R0, [R1+0x44] ;  /* 0x0000440001007983 */ /* 0x001f680000300800 */
[----:B------:R-:W5:Y:S01]  /*7a80*/  LDL.LU R3, [R1+0x28] ;  /* 0x0000280001037983 */ /* 0x000f620000300800 */
[----:B--2---:R-:W-:-:S03]  /*7a90*/  IMAD R4, R2, UR9, RZ ;  /* 0x0000000902047c24 */ /* 0x004fc6000f8e02ff */
[----:B------:R-:W2:Y:S04]  /*7aa0*/  LDL.LU R2, [R1+0x24] ;  /* 0x0000240001027983 */ /* 0x000ea80000300800 */
[----:B------:R0:W-:Y:S04]  /*7ab0*/  STL [R1+0x78], R4 ;  /* 0x0000780401007387 */ /* 0x0001e80000100800 */
[----:B------:R-:W2:Y:S04]  /*7ac0*/  LDL.LU R12, [R1+0x30] ;  /* 0x00003000010c7983 */ /* 0x000ea80000300800 */
[----:B------:R-:W2:Y:S04]  /*7ad0*/  LDL.LU R11, [R1+0x20] ;  /* 0x00002000010b7983 */ /* 0x000ea80000300800 */
[----:B------:R-:W2:Y:S04]  /*7ae0*/  LDL.LU R29, [R1+0x1c] ;  /* 0x00001c00011d7983 */ /* 0x000ea80000300800 */
[----:B0-----:R-:W2:Y:S04]  /*7af0*/  LDL.LU R4, [R1+0x18] ;  /* 0x0000180001047983 */ /* 0x001ea80000300800 */
[----:B------:R-:W2:Y:S04]  /*7b00*/  LDL.LU R5, [R1+0x14] ;  /* 0x0000140001057983 */ /* 0x000ea80000300800 */
[----:B------:R-:W2:Y:S04]  /*7b10*/  LDL.LU R6, [R1+0x10] ;  /* 0x0000100001067983 */ /* 0x000ea80000300800 */
[----:B------:R-:W2:Y:S01]  /*7b20*/  LDL.LU R7, [R1+0xc] ;  /* 0x00000c0001077983 */ /* 0x000ea20000300800 */
[----:B---3--:R-:W-:-:S05]  /*7b30*/  IMAD R8, R8, UR9, RZ ;  /* 0x0000000908087c24 */ /* 0x008fca000f8e02ff */
[----:B------:R0:W-:Y:S01]  /*7b40*/  STL [R1+0x88], R8 ;  /* 0x0000880801007387 */ /* 0x0001e20000100800 */
[----:B----4-:R-:W-:-:S03]  /*7b50*/  IMAD R9, R9, UR9, RZ ;  /* 0x0000000909097c24 */ /* 0x010fc6000f8e02ff */
[----:B0-----:R-:W3:Y:S01]  /*7b60*/  LDL.LU R8, [R1+0x8] ;  /* 0x0000080001087983 */ /* 0x001ee20000300800 */
[----:B-----5:R-:W-:-:S03]  /*7b70*/  IMAD R10, R10, UR9, RZ ;  /* 0x000000090a0a7c24 */ /* 0x020fc6000f8e02ff */
[----:B------:R0:W-:Y:S01]  /*7b80*/  STL [R1+0x90], R9 ;  /* 0x0000900901007387 */ /* 0x0001e20000100800 */
[----:B------:R-:W-:-:S03]  /*7b90*/  IMAD R26, R26, UR9, RZ ;  /* 0x000000091a1a7c24 */ /* 0x000fc6000f8e02ff */
[----:B0-----:R-:W4:Y:S01]  /*7ba0*/  LDL.LU R9, [R1+0x4] ;  /* 0x0000040001097983 */ /* 0x001f220000300800 */
[----:B------:R-:W-:-:S03]  /*7bb0*/  IMAD R25, R25, UR9, RZ ;  /* 0x0000000919197c24 */ /* 0x000fc6000f8e02ff */
[----:B------:R0:W-:Y:S01]  /*7bc0*/  STL [R1+0x9c], R10 ;  /* 0x00009c0a01007387 */ /* 0x0001e20000100800 */
[----:B------:R-:W-:-:S03]  /*7bd0*/  IMAD R24, R24, UR9, RZ ;  /* 0x0000000918187c24 */ /* 0x000fc6000f8e02ff */
[----:B0-----:R-:W5:Y:S01]  /*7be0*/  LDL.LU R10, [R1] ;  /* 0x00000000010a7983 */ /* 0x001f620000300800 */
[----:B------:R-:W-:-:S03]  /*7bf0*/  IMAD R23, R23, UR9, RZ ;  /* 0x0000000917177c24 */ /* 0x000fc6000f8e02ff */
[----:B------:R0:W-:Y:S01]  /*7c00*/  STL [R1+0xa0], R26 ;  /* 0x0000a01a01007387 */ /* 0x0001e20000100800 */
[----:B------:R-:W-:Y:S02]  /*7c10*/  IMAD R22, R22, UR9, RZ ;  /* 0x0000000916167c24 */ /* 0x000fe4000f8e02ff */
[----:B------:R-:W-:Y:S01]  /*7c20*/  IMAD R21, R21, UR9, RZ ;  /* 0x0000000915157c24 */ /* 0x000fe2000f8e02ff */
[----:B0-----:R-:W5:Y:S04]  /*7c30*/  LDL.LU R26, [R1+0x1e5c] ;  /* 0x001e5c00011a7983 */ /* 0x001f680000300800 */
[----:B------:R0:W-:Y:S01]  /*7c40*/  STL [R1+0x98], R25 ;  /* 0x0000981901007387 */ /* 0x0001e20000100800 */
[----:B------:R-:W-:Y:S02]  /*7c50*/  IMAD R20, R20, UR9, RZ ;  /* 0x0000000914147c24 */ /* 0x000fe4000f8e02ff */
[----:B------:R-:W-:Y:S01]  /*7c60*/  IMAD R19, R19, UR9, RZ ;  /* 0x0000000913137c24 */ /* 0x000fe2000f8e02ff */
[----:B0-----:R-:W5:Y:S04]  /*7c70*/  LDL.LU R25, [R1+0x1e58] ;  /* 0x001e580001197983 */ /* 0x001f680000300800 */
[----:B------:R0:W-:Y:S01]  /*7c80*/  STL [R1+0x94], R24 ;  /* 0x0000941801007387 */ /* 0x0001e20000100800 */
[----:B------:R-:W-:-:S03]  /*7c90*/  IMAD R18, R18, UR9, RZ ;  /* 0x0000000912127c24 */ /* 0x000fc6000f8e02ff */
        /* <DEDUP_REMOVED lines=19> */
[----:B------:R0:W-:Y:S04]  /*7dd0*/  STL [R1+0x64], R17 ;  /* 0x0000641101007387 */ /* 0x0001e80000100800 */
        /* <DEDUP_REMOVED lines=10> */
[----:B0-----:R-:W2:Y:S02]  /*7e80*/  LDL.LU R0, [R1+0x1e24] ;  /* 0x001e240001007983 */ /* 0x001ea40000300800 */
[----:B--2---:R-:W-:-:S05]  /*7e90*/  IMAD R0, R0, UR12, RZ ;  /* 0x0000000c00007c24 */ /* 0x004fca000f8e02ff */
[----:B------:R0:W-:Y:S04]  /*7ea0*/  STL [R1+0x2c], R0 ;  /* 0x00002c0001007387 */ /* 0x0001e80000100800 */
[----:B0-----:R-:W2:Y:S01]  /*7eb0*/  LDL.LU R0, [R1+0x1e20] ;  /* 0x001e200001007983 */ /* 0x001ea20000300800 */
[----:B------:R-:W-:-:S05]  /*7ec0*/  IMAD R3, R3, UR12, RZ ;  /* 0x0000000c03037c24 */ /* 0x000fca000f8e02ff */
[----:B------:R2:W-:Y:S02]  /*7ed0*/  STL [R1+0x28], R3 ;  /* 0x0000280301007387 */ /* 0x0005e40000100800 */
[----:B--2---:R-:W-:-:S05]  /*7ee0*/  LEA R3, P0, R12, R0, 0x1 ;  /* 0x000000000c037211 */ /* 0x004fca00078008ff */
[----:B------:R0:W-:Y:S02]  /*7ef0*/  STL [R1+0x1db0], R3 ;  /* 0x001db00301007387 */ /* 0x0001e40000100800 */
[----:B0-----:R-:W-:-:S05]  /*7f00*/  LEA R3, P6, R11, R0, 0x1 ;  /* 0x000000000b037211 */ /* 0x001fca00078c08ff */
        /* <DEDUP_REMOVED lines=10> */
[----:B------:R0:W-:Y:S04]  /*7fb0*/  STL [R1+0x1dc8], R3 ;  /* 0x001dc80301007387 */ /* 0x0001e80000100800 */
[----:B0-----:R-:W2:Y:S02]  /*7fc0*/  LDL.LU R3, [R1+0x1e1c] ;  /* 0x001e1c0001037983 */ /* 0x001ea40000300800 */
[-C--:B--2---:R-:W-:Y:S02]  /*7fd0*/  LEA.HI.X.SX32 R12, R12, R3.reuse, 0x1, P0 ;  /* 0x000000030c0c7211 */ /* 0x084fe400000f0eff */
[----:B------:R-:W-:-:S03]  /*7fe0*/  LEA.HI.X.SX32 R11, R11, R3, 0x1, P6 ;  /* 0x000000030b0b7211 */ /* 0x000fc600030f0eff */
[----:B------:R3:W-:Y:S02]  /*7ff0*/  STL [R1+0x1da8], R12 ;  /* 0x001da80c01007387 */ /* 0x0007e40000100800 */
[----:B---3--:R-:W-:-:S05]  /*8000*/  LEA R12, P0, R8, R0, 0x1 ;  /* 0x00000000080c7211 */ /* 0x008fca00078008ff */
[----:B------:R0:W-:Y:S01]  /*8010*/  STL [R1+0x1dac], R12 ;  /* 0x001dac0c01007387 */ /* 0x0001e20000100800 */
[----:B------:R-:W-:-:S03]  /*8020*/  LEA.HI.X.SX32 R29, R29, R3, 0x1, P5 ;  /* 0x000000031d1d7211 */ /* 0x000fc600028f0eff */
[----:B0-----:R-:W2:Y:S04]  /*8030*/  LDL.LU R12, [R1+0x1e18] ;  /* 0x001e1800010c7983 */ /* 0x001ea80000300800 */
[----:B------:R4:W-:Y:S02]  /*8040*/  STL [R1+0x1da0], R11 ;  /* 0x001da00b01007387 */ /* 0x0009e40000100800 */
[----:B----4-:R-:W-:-:S05]  /*8050*/  LEA R11, P6, R9, R0, 0x1 ;  /* 0x00000000090b7211 */ /* 0x010fca00078c08ff */
[----:B------:R0:W-:Y:S04]  /*8060*/  STL [R1+0x1da4], R11 ;  /* 0x001da40b01007387 */ /* 0x0001e80000100800 */
[----:B0-----:R-:W3:Y:S04]  /*8070*/  LDL.LU R11, [R1+0x1e14] ;  /* 0x001e1400010b7983 */ /* 0x001ee80000300800 */
[----:B------:R5:W-:Y:S02]  /*8080*/  STL [R1+0x1d98], R29 ;  /* 0x001d981d01007387 */ /* 0x000be40000100800 */
[----:B-----5:R-:W-:-:S05]  /*8090*/  LEA R29, P5, R10, R0, 0x1 ;  /* 0x000000000a1d7211 */ /* 0x020fca00078a08ff */
[----:B------:R0:W-:Y:S04]  /*80a0*/  STL [R1+0x1d9c], R29 ;  /* 0x001d9c1d01007387 */ /* 0x0001e80000100800 */
[----:B0-----:R-:W4:Y:S01]  /*80b0*/  LDL.LU R29, [R1+0x1e10] ;  /* 0x001e1000011d7983 */ /* 0x001f220000300800 */
[----:B------:R-:W-:-:S05]  /*80c0*/  LEA.HI.X.SX32 R4, R4, R3, 0x1, P3 ;  /* 0x0000000304047211 */ /* 0x000fca00018f0eff */
[----:B------:R4:W-:Y:S02]  /*80d0*/  STL [R1+0x1d90], R4 ;  /* 0x001d900401007387 */ /* 0x0009e40000100800 */
[----:B----4-:R-:W-:-:S05]  /*80e0*/  LEA R4, P3, R29, R0, 0x1 ;  /* 0x000000001d047211 */ /* 0x010fca00078608ff */
        /* <DEDUP_REMOVED lines=32> */
[-C--:B------:R-:W-:Y:S02]  /*82f0*/  LEA.HI.X.SX32 R29, R29, R3.reuse, 0x1, P3 ;  /* 0x000000031d1d7211 */ /* 0x080fe400018f0eff */
[----:B------:R-:W-:-:S03]  /*8300*/  LEA.HI.X.SX32 R4, R4, R3, 0x1, P2 ;  /* 0x0000000304047211 */ /* 0x000fc600010f0eff */
[----:B------:R4:W-:Y:S02]  /*8310*/  STL [R1+0x1d58], R29 ;  /* 0x001d581d01007387 */ /* 0x0009e40000100800 */
[----:B----4-:R-:W-:-:S05]  /*8320*/  LEA R29, P3, R10, R0, 0x1 ;  /* 0x000000000a1d7211 */ /* 0x010fca00078608ff */
[----:B------:R3:W-:Y:S04]  /*8330*/  STL [R1+0x1d5c], R29 ;  /* 0x001d5c1d01007387 */ /* 0x0007e80000100800 */
[----:B------:R0:W-:Y:S01]  /*8340*/  STL [R1+0x1d50], R4 ;  /* 0x001d500401007387 */ /* 0x0001e20000100800 */
[----:B---3--:R-:W-:Y:S02]  /*8350*/  LEA R29, P2, R11, R0, 0x1 ;  /* 0x000000000b1d7211 */ /* 0x008fe400078408ff */
[----:B0-----:R-:W-:-:S03]  /*8360*/  LEA.HI.X.SX32 R4, R5, R3, 0x1, P4 ;  /* 0x0000000305047211 */ /* 0x001fc600020f0eff */
[----:B------:R2:W-:Y:S01]  /*8370*/  STL [R1+0x1d54], R29 ;  /* 0x001d541d01007387 */ /* 0x0005e20000100800 */
[----:B------:R-:W-:-:S03]  /*8380*/  LEA.HI.X.SX32 R5, R6, R3, 0x1, P1 ;  /* 0x0000000306057211 */ /* 0x000fc600008f0eff */
[----:B------:R0:W-:Y:S01]  /*8390*/  STL [R1+0x1d48], R4 ;  /* 0x001d480401007387 */ /* 0x0001e20000100800 */
[----:B------:R-:W-:Y:S02]  /*83a0*/  LEA.HI.X.SX32 R6, R7, R3, 0x1, P0 ;  /* 0x0000000307067211 */ /* 0x000fe400000f0eff */
[-C--:B--2---:R-:W-:Y:S02]  /*83b0*/  LEA R29, P4, R12, R0.reuse, 0x1 ;  /* 0x000000000c1d7211 */ /* 0x084fe400078808ff */
[----:B0-----:R-:W-:-:S03]  /*83c0*/  LEA R4, P1, R13, R0, 0x1 ;  /* 0x000000000d047211 */ /* 0x001fc600078208ff */
[----:B------:R-:W-:Y:S04]  /*83d0*/  STL [R1+0x1d4c], R29 ;  /* 0x001d4c1d01007387 */ /* 0x000fe80000100800 */
[----:B------:R0:W-:Y:S04]  /*83e0*/  STL [R1+0x1d40], R5 ;  /* 0x001d400501007387 */ /* 0x0001e80000100800 */
[----:B------:R1:W-:Y:S04]  /*83f0*/  STL [R1+0x1d44], R4 ;  /* 0x001d440401007387 */ /* 0x0003e80000100800 */
[----:B------:R2:W-:Y:S01]  /*8400*/  STL [R1+0x1d38], R6 ;  /* 0x001d380601007387 */ /* 0x0005e20000100800 */
[----:B0-----:R-:W-:-:S02]  /*8410*/  LEA R5, P0, R14, R0, 0x1 ;  /* 0x000000000e057211 */ /* 0x001fc400078008ff */
[----:B-1----:R-:W-:-:S03]  /*8420*/  LEA.HI.X.SX32 R4, R8, R3, 0x1, P6 ;  /* 0x0000000308047211 */ /* 0x002fc600030f0eff */
[----:B------:R0:W-:Y:S01]  /*8430*/  STL [R1+0x1d3c], R5 ;  /* 0x001d3c0501007387 */ /* 0x0001e20000100800 */
[----:B--2---:R-:W-:-:S03]  /*8440*/  LEA R6, P6, R15, R0, 0x1 ;  /* 0x000000000f067211 */ /* 0x004fc600078c08ff */
[----:B------:R1:W-:Y:S04]  /*8450*/  STL [R1+0x1d30], R4 ;  /* 0x001d300401007387 */ /* 0x0003e80000100800 */
[----:B------:R2:W-:Y:S01]  /*8460*/  STL [R1+0x1d34], R6 ;  /* 0x001d340601007387 */ /* 0x0005e20000100800 */
[----:B0-----:R-:W-:Y:S02]  /*8470*/  LEA.HI.X.SX32 R5, R9, R3, 0x1, P5 ;  /* 0x0000000309057211 */ /* 0x001fe400028f0eff */
[----:B-1----:R-:W-:-:S03]  /*8480*/  LEA R4, P5, R16, R0, 0x1 ;  /* 0x0000000010047211 */ /* 0x002fc600078a08ff */
[----:B------:R0:W-:Y:S01]  /*8490*/  STL [R1+0x1d28], R5 ;  /* 0x001d280501007387 */ /* 0x0001e20000100800 */
[----:B--2---:R-:W-:-:S03]  /*84a0*/  LEA.HI.X.SX32 R6, R10, R3, 0x1, P3 ;  /* 0x000000030a067211 */ /* 0x004fc600018f0eff */
[----:B------:R-:W-:Y:S04]  /*84b0*/  STL [R1+0x1d2c], R4 ;  /* 0x001d2c0401007387 */ /* 0x000fe80000100800 */
[----:B------:R1:W-:Y:S01]  /*84c0*/  STL [R1+0x1d20], R6 ;  /* 0x001d200601007387 */ /* 0x0003e20000100800 */
[----:B0-----:R-:W-:-:S03]  /*84d0*/  LEA R5, P3, R17, R0, 0x1 ;  /* 0x0000000011057211 */ /* 0x001fc600078608ff */
[----:B-1----:R-:W2:Y:S01]  /*84e0*/  LDL.LU R6, [R1+0x34] ;  /* 0x0000340001067983 */ /* 0x002ea20000300800 */
[-C--:B------:R-:W-:Y:S02]  /*84f0*/  LEA.HI.X.SX32 R4, R11, R3.reuse, 0x1, P2 ;  /* 0x000000030b047211 */ /* 0x080fe400010f0eff */
[----:B------:R-:W-:Y:S01]  /*8500*/  LEA R7, P2, R18, R0, 0x1 ;  /* 0x0000000012077211 */ /* 0x000fe200078408ff */
[----:B------:R-:W-:Y:S04]  /*8510*/  STL [R1+0x1d24], R5 ;  /* 0x001d240501007387 */ /* 0x000fe80000100800 */
[----:B------:R0:W-:Y:S04]  /*8520*/  STL [R1+0x1d18], R4 ;  /* 0x001d180401007387 */ /* 0x0001e80000100800 */
[----:B------:R-:W-:Y:S04]  /*8530*/  STL [R1+0x1d1c], R7 ;  /* 0x001d1c0701007387 */ /* 0x000fe80000100800 */
[----:B------:R-:W3:Y:S01]  /*8540*/  LDL.LU R29, [R1+0x38] ;  /* 0x00003800011d7983 */ /* 0x000ee20000300800 */
[----:B0-----:R-:W-:-:S02]  /*8550*/  LEA.HI.X.SX32 R4, R12, R3, 0x1, P4 ;  /* 0x000000030c047211 */ /* 0x001fc400020f0eff */
[----:B------:R-:W-:-:S03]  /*8560*/  LEA R5, P4, R19, R0, 0x1 ;  /* 0x0000000013057211 */ /* 0x000fc600078808ff */
[----:B------:R0:W-:Y:S04]  /*8570*/  STL [R1+0x1d10], R4 ;  /* 0x001d100401007387 */ /* 0x0001e80000100800 */
[----:B------:R1:W-:Y:S04]  /*8580*/  STL [R1+0x1d14], R5 ;  /* 0x001d140501007387 */ /* 0x0003e80000100800 */
[----:B------:R-:W4:Y:S01]  /*8590*/  LDL.LU R10, [R1+0x3c] ;  /* 0x00003c00010a7983 */ /* 0x000f220000300800 */
[----:B0-----:R-:W-:Y:S02]  /*85a0*/  LEA.HI.X.SX32 R4, R13, R3, 0x1, P1 ;  /* 0x000000030d047211 */ /* 0x001fe400008f0eff */
[----:B-1----:R-:W-:-:S03]  /*85b0*/  LEA R5, P1, R20, R0, 0x1 ;  /* 0x0000000014057211 */ /* 0x002fc600078208ff */
[----:B------:R0:W-:Y:S04]  /*85c0*/  STL [R1+0x1d08], R4 ;  /* 0x001d080401007387 */ /* 0x0001e80000100800 */
[----:B------:R1:W-:Y:S04]  /*85d0*/  STL [R1+0x1d0c], R5 ;  /* 0x001d0c0501007387 */ /* 0x0003e80000100800 */
[----:B------:R-:W5:Y:S01]  /*85e0*/  LDL.LU R9, [R1+0x40] ;  /* 0x0000400001097983 */ /* 0x000f620000300800 */
[----:B0-----:R-:W-:Y:S02]  /*85f0*/  LEA.HI.X.SX32 R4, R14, R3, 0x1, P0 ;  /* 0x000000030e047211 */ /* 0x001fe400000f0eff */
[----:B-1----:R-:W-:-:S03]  /*8600*/  LEA R5, P0, R21, R0, 0x1 ;  /* 0x0000000015057211 */ /* 0x002fc600078008ff */
[----:B------:R0:W-:Y:S04]  /*8610*/  STL [R1+0x1d00], R4 ;  /* 0x001d000401007387 */ /* 0x0001e80000100800 */
[----:B------:R1:W-:Y:S01]  /*8620*/  STL [R1+0x1d04], R5 ;  /* 0x001d040501007387 */ /* 0x0003e20000100800 */
[----:B0-----:R-:W-:-:S03]  /*8630*/  LEA.HI.X.SX32 R4, R15, R3, 0x1, P6 ;  /* 0x000000030f047211 */ /* 0x001fc600030f0eff */
[----:B-1----:R-:W5:Y:S04]  /*8640*/  LDL.LU R5, [R1+0x50] ;  /* 0x0000500001057983 */ /* 0x002f680000300800 */
[----:B------:R0:W-:Y:S04]  /*8650*/  STL [R1+0x1cf8], R4 ;  /* 0x001cf80401007387 */ /* 0x0001e80000100800 */
[----:B0-----:R-:W5:Y:S01]  /*8660*/  LDL.LU R4, [R1+0x58] ;  /* 0x0000580001047983 */ /* 0x001f620000300800 */
[----:B------:R-:W-:Y:S02]  /*8670*/  LEA R8, P6, R22, R0, 0x1 ;  /* 0x0000000016087211 */ /* 0x000fe400078c08ff */
[----:B------:R-:W-:-:S03]  /*8680*/  LEA.HI.X.SX32 R7, R16, R3, 0x1, P5 ;  /* 0x0000000310077211 */ /* 0x000fc600028f0eff */
[----:B------:R0:W-:Y:S04]  /*8690*/  STL [R1+0x1cfc], R8 ;  /* 0x001cfc0801007387 */ /* 0x0001e80000100800 */
[----:B------:R1:W-:Y:S04]  /*86a0*/  STL [R1+0x1cf0], R7 ;  /* 0x001cf00701007387 */ /* 0x0003e80000100800 */
[----:B------:R-:W5:Y:S01]  /*86b0*/  LDL.LU R11, [R1+0x60] ;  /* 0x00006000010b7983 */ /* 0x000f620000300800 */
[----:B0-----:R-:W-:Y:S02]  /*86c0*/  LEA R8, P5, R23, R0, 0x1 ;  /* 0x0000000017087211 */ /* 0x001fe400078a08ff */
[----:B-1----:R-:W-:-:S03]  /*86d0*/  LEA.HI.X.SX32 R7, R17, R3, 0x1, P3 ;  /* 0x0000000311077211 */ /* 0x002fc600018f0eff */
[----:B------:R0:W-:Y:S01]  /*86e0*/  STL [R1+0x1cf4], R8 ;  /* 0x001cf40801007387 */ /* 0x0001e20000100800 */
[----:B------:R-:W-:-:S03]  /*86f0*/  LEA.HI.X.SX32 R12, R18, R3, 0x1, P2 ;  /* 0x00000003120c7211 */ /* 0x000fc600010f0eff */
[----:B------:R1:W-:Y:S01]  /*8700*/  STL [R1+0x1ce8], R7 ;  /* 0x001ce80701007387 */ /* 0x0003e20000100800 */
[-C--:B0-----:R-:W-:Y:S01]  /*8710*/  LEA R8, P3, R24, R0.reuse, 0x1 ;  /* 0x0000000018087211 */ /* 0x081fe200078608ff */
[----:B------:R-:W-:Y:S01]  /*8720*/  IMAD R27, R27, UR9, RZ ;  /* 0x000000091b1b7c24 */ /* 0x000fe2000f8e02ff */
[----:B------:R-:W-:Y:S02]  /*8730*/  LEA.HI.X.SX32 R13, R19, R3, 0x1, P4 ;  /* 0x00000003130d7211 */ /* 0x000fe400020f0eff */
[----:B-1----:R-:W-:Y:S01]  /*8740*/  LEA R7, P2, R25, R0, 0x1 ;  /* 0x0000000019077211 */ /* 0x002fe200078408ff */
[----:B------:R0:W-:Y:S01]  /*8750*/  STL [R1+0x1cec], R8 ;  /* 0x001cec0801007387 */ /* 0x0001e20000100800 */
[----:B------:R-:W-:-:S03]  /*8760*/  IMAD R28, R28, UR9, RZ ;  /* 0x000000091c1c7c24 */ /* 0x000fc6000f8e02ff */
[----:B0-----:R-:W5:Y:S04]  /*8770*/  LDL.LU R8, [R1+0x68] ;  /* 0x0000680001087983 */ /* 0x001f680000300800 */
[----:B------:R0:W-:Y:S04]  /*8780*/  STL [R1+0x1ce0], R12 ;  /* 0x001ce00c01007387 */ /* 0x0001e80000100800 */
[----:B------:R1:W-:Y:S01]  /*8790*/  STL [R1+0x1ce4], R7 ;  /* 0x001ce40701007387 */ /* 0x0003e20000100800 */
[----:B0-----:R-:W-:-:S03]  /*87a0*/  LEA R12, P4, R26, R0, 0x1 ;  /* 0x000000001a0c7211 */ /* 0x001fc600078808ff */
[----:B------:R0:W-:Y:S01]  /*87b0*/  STL [R1+0x1cd8], R13 ;  /* 0x001cd80d01007387 */ /* 0x0001e20000100800 */
[----:B-1----:R-:W-:-:S03]  /*87c0*/  LEA.HI.X.SX32 R7, R20, R3, 0x1, P1 ;  /* 0x0000000314077211 */ /* 0x002fc600008f0eff */
[----:B------:R1:W-:Y:S01]  /*87d0*/  STL [R1+0x1cdc], R12 ;  /* 0x001cdc0c01007387 */ /* 0x0003e20000100800 */
[----:B0-----:R-:W-:-:S03]  /*87e0*/  LEA R13, P1, R27, R0, 0x1 ;  /* 0x000000001b0d7211 */ /* 0x001fc600078208ff */
[----:B------:R0:W-:Y:S01]  /*87f0*/  STL [R1+0x1cd0], R7 ;  /* 0x001cd00701007387 */ /* 0x0001e20000100800 */
[-C--:B-1----:R-:W-:Y:S02]  /*8800*/  LEA.HI.X.SX32 R12, R21, R3.reuse, 0x1, P0 ;  /* 0x00000003150c7211 */ /* 0x082fe400000f0eff */
[----:B------:R-:W-:Y:S01]  /*8810*/  LEA R14, P0, R28, R0, 0x1 ;  /* 0x000000001c0e7211 */ /* 0x000fe200078008ff */
[----:B0-----:R-:W5:Y:S04]  /*8820*/  LDL.LU R7, [R1+0x78] ;  /* 0x0000780001077983 */ /* 0x001f680000300800 */
[----:B------:R-:W-:Y:S04]  /*8830*/  STL [R1+0x1cd4], R13 ;  /* 0x001cd40d01007387 */ /* 0x000fe80000100800 */
[----:B------:R0:W-:Y:S04]  /*8840*/  STL [R1+0x1cc8], R12 ;  /* 0x001cc80c01007387 */ /* 0x0001e80000100800 */
[----:B------:R-:W-:Y:S01]  /*8850*/  STL [R1+0x1ccc], R14 ;  /* 0x001ccc0e01007387 */ /* 0x000fe20000100800 */
[----:B0-----:R-:W-:-:S03]  /*8860*/  LEA.HI.X.SX32 R12, R22, R3, 0x1, P6 ;  /* 0x00000003160c7211 */ /* 0x001fc600030f0eff */
[----:B------:R-:W5:Y:S04]  /*8870*/  LDL.LU R22, [R1+0x88] ;  /* 0x0000880001167983 */ /* 0x000f680000300800 */
[----:B------:R0:W-:Y:S02]  /*8880*/  STL [R1+0x1cc0], R12 ;  /* 0x001cc00c01007387 */ /* 0x0001e40000100800 */
[----:B0-----:R-:W-:Y:S02]  /*8890*/  LEA.HI.X.SX32 R12, R23, R3, 0x1, P5 ;  /* 0x00000003170c7211 */ /* 0x001fe400028f0eff */
[----:B--2---:R-:W-:-:S05]  /*88a0*/  LEA R13, P6, R6, R0, 0x1 ;  /* 0x00000000060d7211 */ /* 0x004fca00078c08ff */
[----:B------:R3:W-:Y:S04]  /*88b0*/  STL [R1+0x1cc4], R13 ;  /* 0x001cc40d01007387 */ /* 0x0007e80000100800 */
[----:B------:R-:W2:Y:S04]  /*88c0*/  LDL.LU R23, [R1+0x70] ;  /* 0x0000700001177983 */ /* 0x000ea80000300800 */
[----:B------:R0:W-:Y:S01]  /*88d0*/  STL [R1+0x1cb8], R12 ;  /* 0x001cb80c01007387 */ /* 0x0001e20000100800 */
[----:B---3--:R-:W-:-:S03]  /*88e0*/  LEA R13, P5, R29, R0, 0x1 ;  /* 0x000000001d0d7211 */ /* 0x008fc600078a08ff */
[----:B------:R-:W3:Y:S01]  /*88f0*/  LDL.LU R21, [R1+0x90] ;  /* 0x0000900001157983 */ /* 0x000ee20000300800 */
[----:B0-----:R-:W-:-:S03]  /*8900*/  LEA.HI.X.SX32 R12, R24, R3, 0x1, P3 ;  /* 0x00000003180c7211 */ /* 0x001fc600018f0eff */
[----:B------:R4:W-:Y:S04]  /*8910*/  STL [R1+0x1cbc], R13 ;  /* 0x001cbc0d01007387 */ /* 0x0009e80000100800 */
[----:B------:R0:W-:Y:S04]  /*8920*/  STL [R1+0x1cb0], R12 ;  /* 0x001cb00c01007387 */ /* 0x0001e80000100800 */
[----:B------:R-:W3:Y:S01]  /*8930*/  LDL.LU R20, [R1+0x9c] ;  /* 0x00009c0001147983 */ /* 0x000ee20000300800 */
[----:B----4-:R-:W-:Y:S02]  /*8940*/  LEA R13, P3, R10, R0, 0x1 ;  /* 0x000000000a0d7211 */ /* 0x010fe400078608ff */
[----:B0-----:R-:W-:-:S03]  /*8950*/  LEA.HI.X.SX32 R12, R25, R3, 0x1, P2 ;  /* 0x00000003190c7211 */ /* 0x001fc600010f0eff */
[----:B------:R0:W-:Y:S01]  /*8960*/  STL [R1+0x1cb4], R13 ;  /* 0x001cb40d01007387 */ /* 0x0001e20000100800 */
[----:B-----5:R-:W-:-:S03]  /*8970*/  LEA R14, P2, R9, R0, 0x1 ;  /* 0x00000000090e7211 */ /* 0x020fc600078408ff */
[----:B------:R1:W-:Y:S04]  /*8980*/  STL [R1+0x1ca8], R12 ;  /* 0x001ca80c01007387 */ /* 0x0003e80000100800 */
[----:B------:R-:W-:Y:S04]  /*8990*/  STL [R1+0x1cac], R14 ;  /* 0x001cac0e01007387 */ /* 0x000fe80000100800 */
[----:B------:R-:W4:Y:S01]  /*89a0*/  LDL.LU R19, [R1+0xa0] ;  /* 0x0000a00001137983 */ /* 0x000f220000300800 */
[----:B0-----:R-:W-:-:S05]  /*89b0*/  LEA.HI.X.SX32 R13, R26, R3, 0x1, P4 ;  /* 0x000000031a0d7211 */ /* 0x001fca00020f0eff */
[----:B------:R0:W-:Y:S01]  /*89c0*/  STL [R1+0x1ca0], R13 ;  /* 0x001ca00d01007387 */ /* 0x0001e20000100800 */
[----:B-1----:R-:W-:Y:S02]  /*89d0*/  LEA R12, P4, R5, R0, 0x1 ;  /* 0x00000000050c7211 */ /* 0x002fe400078808ff */
[----:B0-----:R-:W-:-:S03]  /*89e0*/  LEA.HI.X.SX32 R13, R27, R3, 0x1, P1 ;  /* 0x000000031b0d7211 */ /* 0x001fc600008f0eff */
[----:B------:R0:W-:Y:S04]  /*89f0*/  STL [R1+0x1ca4], R12 ;  /* 0x001ca40c01007387 */ /* 0x0001e80000100800 */
[----:B------:R-:W5:Y:S01]  /*8a00*/  LDL.LU R18, [R1+0x98] ;  /* 0x0000980001127983 */ /* 0x000f620000300800 */
[----:B0-----:R-:W-:-:S03]  /*8a10*/  LEA R12, P1, R4, R0, 0x1 ;  /* 0x00000000040c7211 */ /* 0x001fc600078208ff */
[----:B------:R0:W-:Y:S04]  /*8a20*/  STL [R1+0x1c98], R13 ;  /* 0x001c980d01007387 */ /* 0x0001e80000100800 */
[----:B------:R1:W-:Y:S04]  /*8a30*/  STL [R1+0x1c9c], R12 ;  /* 0x001c9c0c01007387 */ /* 0x0003e80000100800 */
[----:B------:R-:W5:Y:S01]  /*8a40*/  LDL.LU R17, [R1+0x94] ;  /* 0x0000940001117983 */ /* 0x000f620000300800 */
[----:B0-----:R-:W-:Y:S02]  /*8a50*/  LEA.HI.X.SX32 R13, R28, R3, 0x1, P0 ;  /* 0x000000031c0d7211 */ /* 0x001fe400000f0eff */
[----:B-1----:R-:W-:-:S03]  /*8a60*/  LEA R12, P0, R11, R0, 0x1 ;  /* 0x000000000b0c7211 */ /* 0x002fc600078008ff */
[----:B------:R0:W-:Y:S04]  /*8a70*/  STL [R1+0x1be8], R13 ;  /* 0x001be80d01007387 */ /* 0x0001e80000100800 */
[----:B------:R-:W-:Y:S01]  /*8a80*/  STL [R1+0x1c08], R12 ;  /* 0x001c080c01007387 */ /* 0x000fe20000100800 */
[----:B0-----:R-:W-:-:S03]  /*8a90*/  LEA.HI.X.SX32 R13, R6, R3, 0x1, P6 ;  /* 0x00000003060d7211 */ /* 0x001fc600030f0eff */
[----:B------:R-:W5:Y:S04]  /*8aa0*/  LDL.LU R6, [R1+0x8c] ;  /* 0x00008c0001067983 */ /* 0x000f680000300800 */
[----:B------:R0:W-:Y:S01]  /*8ab0*/  STL [R1+0x1bec], R13 ;  /* 0x001bec0d01007387 */ /* 0x0001e20000100800 */
[-C--:B------:R-:W-:Y:S02]  /*8ac0*/  LEA.HI.X.SX32 R10, R10, R3.reuse, 0x1, P3 ;  /* 0x000000030a0a7211 */ /* 0x080fe400018f0eff */
[----:B0-----:R-:W-:Y:S02]  /*8ad0*/  LEA.HI.X.SX32 R13, R29, R3, 0x1, P5 ;  /* 0x000000031d0d7211 */ /* 0x001fe400028f0eff */
[----:B------:R-:W5:Y:S01]  /*8ae0*/  LDL.LU R29, [R1+0x84] ;  /* 0x00008400011d7983 */ /* 0x000f620000300800 */
[----:B------:R-:W-:-:S05]  /*8af0*/  LEA R12, P6, R8, R0, 0x1 ;  /* 0x00000000080c7211 */ /* 0x000fca00078c08ff */
[----:B------:R2:W-:Y:S04]  /*8b00*/  STL [R1+0x1c10], R12 ;  /* 0x001c100c01007387 */ /* 0x0005e80000100800 */
[----:B------:R-:W-:Y:S04]  /*8b10*/  STL [R1+0x1bf0], R13 ;  /* 0x001bf00d01007387 */ /* 0x000fe80000100800 */
[----:B------:R-:W5:Y:S01]  /*8b20*/  LDL.LU R16, [R1+0x80] ;  /* 0x0000800001107983 */ /* 0x000f620000300800 */
[-C--:B------:R-:W-:Y:S02]  /*8b30*/  LEA.HI.X.SX32 R5, R5, R3.reuse, 0x1, P4 ;  /* 0x0000000305057211 */ /* 0x080fe400020f0eff */
[----:B------:R-:W-:-:S02]  /*8b40*/  LEA.HI.X.SX32 R24, R4, R3, 0x1, P1 ;  /* 0x0000000304187211 */ /* 0x000fc400008f0eff */
[----:B------:R-:W-:Y:S02]  /*8b50*/  LEA.HI.X.SX32 R11, R11, R3, 0x1, P0 ;  /* 0x000000030b0b7211 */ /* 0x000fe400000f0eff */
[----:B--2---:R-:W-:-:S05]  /*8b60*/  LEA R12, P5, R23, R0, 0x1 ;  /* 0x00000000170c7211 */ /* 0x004fca00078a08ff */
[----:B------:R0:W-:Y:S04]  /*8b70*/  STL [R1+0x1c18], R12 ;  /* 0x001c180c01007387 */ /* 0x0001e80000100800 */
[----:B------:R-:W2:Y:S04]  /*8b80*/  LDL.LU R15, [R1+0x7c] ;  /* 0x00007c00010f7983 */ /* 0x000ea80000300800 */
[----:B------:R1:W-:Y:S01]  /*8b90*/  STL [R1+0x1bf4], R10 ;  /* 0x001bf40a01007387 */ /* 0x0003e20000100800 */
[----:B0-----:R-:W-:-:S03]  /*8ba0*/  LEA R12, P3, R7, R0, 0x1 ;  /* 0x00000000070c7211 */ /* 0x001fc600078608ff */
[----:B------:R-:W2:Y:S01]  /*8bb0*/  LDL.LU R14, [R1+0x74] ;  /* 0x00007400010e7983 */ /* 0x000ea20000300800 */
[----:B-1----:R-:W-:-:S03]  /*8bc0*/  LEA.HI.X.SX32 R10, R9, R3, 0x1, P2 ;  /* 0x00000003090a7211 */ /* 0x002fc600010f0eff */
[----:B------:R3:W-:Y:S01]  /*8bd0*/  STL [R1+0x1c20], R12 ;  /* 0x001c200c01007387 */ /* 0x0007e20000100800 */
[----:B------:R-:W-:-:S03]  /*8be0*/  LEA R9, P2, R22, R0, 0x1 ;  /* 0x0000000016097211 */ /* 0x000fc600078408ff */
[----:B------:R-:W2:Y:S04]  /*8bf0*/  LDL.LU R13, [R1+0x6c] ;  /* 0x00006c00010d7983 */ /* 0x000ea80000300800 */
[----:B------:R0:W-:Y:S01]  /*8c00*/  STL [R1+0x1bf8], R10 ;  /* 0x001bf80a01007387 */ /* 0x0001e20000100800 */
[----:B---3--:R-:W-:-:S03]  /*8c10*/  LEA R12, P4, R21, R0, 0x1 ;  /* 0x00000000150c7211 */ /* 0x008fc600078808ff */
[----:B0-----:R-:W3:Y:S04]  /*8c20*/  LDL.LU R10, [R1+0x64] ;  /* 0x00006400010a7983 */ /* 0x001ee80000300800 */
[----:B------:R0:W-:Y:S04]  /*8c30*/  STL [R1+0x1c28], R9 ;  /* 0x001c280901007387 */ /* 0x0001e80000100800 */
[----:B0-----:R-:W3:Y:S04]  /*8c40*/  LDL.LU R9, [R1+0x5c] ;  /* 0x00005c0001097983 */ /* 0x001ee80000300800 */
[----:B------:R0:W-:Y:S04]  /*8c50*/  STL [R1+0x1bfc], R5 ;  /* 0x001bfc0501007387 */ /* 0x0001e80000100800 */
[----:B0-----:R-:W3:Y:S04]  /*8c60*/  LDL.LU R5, [R1+0x54] ;  /* 0x0000540001057983 */ /* 0x001ee80000300800 */
[----:B------:R0:W-:Y:S04]  /*8c70*/  STL [R1+0x1c30], R12 ;  /* 0x001c300c01007387 */ /* 0x0001e80000100800 */
[----:B------:R-:W3:Y:S01]  /*8c80*/  LDL.LU R4, [R1+0x4c] ;  /* 0x00004c0001047983 */ /* 0x000ee20000300800 */
[----:B0-----:R-:W-:-:S03]  /*8c90*/  LEA R12, P1, R20, R0, 0x1 ;  /* 0x00000000140c7211 */ /* 0x001fc600078208ff */
[----:B------:R4:W-:Y:S04]  /*8ca0*/  STL [R1+0x1c00], R24 ;  /* 0x001c001801007387 */ /* 0x0009e80000100800 */
[----:B------:R0:W-:Y:S01]  /*8cb0*/  STL [R1+0x1c38], R12 ;  /* 0x001c380c01007387 */ /* 0x0001e20000100800 */
[----:B----4-:R-:W-:-:S03]  /*8cc0*/  LEA R24, P0, R19, R0, 0x1 ;  /* 0x0000000013187211 */ /* 0x010fc600078008ff */
[----:B0-----:R-:W4:Y:S04]  /*8cd0*/  LDL.LU R12, [R1+0x48] ;  /* 0x00004800010c7983 */ /* 0x001f280000300800 */
[----:B------:R0:W-:Y:S02]  /*8ce0*/  STL [R1+0x1c04], R11 ;  /* 0x001c040b01007387 */ /* 0x0001e40000100800 */
[----:B0-----:R-:W-:Y:S02]  /*8cf0*/  LEA.HI.X.SX32 R11, R8, R3, 0x1, P6 ;  /* 0x00000003080b7211 */ /* 0x001fe400030f0eff */
[----:B------:R-:W4:Y:S04]  /*8d00*/  LDL.LU R8, [R1+0x2c] ;  /* 0x00002c0001087983 */ /* 0x000f280000300800 */
[----:B------:R-:W-:Y:S04]  /*8d10*/  STL [R1+0x1c40], R24 ;  /* 0x001c401801007387 */ /* 0x000fe80000100800 */
[----:B------:R0:W-:Y:S01]  /*8d20*/  STL [R1+0x1c0c], R11 ;  /* 0x001c0c0b01007387 */ /* 0x0001e20000100800 */
[----:B-----5:R-:W-:-:S03]  /*8d30*/  LEA R25, P6, R18, R0, 0x1 ;  /* 0x0000000012197211 */ /* 0x020fc600078c08ff */
[----:B0-----:R-:W5:Y:S01]  /*8d40*/  LDL.LU R11, [R1+0x44] ;  /* 0x00004400010b7983 */ /* 0x001f620000300800 */
[----:B------:R-:W-:-:S03]  /*8d50*/  LEA.HI.X.SX32 R24, R23, R3, 0x1, P5 ;  /* 0x0000000317187211 */ /* 0x000fc600028f0eff */
[----:B------:R0:W-:Y:S01]  /*8d60*/  STL [R1+0x1c48], R25 ;  /* 0x001c481901007387 */ /* 0x0001e20000100800 */
[----:B------:R-:W-:-:S03]  /*8d70*/  LEA.HI.X.SX32 R23, R7, R3, 0x1, P3 ;  /* 0x0000000307177211 */ /* 0x000fc600018f0eff */
[----:B------:R1:W-:Y:S01]  /*8d80*/  STL [R1+0x1c14], R24 ;  /* 0x001c141801007387 */ /* 0x0003e20000100800 */
[----:B0-----:R-:W-:-:S05]  /*8d90*/  LEA R25, P5, R17, R0, 0x1 ;  /* 0x0000000011197211 */ /* 0x001fca00078a08ff */
[----:B------:R-:W-:Y:S04]  /*8da0*/  STL [R1+0x1c50], R25 ;  /* 0x001c501901007387 */ /* 0x000fe80000100800 */
[----:B------:R-:W5:Y:S01]  /*8db0*/  LDL.LU R7, [R1+0x28] ;  /* 0x0000280001077983 */ /* 0x000f620000300800 */
[----:B-1----:R-:W-:-:S03]  /*8dc0*/  LEA R24, P3, R6, R0, 0x1 ;  /* 0x0000000006187211 */ /* 0x002fc600078608ff */
[----:B------:R0:W-:Y:S01]  /*8dd0*/  STL [R1+0x1c1c], R23 ;  /* 0x001c1c1701007387 */ /* 0x0001e20000100800 */
[----:B------:R-:W-:-:S03]  /*8de0*/  LEA.HI.X.SX32 R21, R21, R3, 0x1, P4 ;  /* 0x0000000315157211 */ /* 0x000fc600020f0eff */
[----:B------:R-:W-:Y:S01]  /*8df0*/  STL [R1+0x1c58], R24 ;  /* 0x001c581801007387 */ /* 0x000fe20000100800 */
[----:B0-----:R-:W-:Y:S02]  /*8e00*/  LEA.HI.X.SX32 R23, R22, R3, 0x1, P2 ;  /* 0x0000000316177211 */ /* 0x001fe400010f0eff */
[----:B------:R-:W-:-:S03]  /*8e10*/  LEA R22, P2, R29, R0, 0x1 ;  /* 0x000000001d167211 */ /* 0x000fc600078408ff */
[----:B------:R0:W-:Y:S04]  /*8e20*/  STL [R1+0x1c24], R23 ;  /* 0x001c241701007387 */ /* 0x0001e80000100800 */
[----:B------:R1:W-:Y:S04]  /*8e30*/  STL [R1+0x1c60], R22 ;  /* 0x001c601601007387 */ /* 0x0003e80000100800 */
[----:B------:R2:W-:Y:S01]  /*8e40*/  STL [R1+0x1c2c], R21 ;  /* 0x001c2c1501007387 */ /* 0x0005e20000100800 */
[----:B0-----:R-:W-:Y:S02]  /*8e50*/  LEA R23, P4, R16, R0, 0x1 ;  /* 0x0000000010177211 */ /* 0x001fe400078808ff */
[----:B-1----:R-:W-:-:S02]  /*8e60*/  LEA.HI.X.SX32 R22, R20, R3, 0x1, P1 ;  /* 0x0000000314167211 */ /* 0x002fc400008f0eff */
[-C--:B------:R-:W-:Y:S01]  /*8e70*/  LEA.HI.X.SX32 R20, R19, R3.reuse, 0x1, P0 ;  /* 0x0000000313147211 */ /* 0x080fe200000f0eff */
[----:B------:R-:W-:Y:S01]  /*8e80*/  STL [R1+0x1c68], R23 ;  /* 0x001c681701007387 */ /* 0x000fe20000100800 */
[----:B------:R-:W-:-:S03]  /*8e90*/  LEA.HI.X.SX32 R18, R18, R3, 0x1, P6 ;  /* 0x0000000312127211 */ /* 0x000fc600030f0eff */
[----:B------:R-:W-:Y:S01]  /*8ea0*/  STL [R1+0x1c34], R22 ;  /* 0x001c341601007387 */ /* 0x000fe20000100800 */
[----:B------:R-:W-:Y:S01]  /*8eb0*/  LEA.HI.X.SX32 R16, R16, R3, 0x1, P4 ;  /* 0x0000000310107211 */ /* 0x000fe200020f0eff */
[----:B------:R-:W-:Y:S01]  /*8ec0*/  UIMAD UR9, UR6, 0x1f, URZ ;  /* 0x0000001f060978a4 */ /* 0x000fe2000f8e023f */
[----:B------:R-:W-:Y:S01]  /*8ed0*/  IMAD R2, R2, UR12, RZ ;  /* 0x0000000c02027c24 */ /* 0x000fe2000f8e02ff */
[----:B--2---:R-:W-:-:S05]  /*8ee0*/  LEA R21, P1, R15, R0, 0x1 ;  /* 0x000000000f157211 */ /* 0x004fca00078208ff */
[----:B------:R-:W-:Y:S01]  /*8ef0*/  STL [R1+0x1c70], R21 ;  /* 0x001c701501007387 */ /* 0x000fe20000100800 */
[----:B------:R-:W-:-:S03]  /*8f00*/  LEA R19, P0, R14, R0, 0x1 ;  /* 0x000000000e137211 */ /* 0x000fc600078008ff */
[----:B------:R0:W-:Y:S04]  /*8f10*/  STL [R1+0x1c3c], R20 ;  /* 0x001c3c1401007387 */ /* 0x0001e80000100800 */
[----:B------:R1:W-:Y:S04]  /*8f20*/  STL [R1+0x1c78], R19 ;  /* 0x001c781301007387 */ /* 0x0003e80000100800 */
[----:B------:R3:W-:Y:S01]  /*8f30*/  STL [R1+0x1c44], R18 ;  /* 0x001c441201007387 */ /* 0x0007e20000100800 */
[----:B0-----:R-:W-:Y:S02]  /*8f40*/  LEA R20, P6, R13, R0, 0x1 ;  /* 0x000000000d147211 */ /* 0x001fe400078c08ff */
[----:B-1----:R-:W-:-:S03]  /*8f50*/  LEA.HI.X.SX32 R19, R17, R3, 0x1, P5 ;  /* 0x0000000311137211 */ /* 0x002fc600028f0eff */
[----:B------:R-:W-:Y:S01]  /*8f60*/  STL [R1+0x1c80], R20 ;  /* 0x001c801401007387 */ /* 0x000fe20000100800 */
[----:B------:R-:W-:-:S03]  /*8f70*/  LEA.HI.X.SX32 R17, R6, R3, 0x1, P3 ;  /* 0x0000000306117211 */ /* 0x000fc600018f0eff */
[----:B------:R0:W-:Y:S04]  /*8f80*/  STL [R1+0x1c4c], R19 ;  /* 0x001c4c1301007387 */ /* 0x0001e80000100800 */
[----:B------:R-:W2:Y:S01]  /*8f90*/  LDL.LU R6, [R1+0x118] ;  /* 0x0001180001067983 */ /* 0x000ea20000300800 */
[----:B---3--:R-:W-:-:S05]  /*8fa0*/  LEA R18, P5, R10, R0, 0x1 ;  /* 0x000000000a127211 */ /* 0x008fca00078a08ff */
[----:B------:R1:W-:Y:S04]  /*8fb0*/  STL [R1+0x1c84], R18 ;  /* 0x001c841201007387 */ /* 0x0003e80000100800 */
[----:B------:R3:W-:Y:S01]  /*8fc0*/  STL [R1+0x1c54], R17 ;  /* 0x001c541101007387 */ /* 0x0007e20000100800 */
[----:B0-----:R-:W-:Y:S02]  /*8fd0*/  LEA R19, P3, R9, R0, 0x1 ;  /* 0x0000000009137211 */ /* 0x001fe400078608ff */
[----:B-1----:R-:W-:-:S03]  /*8fe0*/  LEA.HI.X.SX32 R18, R29, R3, 0x1, P2 ;  /* 0x000000031d127211 */ /* 0x002fc600010f0eff */
[----:B------:R-:W-:Y:S04]  /*8ff0*/  STL [R1+0x1c88], R19 ;  /* 0x001c881301007387 */ /* 0x000fe80000100800 */
[----:B------:R-:W2:Y:S01]  /*9000*/  LDL.LU R29, [R1+0x11c] ;  /* 0x00011c00011d7983 */ /* 0x000ea20000300800 */
[----:B---3--:R-:W-:-:S03]  /*9010*/  LEA R17, P2, R5, R0, 0x1 ;  /* 0x0000000005117211 */ /* 0x008fc600078408ff */
        /* <DEDUP_REMOVED lines=9> */
[----:B----4-:R-:W-:-:S05]  /*90b0*/  LEA R16, P1, R12, R0, 0x1 ;  /* 0x000000000c107211 */ /* 0x010fca00078208ff */
[----:B------:R-:W-:Y:S04]  /*90c0*/  STL [R1+0x1c94], R16 ;  /* 0x001c941001007387 */ /* 0x000fe80000100800 */
[----:B------:R-:W-:Y:S04]  /*90d0*/  STL [R1+0x1c74], R15 ;  /* 0x001c740f01007387 */ /* 0x000fe80000100800 */
[----:B------:R-:W-:Y:S01]  /*90e0*/  STL [R1+0x1c7c], R14 ;  /* 0x001c7c0e01007387 */ /* 0x000fe20000100800 */
[----:B------:R-:W-:Y:S02]  /*90f0*/  LEA R22, P0, R8, UR14, 0x1 ;  /* 0x0000000e08167c11 */ /* 0x000fe4000f8008ff */
[----:B------:R-:W-:-:S02]  /*9100*/  LEA.HI.X.SX32 R5, R5, R3, 0x1, P2 ;  /* 0x0000000305057211 */ /* 0x000fc400010f0eff */
[----:B------:R-:W-:Y:S02]  /*9110*/  LEA.HI.X.SX32 R23, R8, UR15, 0x1, P0 ;  /* 0x0000000f08177c11 */ /* 0x000fe400080f0eff */
[----:B-----5:R-:W-:Y:S02]  /*9120*/  LEA R13, P6, R11, R0, 0x1 ;  /* 0x000000000b0d7211 */ /* 0x020fe400078c08ff */
[-C--:B------:R-:W-:Y:S02]  /*9130*/  LEA.HI.X.SX32 R0, R10, R3.reuse, 0x1, P5 ;  /* 0x000000030a007211 */ /* 0x080fe400028f0eff */
[----:B------:R-:W3:Y:S04]  /*9140*/  LDL.LU R10, [R1+0x120] ;  /* 0x00012000010a7983 */ /* 0x000ee80000300800 */
[----:B------:R-:W-:Y:S04]  /*9150*/  STL [R1+0x1be4], R13 ;  /* 0x001be40d01007387 */ /* 0x000fe80000100800 */
[----:B------:R0:W-:Y:S04]  /*9160*/  STL [R1+0x1bd0], R0 ;  /* 0x001bd00001007387 */ /* 0x0001e80000100800 */
[----:B------:R-:W4:Y:S01]  /*9170*/  LDL.LU R8, [R1+0x124] ;  /* 0x0001240001087983 */ /* 0x000f220000300800 */
[----:B0-----:R-:W-:Y:S01]  /*9180*/  LEA.HI.X.SX32 R0, R9, R3, 0x1, P3 ;  /* 0x0000000309007211 */ /* 0x001fe200018f0eff */
[----:B------:R-:W-:-:S04]  /*9190*/  IMAD.U32 R9, RZ, RZ, UR9 ;  /* 0x00000009ff097e24 */ /* 0x000fc8000f8e00ff */
[----:B------:R0:W-:Y:S01]  /*91a0*/  STL [R1+0x1bd4], R0 ;  /* 0x001bd40001007387 */ /* 0x0001e20000100800 */
[----:B------:R-:W-:-:S03]  /*91b0*/  LEA R20, P0, R7, UR14, 0x1 ;  /* 0x0000000e07147c11 */ /* 0x000fc6000f8008ff */
[----:B------:R-:W-:Y:S01]  /*91c0*/  STL.64 [R1+0x10f8], R22 ;  /* 0x0010f81601007387 */ /* 0x000fe20000100a00 */
[-C--:B------:R-:W-:Y:S02]  /*91d0*/  LEA.HI.X.SX32 R14, R12, R3.reuse, 0x1, P1 ;  /* 0x000000030c0e7211 */ /* 0x080fe400008f0eff */
[-C--:B0-----:R-:W-:Y:S01]  /*91e0*/  LEA.HI.X.SX32 R0, R4, R3.reuse, 0x1, P4 ;  /* 0x0000000304007211 */ /* 0x081fe200020f0eff */
[----:B------:R0:W-:Y:S04]  /*91f0*/  STL [R1+0x1bd8], R5 ;  /* 0x001bd80501007387 */ /* 0x0001e80000100800 */
[----:B------:R1:W-:Y:S01]  /*9200*/  STL [R1+0x1bdc], R0 ;  /* 0x001bdc0001007387 */ /* 0x0003e20000100800 */
[----:B------:R-:W-:Y:S02]  /*9210*/  LEA.HI.X.SX32 R21, R7, UR15, 0x1, P0 ;  /* 0x0000000f07157c11 */ /* 0x000fe400080f0eff */
[C---:B------:R-:W-:Y:S01]  /*9220*/  LEA R12, P1, R2.reuse, UR14, 0x1 ;  /* 0x0000000e020c7c11 */ /* 0x040fe2000f8208ff */
[----:B0-----:R-:W-:Y:S01]  /*9230*/  IMAD.WIDE R4, R9, 0x2, R22 ;  /* 0x0000000209047825 */ /* 0x001fe200078e0216 */
[----:B-1----:R-:W-:Y:S01]  /*9240*/  LEA.HI.X.SX32 R0, R11, R3, 0x1, P6 ;  /* 0x000000030b007211 */ /* 0x002fe200030f0eff */
[----:B------:R-:W-:Y:S01]  /*9250*/  STL [R1+0x1be0], R14 ;  /* 0x001be00e01007387 */ /* 0x000fe20000100800 */
[----:B------:R-:W-:-:S03]  /*9260*/  LEA.HI.X.SX32 R13, R2, UR15, 0x1, P1 ;  /* 0x0000000f020d7c11 */ /* 0x000fc600088f0eff */
[----:B------:R-:W-:Y:S04]  /*9270*/  STL [R1+0x1bc8], R0 ;  /* 0x001bc80001007387 */ /* 0x000fe80000100800 */
[----:B------:R-:W-:Y:S04]  /*9280*/  STL [R1+0x1bcc], R4 ;  /* 0x001bcc0401007387 */ /* 0x000fe80000100800 */
[----:B------:R0:W-:Y:S04]  /*9290*/  STL [R1+0x1bc0], R5 ;  /* 0x001bc00501007387 */ /* 0x0001e80000100800 */
[----:B------:R-:W-:Y:S04]  /*92a0*/  STL.64 [R1+0x10f0], R20 ;  /* 0x0010f01401007387 */ /* 0x000fe80000100a00 */
[----:B------:R-:W5:Y:S01]  /*92b0*/  LDL.LU R2, [R1+0x1df0] ;  /* 0x001df00001027983 */ /* 0x000f620000300800 */
[----:B0-----:R-:W-:-:S03]  /*92c0*/  IMAD.WIDE R4, R9, 0x2, R12 ;  /* 0x0000000209047825 */ /* 0x001fc600078e020c */
[----:B------:R-:W-:Y:S01]  /*92d0*/  STL.64 [R1+0x10e8], R12 ;  /* 0x0010e80c01007387 */ /* 0x000fe20000100a00 */
[----:B------:R-:W-:Y:S02]  /*92e0*/  UIMAD UR8, UR6, 0x1f, URZ ;  /* 0x0000001f060878a4 */ /* 0x000fe4000f8e023f */
[----:B------:R-:W-:Y:S01]  /*92f0*/  UIMAD UR8, UR6, 0x1e, URZ ;  /* 0x0000001e060878a4 */ /* 0x000fe2000f8e023f */
[----:B--2---:R-:W-:Y:S02]  /*9300*/  IMAD R0, R6, UR12, RZ ;  /* 0x0000000c06007c24 */ /* 0x004fe4000f8e02ff */
[----:B------:R-:W-:-:S03]  /*9310*/  IMAD.WIDE R6, R9, 0x2, R20 ;  /* 0x0000000209067825 */ /* 0x000fc600078e0214 */
[C---:B------:R-:W-:Y:S02]  /*9320*/  LEA R28, P0, R0.reuse, UR14, 0x1 ;  /* 0x0000000e001c7c11 */ /* 0x040fe4000f8008ff */
[----:B------:R-:W-:Y:S04]  /*9330*/  STL [R1+0x1bc4], R6 ;  /* 0x001bc40601007387 */ /* 0x000fe80000100800 */
[----:B------:R0:W-:Y:S01]  /*9340*/  STL [R1+0x1bb8], R7 ;  /* 0x001bb80701007387 */ /* 0x0001e20000100800 */
[----:B------:R-:W-:Y:S01]  /*9350*/  IMAD R3, R29, UR12, RZ ;  /* 0x0000000c1d037c24 */ /* 0x000fe2000f8e02ff */
[----:B------:R-:W-:-:S04]  /*9360*/  LEA.HI.X.SX32 R29, R0, UR15, 0x1, P0 ;  /* 0x0000000f001d7c11 */ /* 0x000fc800080f0eff */
[----:B------:R-:W-:Y:S01]  /*9370*/  LEA R18, P1, R3, UR14, 0x1 ;  /* 0x0000000e03127c11 */ /* 0x000fe2000f8208ff */
[----:B0-----:R-:W-:-:S03]  /*9380*/  IMAD.WIDE R6, R9, 0x2, R28 ;  /* 0x0000000209067825 */ /* 0x001fc600078e021c */
[----:B------:R-:W-:Y:S01]  /*9390*/  LEA.HI.X.SX32 R19, R3, UR15, 0x1, P1 ;  /* 0x0000000f03137c11 */ /* 0x000fe200088f0eff */
[----:B------:R-:W-:Y:S04]  /*93a0*/  STL [R1+0x1bbc], R4 ;  /* 0x001bbc0401007387 */ /* 0x000fe80000100800 */
[----:B------:R0:W-:Y:S04]  /*93b0*/  STL [R1+0x1bb0], R5 ;  /* 0x001bb00501007387 */ /* 0x0001e80000100800 */
[----:B------:R-:W-:Y:S04]  /*93c0*/  STL.64 [R1+0x1100], R18 ;  /* 0x0011001201007387 */ /* 0x000fe80000100a00 */
[----:B------:R-:W-:Y:S01]  /*93d0*/  STL [R1+0x1bb4], R6 ;  /* 0x001bb40601007387 */ /* 0x000fe20000100800 */
[----:B0-----:R-:W-:-:S03]  /*93e0*/  IMAD.WIDE R4, R9, 0x2, R18 ;  /* 0x0000000209047825 */ /* 0x001fc600078e0212 */
[----:B------:R0:W-:Y:S01]  /*93f0*/  STL [R1+0x1ba8], R7 ;  /* 0x001ba80701007387 */ /* 0x0001e20000100800 */
[----:B---3--:R-:W-:-:S05]  /*9400*/  IMAD R0, R10, UR12, RZ ;  /* 0x0000000c0a007c24 */ /* 0x008fca000f8e02ff */
[----:B------:R-:W-:Y:S01]  /*9410*/  LEA R16, P0, R0, UR14, 0x1 ;  /* 0x0000000e00107c11 */ /* 0x000fe2000f8008ff */
[----:B----4-:R-:W-:-:S03]  /*9420*/  IMAD R8, R8, UR12, RZ ;  /* 0x0000000c08087c24 */ /* 0x010fc6000f8e02ff */
[----:B------:R-:W-:Y:S02]  /*9430*/  LEA.HI.X.SX32 R17, R0, UR15, 0x1, P0 ;  /* 0x0000000f00117c11 */ /* 0x000fe400080f0eff */
[----:B------:R-:W-:-:S04]  /*9440*/  LEA R14, P1, R8, UR14, 0x1 ;  /* 0x0000000e080e7c11 */ /* 0x000fc8000f8208ff */
[----:B------:R-:W-:Y:S01]  /*9450*/  LEA.HI.X.SX32 R15, R8, UR15, 0x1, P1 ;  /* 0x0000000f080f7c11 */ /* 0x000fe200088f0eff */
[----:B------:R-:W-:Y:S02]  /*9460*/  IMAD.U32 R0, RZ, RZ, UR8 ;  /* 0x00000008ff007e24 */ /* 0x000fe4000f8e00ff */
[----:B0-----:R-:W-:Y:S01]  /*9470*/  IMAD.WIDE R6, R9, 0x2, R14 ;  /* 0x0000000209067825 */ /* 0x001fe200078e020e */
[----:B------:R-:W-:-:S03]  /*9480*/  UIMAD UR8, UR6, 0x1d, URZ ;  /* 0x0000001d060878a4 */ /* 0x000fc6000f8e023f */
[----:B-----5:R-:W-:Y:S02]  /*9490*/  IMAD R3, R2, UR12, RZ ;  /* 0x0000000c02037c24 */ /* 0x020fe4000f8e02ff */
[----:B------:R-:W2:Y:S03]  /*94a0*/  LDL.LU R2, [R1+0x1dec] ;  /* 0x001dec0001027983 */ /* 0x000ea60000300800 */
[C---:B------:R-:W-:Y:S01]  /*94b0*/  LEA R10, P0, R3.reuse, UR14, 0x1 ;  /* 0x0000000e030a7c11 */ /* 0x040fe2000f8008ff */
[----:B------:R-:W-:Y:S04]  /*94c0*/  STL [R1+0x1bac], R4 ;  /* 0x001bac0401007387 */ /* 0x000fe80000100800 */
[----:B------:R0:W-:Y:S01]  /*94d0*/  STL [R1+0x1ba0], R5 ;  /* 0x001ba00501007387 */ /* 0x0001e20000100800 */
[----:B------:R-:W-:-:S03]  /*94e0*/  LEA.HI.X.SX32 R11, R3, UR15, 0x1, P0 ;  /* 0x0000000f030b7c11 */ /* 0x000fc600080f0eff */
[----:B------:R-:W-:Y:S01]  /*94f0*/  STL.64 [R1+0x1108], R16 ;  /* 0x0011081001007387 */ /* 0x000fe20000100a00 */
[----:B0-----:R-:W-:-:S03]  /*9500*/  IMAD.WIDE R4, R9, 0x2, R16 ;  /* 0x0000000209047825 */ /* 0x001fc600078e0210 */
[----:B------:R-:W-:Y:S04]  /*9510*/  STL [R1+0x1408], R10 ;  /* 0x0014080a01007387 */ /* 0x000fe80000100800 */
[----:B------:R-:W-:Y:S01]  /*9520*/  STL.64 [R1+0x1110], R14 ;  /* 0x0011100e01007387 */ /* 0x000fe20000100a00 */
[----:B------:R-:W-:-:S03]  /*9530*/  IMAD.WIDE R8, R9, 0x2, R10 ;  /* 0x0000000209087825 */ /* 0x000fc600078e020a */
[----:B------:R-:W-:Y:S04]  /*9540*/  STL [R1+0x1ba4], R4 ;  /* 0x001ba40401007387 */ /* 0x000fe80000100800 */
[----:B------:R-:W-:Y:S04]  /*9550*/  STL [R1+0x1404], R11 ;  /* 0x0014040b01007387 */ /* 0x000fe80000100800 */
[----:B------:R0:W-:Y:S04]  /*9560*/  STL [R1+0x1b98], R5 ;  /* 0x001b980501007387 */ /* 0x0001e80000100800 */
[----:B------:R-:W-:Y:S04]  /*9570*/  STL [R1+0x1b9c], R6 ;  /* 0x001b9c0601007387 */ /* 0x000fe80000100800 */
[----:B------:R1:W-:Y:S01]  /*9580*/  STL [R1+0x1b88], R7 ;  /* 0x001b880701007387 */ /* 0x0003e20000100800 */
[----:B0-----:R-:W-:-:S03]  /*9590*/  IMAD.WIDE R4, R0, 0x2, R22 ;  /* 0x0000000200047825 */ /* 0x001fc600078e0216 */
[----:B------:R-:W-:Y:S04]  /*95a0*/  STL [R1+0x1b90], R8 ;  /* 0x001b900801007387 */ /* 0x000fe80000100800 */
[----:B------:R0:W-:Y:S01]  /*95b0*/  STL [R1+0x1b8c], R9 ;  /* 0x001b8c0901007387 */ /* 0x0001e20000100800 */
[----:B-1----:R-:W-:-:S03]  /*95c0*/  IMAD.WIDE R6, R0, 0x2, R20 ;  /* 0x0000000200067825 */ /* 0x002fc600078e0214 */
        /* <DEDUP_REMOVED lines=11> */
[----:B------:R-:W-:-:S03]  /*9680*/  IMAD.U32 R3, RZ, RZ, UR8 ;  /* 0x00000008ff037e24 */ /* 0x000fc6000f8e00ff */
[----:B------:R-:W-:Y:S01]  /*9690*/  STL [R1+0x1b6c], R6 ;  /* 0x001b6c0601007387 */ /* 0x000fe20000100800 */
[----:B-1----:R-:W-:-:S03]  /*96a0*/  IMAD.WIDE R8, R0, 0x2, R10 ;  /* 0x0000000200087825 */ /* 0x002fc600078e020a */
[----:B------:R1:W-:Y:S01]  /*96b0*/  STL [R1+0x1b60], R7 ;  /* 0x001b600701007387 */ /* 0x0003e20000100800 */
[----:B0-----:R-:W-:-:S05]  /*96c0*/  IMAD.WIDE R4, R0, 0x2, R16 ;  /* 0x0000000200047825 */ /* 0x001fca00078e0210 */
[----:B------:R-:W-:Y:S01]  /*96d0*/  STL [R1+0x1b64], R4 ;  /* 0x001b640401007387 */ /* 0x000fe20000100800 */
[----:B-1----:R-:W-:-:S03]  /*96e0*/  IMAD.WIDE R6, R0, 0x2, R14 ;  /* 0x0000000200067825 */ /* 0x002fc600078e020e */
        /* <DEDUP_REMOVED lines=10> */
[----:B------:R-:W-:Y:S01]  /*9790*/  STL [R1+0x1b44], R6 ;  /* 0x001b440601007387 */ /* 0x000fe20000100800 */
[----:B------:R-:W-:-:S03]  /*97a0*/  UIMAD UR8, UR6, 0x1c, URZ ;  /* 0x0000001c060878a4 */ /* 0x000fc6000f8e023f */
        /* <DEDUP_REMOVED lines=311> */
[----:B------:R-:W-:-:S03]  /*ab20*/  USHF.L.U32 UR8, UR6, 0x4, URZ ;  /* 0x0000000406087899 */ /* 0x000fc6000800063f */
        /* <DEDUP_REMOVED lines=397> */
[----:B------:R-:W-:Y:S01]  /*c400*/  STL [R1+0x19fc], R6 ;  /* 0x0019fc0601007387 */ /* 0x000fe20000100800 */
[----:B------:R-:W-:-:S03]  /*c410*/  IMAD.U32 R3, RZ, RZ, UR6 ;  /* 0x00000006ff037e24 */ /* 0x000fc6000f8e00ff */
        /* <DEDUP_REMOVED lines=15> */
[----:B------:R-:W-:-:S03]  /*c510*/  IMAD.WIDE R12, R3, 0x2, R28 ;  /* 0x00000002030c7825 */ /* 0x000fc600078e021c */
[----:B------:R0:W-:Y:S01]  /*c520*/  STL [R1+0x1a20], R7 ;  /* 0x001a200701007387 */ /* 0x0001e20000100800 */
[----:B-1----:R-:W-:-:S03]  /*c530*/  IMAD.WIDE R4, R3, 0x2, R18 ;  /* 0x0000000203047825 */ /* 0x002fc600078e0212 */
[----:B------:R-:W-:Y:S04]  /*c540*/  STL [R1+0x1a2c], R8 ;  /* 0x001a2c0801007387 */ /* 0x000fe80000100800 */
[----:B------:R1:W-:Y:S01]  /*c550*/  STL [R1+0x1a28], R9 ;  /* 0x001a280901007387 */ /* 0x0003e20000100800 */
[----:B0-----:R-:W-:-:S03]  /*c560*/  IMAD.WIDE R6, R3, 0x2, R16 ;  /* 0x0000000203067825 */ /* 0x001fc600078e0210 */
[----:B------:R-:W-:Y:S01]  /*c570*/  STL [R1+0x1a34], R12 ;  /* 0x001a340c01007387 */ /* 0x000fe20000100800 */
[----:B------:R-:W-:-:S03]  /*c580*/  IMAD.WIDE R10, R3, 0x2, R10 ;  /* 0x00000002030a7825 */ /* 0x000fc600078e020a */
[----:B------:R-:W-:Y:S01]  /*c590*/  STL [R1+0x1a30], R13 ;  /* 0x001a300d01007387 */ /* 0x000fe20000100800 */
[----:B-1----:R-:W-:-:S03]  /*c5a0*/  IMAD.WIDE R8, R3, 0x2, R14 ;  /* 0x0000000203087825 */ /* 0x002fc600078e020e */
[----:B------:R0:W-:Y:S04]  /*c5b0*/  STL [R1+0x1a3c], R4 ;  /* 0x001a3c0401007387 */ /* 0x0001e80000100800 */
[----:B------:R1:W-:Y:S04]  /*c5c0*/  STL [R1+0x1a38], R5 ;  /* 0x001a380501007387 */ /* 0x0003e80000100800 */
[----:B------:R3:W-:Y:S04]  /*c5d0*/  STL [R1+0x1a44], R6 ;  /* 0x001a440601007387 */ /* 0x0007e80000100800 */
[----:B------:R3:W-:Y:S04]  /*c5e0*/  STL [R1+0x1a40], R7 ;  /* 0x001a400701007387 */ /* 0x0007e80000100800 */
[----:B------:R3:W-:Y:S04]  /*c5f0*/  STL [R1+0x1a4c], R8 ;  /* 0x001a4c0801007387 */ /* 0x0007e80000100800 */
[----:B------:R3:W-:Y:S04]  /*c600*/  STL [R1+0x1a48], R9 ;  /* 0x001a480901007387 */ /* 0x0007e80000100800 */
[----:B------:R3:W-:Y:S04]  /*c610*/  STL [R1+0x1a54], R10 ;  /* 0x001a540a01007387 */ /* 0x0007e80000100800 */
[----:B------:R3:W-:Y:S04]  /*c620*/  STL [R1+0x1a50], R11 ;  /* 0x001a500b01007387 */ /* 0x0007e80000100800 */
[----:B------:R3:W-:Y:S04]  /*c630*/  STL [R1+0x13e4], RZ ;  /* 0x0013e4ff01007387 */ /* 0x0007e80000100800 */
        /* <DEDUP_REMOVED lines=974> */
[----:B------:R3:W-:Y:S01]  /*10320*/  STL [R1+0x348], RZ ;  /* 0x000348ff01007387 */ /* 0x0007e20000100800 */
[----:B------:R-:W4:Y:S03]  /*10330*/  S2R R14, SR_TID.X ;  /* 0x00000000000e7919 */ /* 0x000f260000002100 */
        /* <DEDUP_REMOVED lines=29> */
[----:B----4-:R-:W-:-:S03]  /*10510*/  LOP3.LUT R14, R14, 0x3f, RZ, 0xc0, !PT ;  /* 0x0000003f0e0e7812 */ /* 0x010fc600078ec0ff */
[----:B------:R3:W-:Y:S04]  /*10520*/  STL [R1+0x2c0], RZ ;  /* 0x0002c0ff01007387 */ /* 0x0007e80000100800 */
[----:B------:R3:W-:Y:S04]  /*10530*/  STL [R1+0x2c4], RZ ;  /* 0x0002c4ff01007387 */ /* 0x0007e80000100800 */
[----:B------:R3:W-:Y:S04]  /*10540*/  STL [R1+0x2c8], RZ ;  /* 0x0002c8ff01007387 */ /* 0x0007e80000100800 */
[----:B------:R3:W-:Y:S04]  /*10550*/  STL [R1+0x2cc], RZ ;  /* 0x0002ccff01007387 */ /* 0x0007e80000100800 */
[----:B------:R3:W-:Y:S01]  /*10560*/  STL [R1+0x2b0], RZ ;  /* 0x0002b0ff01007387 */ /* 0x0007e20000100800 */
[----:B------:R-:W-:-:S03]  /*10570*/  IMAD.SHL.U32 R0, R14, 0x2, RZ ;  /* 0x000000020e007824 */ /* 0x000fc600078e00ff */
[----:B------:R3:W-:Y:S04]  /*10580*/  STL [R1+0x2b4], RZ ;  /* 0x0002b4ff01007387 */ /* 0x0007e80000100800 */
[----:B------:R3:W-:Y:S04]  /*10590*/  STL [R1+0x2b8], RZ ;  /* 0x0002b8ff01007387 */ /* 0x0007e80000100800 */
[----:B------:R3:W-:Y:S04]  /*105a0*/  STL [R1+0x2bc], RZ ;  /* 0x0002bcff01007387 */ /* 0x0007e80000100800 */
[----:B------:R3:W-:Y:S04]  /*105b0*/  STL [R1+0x2a0], RZ ;  /* 0x0002a0ff01007387 */ /* 0x0007e80000100800 */
[----:B------:R3:W-:Y:S01]  /*105c0*/  STL [R1+0x2a4], RZ ;  /* 0x0002a4ff01007387 */ /* 0x0007e20000100800 */
[----:B------:R-:W-:-:S03]  /*105d0*/  LOP3.LUT R3, R0, 0x20, RZ, 0x3c, !PT ;  /* 0x0000002000037812 */ /* 0x000fc600078e3cff */
[----:B------:R3:W-:Y:S01]  /*105e0*/  STL [R1+0x2a8], RZ ;  /* 0x0002a8ff01007387 */ /* 0x0007e20000100800 */
[----:B------:R-:W-:-:S03]  /*105f0*/  LOP3.LUT R3, R0, 0x50, RZ, 0x3c, !PT ;  /* 0x0000005000037812 */ /* 0x000fc600078e3cff */
[----:B------:R3:W-:Y:S01]  /*10600*/  STL [R1+0x2ac], RZ ;  /* 0x0002acff01007387 */ /* 0x0007e20000100800 */
[----:B--2---:R-:W-:-:S03]  /*10610*/  LOP3.LUT R3, R2, 0x40, RZ, 0x3c, !PT ;  /* 0x0000004002037812 */ /* 0x004fc600078e3cff */
[----:B------:R3:W-:Y:S04]  /*10620*/  STL [R1+0x290], RZ ;  /* 0x000290ff01007387 */ /* 0x0007e80000100800 */
[----:B------:R3:W-:Y:S04]  /*10630*/  STL [R1+0x294], RZ ;  /* 0x000294ff01007387 */ /* 0x0007e80000100800 */
[----:B------:R3:W-:Y:S04]  /*10640*/  STL [R1+0x298], RZ ;  /* 0x000298ff01007387 */ /* 0x0007e80000100800 */
[----:B------:R3:W-:Y:S04]  /*10650*/  STL [R1+0x29c], RZ ;  /* 0x00029cff01007387 */ /* 0x0007e80000100800 */
[----:B------:R3:W-:Y:S04]  /*10660*/  STL [R1], RZ ;  /* 0x000000ff01007387 */ /* 0x0007e80000100800 */
[----:B------:R3:W-:Y:S04]  /*10670*/  STL [R1+0x4], RZ ;  /* 0x000004ff01007387 */ /* 0x0007e80000100800 */
[----:B------:R3:W-:Y:S04]  /*10680*/  STL [R1+0x8], RZ ;  /* 0x000008ff01007387 */ /* 0x0007e80000100800 */
[----:B------:R3:W-:Y:S04]  /*10690*/  STL [R1+0xc], RZ ;  /* 0x00000cff01007387 */ /* 0x0007e80000100800 */
[----:B------:R3:W-:Y:S01]  /*106a0*/  STL [R1+0x1de8], R3 ;  /* 0x001de80301007387 */ /* 0x0007e20000100800 */
[----:B------:R-:W-:-:S02]  /*106b0*/  USHF.R.S32.HI UR8, URZ, 0x1f, UR4 ;  /* 0x0000001f3f087899 */ /* 0x000fc40008011404 */
[----:B------:R-:W-:Y:S02]  /*106c0*/  USHF.L.U32 UR6, UR6, 0x5, URZ ;  /* 0x0000000506067899 */ /* 0x000fe4000800063f */
[----:B------:R-:W-:Y:S01]  /*106d0*/  USHF.L.U32 UR7, UR7, 0x5, URZ ;  /* 0x0000000507077899 */ /* 0x000fe2000800063f */
[C---:B0-----:R-:W-:Y:S01]  /*106e0*/  LOP3.LUT R4, R0.reuse, 0x10, RZ, 0x3c, !PT ;  /* 0x0000001000047812 */ /* 0x041fe200078e3cff */
[----:B------:R-:W-:Y:S01]  /*106f0*/  ULEA.HI UR8, UR8, UR4, URZ, 0x5 ;  /* 0x0000000408087291 */ /* 0x000fe2000f8f283f */
[C---:B-1----:R-:W-:Y:S01]  /*10700*/  LOP3.LUT R5, R0.reuse, 0x30, RZ, 0x3c, !PT ;  /* 0x0000003000057812 */ /* 0x042fe200078e3cff */
[----:B------:R-:W-:Y:S01]  /*10710*/  USHF.R.S32.HI UR4, URZ, 0x1f, UR6 ;  /* 0x0000001f3f047899 */ /* 0x000fe20008011406 */
[C---:B------:R-:W-:Y:S01]  /*10720*/  LOP3.LUT R4, R0.reuse, 0x40, RZ, 0x3c, !PT ;  /* 0x0000004000047812 */ /* 0x040fe200078e3cff */
[----:B------:R-:W-:Y:S01]  /*10730*/  USHF.R.S32.HI UR9, URZ, 0x1f, UR7 ;  /* 0x0000001f3f097899 */ /* 0x000fe20008011407 */
[C---:B------:R-:W-:Y:S02]  /*10740*/  LOP3.LUT R5, R0.reuse, 0x60, RZ, 0x3c, !PT ;  /* 0x0000006000057812 */ /* 0x040fe400078e3cff */
[----:B------:R-:W-:Y:S01]  /*10750*/  LOP3.LUT R4, R0, 0x70, RZ, 0x3c, !PT ;  /* 0x0000007000047812 */ /* 0x000fe200078e3cff */
[----:B------:R-:W-:-:S02]  /*10760*/  USHF.L.U32 UR13, UR6, 0x1, URZ ;  /* 0x00000001060d7899 */ /* 0x000fc4000800063f */
[----:B------:R-:W-:Y:S02]  /*10770*/  USHF.L.U32 UR12, UR7, 0x1, URZ ;  /* 0x00000001070c7899 */ /* 0x000fe4000800063f */
[----:B------:R-:W-:Y:S02]  /*10780*/  USHF.R.S32.HI UR8, URZ, 0x5, UR8 ;  /* 0x000000053f087899 */ /* 0x000fe40008011408 */
[----:B------:R-:W-:Y:S02]  /*10790*/  USHF.L.U64.HI UR4, UR6, 0x1, UR4 ;  /* 0x0000000106047899 */ /* 0x000fe40008010204 */
[----:B---3--:R-:W-:-:S12]  /*107a0*/  USHF.L.U64.HI UR9, UR7, 0x1, UR9 ;  /* 0x0000000107097899 */ /* 0x008fd80008010209 */
.L_x_1:
[----:B-1----:R-:W2:Y:S01]  /*107b0*/  LDL R5, [R1+0x1404] ;  /* 0x0014040001057983 */ /* 0x002ea20000100800 */
[----:B------:R-:W0:Y:S03]  /*107c0*/  LDC R3, c[0x0][0x230] ;  /* 0x00008c00ff037b82 */ /* 0x000e260000000800 */
[----:B--2---:R1:W-:Y:S04]  /*107d0*/  STL [R1+0x44e8], R5 ;  /* 0x0044e80501007387 */ /* 0x0043e80000100800 */
[----:B------:R-:W2:Y:S04]  /*107e0*/  LDL R4, [R1+0x1408] ;  /* 0x0014080001047983 */ /* 0x000ea80000100800 */
[----:B-1----:R-:W0:Y:S04]  /*107f0*/  LDL R5, [R1+0x13e4] ;  /* 0x0013e40001057983 */ /* 0x002e280000100800 */
[----:B-----5:R-:W-:Y:S04]  /*10800*/  STL [R1+0x44dc], R28 ;  /* 0x0044dc1c01007387 */ /* 0x020fe80000100800 */
[----:B------:R-:W-:Y:S04]  /*10810*/  STL [R1+0x44d8], R29 ;  /* 0x0044d81d01007387 */ /* 0x000fe80000100800 */
        /* <DEDUP_REMOVED lines=116> */
[----:B------:R1:W-:Y:S04]  /*10f60*/  STL [R1+0x44e4], R0 ;  /* 0x0044e40001007387 */ /* 0x0003e80000100800 */
        /* <DEDUP_REMOVED lines=103> */
[----:B------:R-:W-:Y:S01]  /*115e0*/  STL [R1+0x40b4], R2 ;  /* 0x0040b40201007387 */ /* 0x000fe20000100800 */
[----:B0-----:R-:W-:-:S03]  /*115f0*/  IMAD R3, R5, -0x20, R3 ;  /* 0xffffffe005037824 */ /* 0x001fc600078e0203 */
[----:B------:R-:W-:Y:S04]  /*11600*/  STL [R1+0x40bc], R2 ;  /* 0x0040bc0201007387 */ /* 0x000fe80000100800 */
[----:B------:R-:W-:Y:S04]  /*11610*/  STL [R1+0x40c4], R2 ;  /* 0x0040c40201007387 */ /* 0x000fe80000100800 */
[----:B------:R-:W-:Y:S04]  /*11620*/  STL [R1+0x40cc], R2 ;  /* 0x0040cc0201007387 */ /* 0x000fe80000100800 */
[----:B------:R-:W-:Y:S04]  /*11630*/  STL [R1+0x40d4], R2 ;  /* 0x0040d40201007387 */ /* 0x000fe80000100800 */
[----:B------:R-:W2:Y:S01]  /*11640*/  LDL.LU R5, [R1+0x44e8] ;  /* 0x0044e80001057983 */ /* 0x000ea20000300800 */
[----:B------:R-:W-:-:S02]  /*11650*/  ISETP.GT.AND P0, PT, R3, RZ, PT ;  /* 0x000000ff0300720c */ /* 0x000fc40003f04270 */
[----:B-1----:R-:W-:-:S11]  /*11660*/  PRMT R0, RZ, 0x7610, R0 ;  /* 0x00007610ff007816 */ /* 0x002fd60000000000 */
[----:B--2---:R-:W2:Y:S01]  /*11670*/  @P0 LDG.E.U16 R0, desc[UR10][R4.64] ;  /* 0x0000000a04000981 */ /* 0x004ea2000c1e1500 */
[----:B------:R-:W-:-:S03]  /*11680*/  PRMT R29, RZ, 0x7610, R29 ;  /* 0x00007610ff1d7816 */ /* 0x000fc6000000001d */
[----:B--2---:R0:W-:Y:S04]  /*11690*/  STL [R1+0x13b8], R0 ;  /* 0x0013b80001007387 */ /* 0x0041e80000100800 */
[----:B0-----:R-:W2:Y:S04]  /*116a0*/  LDL.LU R0, [R1+0x44e4] ;  /* 0x0044e40001007983 */ /* 0x001ea80000300800 */
[----:B------:R-:W3:Y:S04]  /*116b0*/  LDL.64 R4, [R1+0x1110] ;  /* 0x0011100001047983 */ /* 0x000ee80000100a00 */
[----:B---3--:R-:W3:Y:S01]  /*116c0*/  @P0 LDG.E.U16 R29, desc[UR10][R4.64] ;  /* 0x0000000a041d0981 */ /* 0x008ee2000c1e1500 */
[----:B------:R-:W-:-:S03]  /*116d0*/  PRMT R28, RZ, 0x7610, R28 ;  /* 0x00007610ff1c7816 */ /* 0x000fc6000000001c */
[----:B---3--:R0:W-:Y:S04]  /*116e0*/  STL [R1+0x13b4], R29 ;  /* 0x0013b41d01007387 */ /* 0x0081e80000100800 */
[----:B0-----:R-:W3:Y:S04]  /*116f0*/  LDL.LU R29, [R1+0x44e0] ;  /* 0x0044e000011d7983 */ /* 0x001ee80000300800 */
[----:B------:R-:W4:Y:S04]  /*11700*/  LDL.64 R4, [R1+0x1108] ;  /* 0x0011080001047983 */ /* 0x000f280000100a00 */
[----:B----4-:R-:W4:Y:S01]  /*11710*/  @P0 LDG.E.U16 R28, desc[UR10][R4.64] ;  /* 0x0000000a041c0981 */ /* 0x010f22000c1e1500 */
[----:B---3--:R-:W-:-:S03]  /*11720*/  PRMT R29, RZ, 0x7610, R29 ;  /* 0x00007610ff1d7816 */ /* 0x008fc6000000001d */
[----:B----4-:R0:W-:Y:S04]  /*11730*/  STL [R1+0x13b0], R28 ;  /* 0x0013b01c01007387 */ /* 0x0101e80000100800 */
[----:B0-----:R-:W3:Y:S04]  /*11740*/  LDL.LU R28, [R1+0x44dc] ;  /* 0x0044dc00011c7983 */ /* 0x001ee80000300800 */
[----:B------:R-:W4:Y:S04]  /*11750*/  LDL.64 R4, [R1+0x1100] ;  /* 0x0011000001047983 */ /* 0x000f280000100a00 */
[----:B----4-:R-:W4:Y:S04]  /*11760*/  @P0 LDG.E.U16 R29, desc[UR10][R4.64] ;  /* 0x0000000a041d0981 */ /* 0x010f28000c1e1500 */
[----:B----4-:R0:W-:Y:S04]  /*11770*/  STL [R1+0x13ac], R29 ;  /* 0x0013ac1d01007387 */ /* 0x0101e80000100800 */
[----:B0-----:R-:W4:Y:S01]  /*11780*/  LDL.LU R29, [R1+0x44d8] ;  /* 0x0044d800011d7983 */ /* 0x001f220000300800 */
[----:B------:R-:W-:Y:S01]  /*11790*/  PRMT R27, RZ, 0x7610, R27 ;  /* 0x00007610ff1b7816 */ /* 0x000fe2000000001b */
[----:B---3--:R-:W-:-:S02]  /*117a0*/  @P0 IMAD.MOV.U32 R4, RZ, RZ, R28 ;  /* 0x000000ffff040224 */ /* 0x008fc400078e001c */
[----:B----4-:R-:W-:-:S05]  /*117b0*/  @P0 IMAD.MOV.U32 R5, RZ, RZ, R29 ;  /* 0x000000ffff050224 */ /* 0x010fca00078e001d */
[----:B------:R-:W3:Y:S04]  /*117c0*/  @P0 LDG.E.U16 R27, desc[UR10][R4.64] ;  /* 0x0000000a041b0981 */ /* 0x000ee8000c1e1500 */
[----:B------:R-:W-:Y:S04]  /*117d0*/  STL [R1+0x1ffc], R28 ;  /* 0x001ffc1c01007387 */ /* 0x000fe80000100800 */
[----:B------:R-:W-:Y:S04]  /*117e0*/  STL [R1+0x1ff8], R29 ;  /* 0x001ff81d01007387 */ /* 0x000fe80000100800 */
[----:B------:R-:W-:Y:S04]  /*117f0*/  STL [R1+0x40dc], R29 ;  /* 0x0040dc1d01007387 */ /* 0x000fe80000100800 */
[----:B---3--:R0:W-:Y:S04]  /*11800*/  STL [R1+0x13a8], R27 ;  /* 0x0013a81b01007387 */ /* 0x0081e80000100800 */
[----:B0-----:R-:W3:Y:S04]  /*11810*/  LDL.LU R27, [R1+0x44d4] ;  /* 0x0044d400011b7983 */ /* 0x001ee80000300800 */
[----:B------:R-:W4:Y:S01]  /*11820*/  LDL.64 R4, [R1+0x10e8] ;  /* 0x0010e80001047983 */ /* 0x000f220000100a00 */
[----:B--2---:R-:W-:-:S06]  /*11830*/  PRMT R0, RZ, 0x7610, R0 ;  /* 0x00007610ff007816 */ /* 0x004fcc0000000000 */
[----:B----4-:R-:W2:Y:S01]  /*11840*/  @P0 LDG.E.U16 R0, desc[UR10][R4.64] ;  /* 0x0000000a04000981 */ /* 0x010ea2000c1e1500 */
[----:B---3--:R-:W-:-:S03]  /*11850*/  PRMT R27, RZ, 0x7610, R27 ;  /* 0x00007610ff1b7816 */ /* 0x008fc6000000001b */
[----:B--2---:R0:W-:Y:S04]  /*11860*/  STL [R1+0x13a4], R0 ;  /* 0x0013a40001007387 */ /* 0x0041e80000100800 */
[----:B0-----:R-:W2:Y:S04]  /*11870*/  LDL.LU R0, [R1+0x44d0] ;  /* 0x0044d00001007983 */ /* 0x001ea80000300800 */
[----:B------:R-:W3:Y:S04]  /*11880*/  LDL.64 R4, [R1+0x10f0] ;  /* 0x0010f00001047983 */ /* 0x000ee80000100a00 */
[----:B---3--:R-:W3:Y:S01]  /*11890*/  @P0 LDG.E.U16 R27, desc[UR10][R4.64] ;  /* 0x0000000a041b0981 */ /* 0x008ee2000c1e1500 */
[----:B--2---:R-:W-:-:S03]  /*118a0*/  PRMT R0, RZ, 0x7610, R0 ;  /* 0x00007610ff007816 */ /* 0x004fc60000000000 */
[----:B---3--:R0:W-:Y:S04]  /*118b0*/  STL [R1+0x13a0], R27 ;  /* 0x0013a01b01007387 */ /* 0x0081e80000100800 */
[----:B0-----:R-:W2:Y:S04]  /*118c0*/  LDL.LU R27, [R1+0x44cc] ;  /* 0x0044cc00011b7983 */ /* 0x001ea80000300800 */
[----:B------:R-:W3:Y:S04]  /*118d0*/  LDL.64 R4, [R1+0x10f8] ;  /* 0x0010f80001047983 */ /* 0x000ee80000100a00 */
[----:B---3--:R-:W3:Y:S01]  /*118e0*/  @P0 LDG.E.U16 R0, desc[UR10][R4.64] ;  /* 0x0000000a04000981 */ /* 0x008ee2000c1e1500 */
[----:B------:R-:W-:-:S03]  /*118f0*/  ISETP.GT.AND P1, PT, R3, 0x1, PT ;  /* 0x000000010300780c */ /* 0x000fc60003f24270 */
[----:B---3--:R0:W-:Y:S04]  /*11900*/  STL [R1+0x139c], R0 ;  /* 0x00139c0001007387 */ /* 0x0081e80000100800 */
[----:B0-----:R-:W3:Y:S04]  /*11910*/  LDL.LU R0, [R1+0x44c8] ;  /* 0x0044c80001007983 */ /* 0x001ee80000300800 */
[----:B------:R-:W4:Y:S04]  /*11920*/  LDL R4, [R1+0x1a50] ;  /* 0x001a500001047983 */ /* 0x000f280000100800 */
[----:B------:R-:W4:Y:S01]  /*11930*/  LDL R5, [R1+0x1a54] ;  /* 0x001a540001057983 */ /* 0x000f220000100800 */
[----:B--2---:R-:W-:-:S02]  /*11940*/  PRMT R27, RZ, 0x7610, R27 ;  /* 0x00007610ff1b7816 */ /* 0x004fc4000000001b */
[----:B----4-:R-:W-:-:S04]  /*11950*/  @P1 LOP3.LUT R5, R5, R4, RZ, 0x3c, !PT ;  /* 0x0000000405051212 */ /* 0x010fc800078e3cff */
[----:B------:R-:W-:-:S04]  /*11960*/  @P1 LOP3.LUT R4, R5, R4, RZ, 0x3c, !PT ;  /* 0x0000000405041212 */ /* 0x000fc800078e3cff */
[----:B------:R-:W-:-:S05]  /*11970*/  @P1 LOP3.LUT R5, R5, R4, RZ, 0x3c, !PT ;  /* 0x0000000405051212 */ /* 0x000fca00078e3cff */
[----:B------:R-:W2:Y:S04]  /*11980*/  @P1 LDG.E.U16 R27, desc[UR10][R4.64] ;  /* 0x0000000a041b1981 */ /* 0x000ea8000c1e1500 */
[----:B--2---:R0:W-:Y:S04]  /*11990*/  STL [R1+0x1398], R27 ;  /* 0x0013981b01007387 */ /* 0x0041e80000100800 */
[----:B0-----:R-:W2:Y:S04]  /*119a0*/  LDL.LU R27, [R1+0x44c4] ;  /* 0x0044c400011b7983 */ /* 0x001ea80000300800 */
[----:B------:R-:W4:Y:S04]  /*119b0*/  LDL R4, [R1+0x1a48] ;  /* 0x001a480001047983 */ /* 0x000f280000100800 */
[----:B------:R-:W4:Y:S01]  /*119c0*/  LDL R5, [R1+0x1a4c] ;  /* 0x001a4c0001057983 */ /* 0x000f220000100800 */
[----:B---3--:R-:W-:-:S02]  /*119d0*/  PRMT R0, RZ, 0x7610, R0 ;  /* 0x00007610ff007816 */ /* 0x008fc40000000000 */
[----:B----4-:R-:W-:-:S04]  /*119e0*/  @P1 LOP3.LUT R5, R5, R4, RZ, 0x3c, !PT ;  /* 0x0000000405051212 */ /* 0x010fc800078e3cff */
[----:B------:R-:W-:-:S04]  /*119f0*/  @P1 LOP3.LUT R4, R5, R4, RZ, 0x3c, !PT ;  /* 0x0000000405041212 */ /* 0x000fc800078e3cff */
[----:B------:R-:W-:-:S05]  /*11a00*/  @P1 LOP3.LUT R5, R5, R4, RZ, 0x3c, !PT ;  /* 0x0000000405051212 */ /* 0x000fca00078e3cff */
[----:B------:R-:W3:Y:S04]  /*11a10*/  @P1 LDG.E.U16 R0, desc[UR10][R4.64] ;  /* 0x0000000a04001981 */ /* 0x000ee8000c1e1500 */
        /* <DEDUP_REMOVED lines=53> */
[----:B------:R-:W3:Y:S01]  /*11d70*/  @P1 LDG.E.U16 R0, desc[UR10][R4.64] ;  /* 0x0000000a04001981 */ /* 0x000ee2000c1e1500 */
        /* <DEDUP_REMOVED lines=351> */
[----:B------:R-:W-:-:S02]  /*13370*/  PRMT R29, RZ, 0x7610, R29 ;  /* 0x00007610ff1d7816 */ /* 0x000fc4000000001d */
[----:B----4-:R-:W-:-:S04]  /*13380*/  @P0 LOP3.LUT R5, R5, R4, RZ, 0x3c, !PT ;  /* 0x0000000405050212 */ /* 0x010fc800078e3cff */
[----:B------:R-:W-:-:S04]  /*13390*/  @P0 LOP3.LUT R4, R5, R4, RZ, 0x3c, !PT ;  /* 0x0000000405040212 */ /* 0x000fc800078e3cff */
[----:B------:R-:W-:-:S05]  /*133a0*/  @P0 LOP3.LUT R5, R5, R4, RZ, 0x3c, !PT ;  /* 0x0000000405050212 */ /* 0x000fca00078e3cff */
[----:B------:R-:W4:Y:S04]  /*133b0*/  @P0 LDG.E.U16 R29, desc[UR10][R4.64] ;  /* 0x0000000a041d0981 */ /* 0x000f28000c1e1500 */
[----:B------:R-:W2:Y:S04]  /*133c0*/  LDL R4, [R1+0x18d8] ;  /* 0x0018d80001047983 */ /* 0x000ea80000100800 */
[----:B------:R-:W2:Y:S01]  /*133d0*/  LDL R5, [R1+0x18dc] ;  /* 0x0018dc0001057983 */ /* 0x000ea20000100800 */
[----:B------:R-:W-:-:S03]  /*133e0*/  PRMT R2, RZ, 0x7610, R2 ;  /* 0x00007610ff027816 */ /* 0x000fc60000000002 */
[----:B----4-:R-:W-:Y:S01]  /*133f0*/  STL [R1+0x40e0], R29 ;  /* 0x0040e01d01007387 */ /* 0x010fe20000100800 */
[----:B--2---:R-:W-:-:S04]  /*13400*/  @P0 LOP3.LUT R5, R5, R4, RZ, 0x3c, !PT ;  /* 0x0000000405050212 */ /* 0x004fc800078e3cff */
[----:B------:R-:W-:-:S04]  /*13410*/  @P0 LOP3.LUT R4, R5, R4, RZ, 0x3c, !PT ;  /* 0x0000000405040212 */ /* 0x000fc800078e3cff */
[----:B------:R-:W-:-:S05]  /*13420*/  @P0 LOP3.LUT R5, R5, R4, RZ, 0x3c, !PT ;  /* 0x0000000405050212 */ /* 0x000fca00078e3cff */
[----:B------:R0:W2:Y:S04]  /*13430*/  @P0 LDG.E.U16 R2, desc[UR10][R4.64] ;  /* 0x0000000a04020981 */ /* 0x0000a8000c1e1500 */
[----:B------:R-:W0:Y:S04]  /*13440*/  LDL R4, [R1+0x18d0] ;  /* 0x0018d00001047983 */ /* 0x000e280000100800 */
[----:B------:R-:W0:Y:S01]  /*13450*/  LDL R5, [R1+0x18d4] ;  /* 0x0018d40001057983 */ /* 0x000e220000100800 */
[----:B------:R-:W-:Y:S02]  /*13460*/  ISETP.GT.AND P1, PT, R3, 0x7, PT ;  /* 0x000000070300780c */ /* 0x000fe40003f24270 */
[----:B---3--:R-:W-:-:S11]  /*13470*/  PRMT R0, RZ, 0x7610, R0 ;  /* 0x00007610ff007816 */ /* 0x008fd60000000000 */
[----:B0-----:R-:W-:-:S04]  /*13480*/  @P1 LOP3.LUT R5, R5, R4, RZ, 0x3c, !PT ;  /* 0x0000000405051212 */ /* 0x001fc800078e3cff */
[----:B------:R-:W-:-:S04]  /*13490*/  @P1 LOP3.LUT R4, R5, R4, RZ, 0x3c, !PT ;  /* 0x0000000405041212 */ /* 0x000fc800078e3cff */
[----:B------:R-:W-:-:S05]  /*134a0*/  @P1 LOP3.LUT R5, R5, R4, RZ, 0x3c, !PT ;  /* 0x0000000405051212 */ /* 0x000fca00078e3cff */
[----:B------:R-:W3:Y:S04]  /*134b0*/  @P1 LDG.E.U16 R0, desc[UR10][R4.64] ;  /* 0x0000000a04001981 */ /* 0x000ee8000c1e1500 */
[----:B--2---:R-:W-:Y:S04]  /*134c0*/  STL [R1+0x40e4], R2 ;  /* 0x0040e40201007387 */ /* 0x004fe80000100800 */
[----:B---3--:R0:W-:Y:S04]  /*134d0*/  STL [R1+0x13d8], R0 ;  /* 0x0013d80001007387 */ /* 0x0081e80000100800 */
[----:B0-----:R-:W2:Y:S04]  /*134e0*/  LDL.LU R0, [R1+0x440c] ;  /* 0x00440c0001007983 */ /* 0x001ea80000300800 */
[----:B------:R-:W3:Y:S04]  /*134f0*/  LDL R4, [R1+0x18c8] ;  /* 0x0018c80001047983 */ /* 0x000ee80000100800 */
[----:B------:R-:W3:Y:S01]  /*13500*/  LDL R5, [R1+0x18cc] ;  /* 0x0018cc0001057983 */ /* 0x000ee20000100800 */
[----:B------:R-:W-:-:S02]  /*13510*/  PRMT R27, RZ, 0x7610, R27 ;  /* 0x00007610ff1b7816 */ /* 0x000fc4000000001b */
[----:B---3--:R-:W-:-:S04]  /*13520*/  @P1 LOP3.LUT R5, R5, R4, RZ, 0x3c, !PT ;  /* 0x0000000405051212 */ /* 0x008fc800078e3cff */
        /* <DEDUP_REMOVED lines=436> */
[----:B------:R-:W-:-:S02]  /*15070*/  PRMT R29, RZ, 0x7610, R29 ;  /* 0x00007610ff1d7816 */ /* 0x000fc4000000001d */
[----:B----4-:R-:W-:-:S04]  /*15080*/  @P1 LOP3.LUT R5, R5, R4, RZ, 0x3c, !PT ;  /* 0x0000000405051212 */ /* 0x010fc800078e3cff */
[----:B------:R-:W-:-:S04]  /*15090*/  @P1 LOP3.LUT R4, R5, R4, RZ, 0x3c, !PT ;  /* 0x0000000405041212 */ /* 0x000fc800078e3cff */
[----:B------:R-:W-:-:S05]  /*150a0*/  @P1 LOP3.LUT R5, R5, R4, RZ, 0x3c, !PT ;  /* 0x0000000405051212 */ /* 0x000fca00078e3cff */
[----:B------:R-:W4:Y:S04]  /*150b0*/  @P1 LDG.E.U16 R29, desc[UR10][R4.64] ;  /* 0x0000000a041d1981 */ /* 0x000f28000c1e1500 */
[----:B------:R-:W3:Y:S04]  /*150c0*/  LDL R4, [R1+0x1740] ;  /* 0x0017400001047983 */ /* 0x000ee80000100800 */
[----:B------:R-:W3:Y:S01]  /*150d0*/  LDL R5, [R1+0x1744] ;  /* 0x0017440001057983 */ /* 0x000ee20000100800 */
[----:B------:R-:W-:-:S03]  /*150e0*/  PRMT R2, RZ, 0x7610, R2 ;  /* 0x00007610ff027816 */ /* 0x000fc60000000002 */
[----:B----4-:R-:W-:Y:S01]  /*150f0*/  STL [R1+0x4128], R29 ;  /* 0x0041281d01007387 */ /* 0x010fe20000100800 */
[----:B---3--:R-:W-:-:S04]  /*15100*/  @P1 LOP3.LUT R5, R5, R4, RZ, 0x3c, !PT ;  /* 0x0000000405051212 */ /* 0x008fc800078e3cff */
[----:B------:R-:W-:-:S04]  /*15110*/  @P1 LOP3.LUT R4, R5, R4, RZ, 0x3c, !PT ;  /* 0x0000000405041212 */ /* 0x000fc800078e3cff */
[----:B------:R-:W-:-:S05]  /*15120*/  @P1 LOP3.LUT R5, R5, R4, RZ, 0x3c, !PT ;  /* 0x0000000405051212 */ /* 0x000fca00078e3cff */
[----:B------:R0:W3:Y:S04]  /*15130*/  @P1 LDG.E.U16 R2, desc[UR10][R4.64] ;  /* 0x0000000a04021981 */ /* 0x0000e8000c1e1500 */
[----:B------:R-:W0:Y:S04]  /*15140*/  LDL R4, [R1+0x1738] ;  /* 0x0017380001047983 */ /* 0x000e280000100800 */
[----:B------:R-:W0:Y:S01]  /*15150*/  LDL R5, [R1+0x173c] ;  /* 0x00173c0001057983 */ /* 0x000e220000100800 */
[----:B--2---:R-:W-:Y:S02]  /*15160*/  PRMT R0, RZ, 0x7610, R0 ;  /* 0x00007610ff007816 */ /* 0x004fe40000000000 */
[----:B0-----:R-:W-:-:S04]  /*15170*/  @P1 LOP3.LUT R5, R5, R4, RZ, 0x3c, !PT ;  /* 0x0000000405051212 */ /* 0x001fc800078e3cff */
[----:B------:R-:W-:-:S04]  /*15180*/  @P1 LOP3.LUT R4, R5, R4, RZ, 0x3c, !PT ;  /* 0x0000000405041212 */ /* 0x000fc800078e3cff */
[----:B------:R-:W-:-:S05]  /*15190*/  @P1 LOP3.LUT R5, R5, R4, RZ, 0x3c, !PT ;  /* 0x0000000405051212 */ /* 0x000fca00078e3cff */
[----:B------:R-:W2:Y:S04]  /*151a0*/  @P1 LDG.E.U16 R0, desc[UR10][R4.64] ;  /* 0x0000000a04001981 */ /* 0x000ea8000c1e1500 */
[----:B---3--:R-:W-:Y:S04]  /*151b0*/  STL [R1+0x412c], R2 ;  /* 0x00412c0201007387 */ /* 0x008fe80000100800 */
[----:B--2---:R0:W-:Y:S04]  /*151c0*/  STL [R1+0x11b0], R0 ;  /* 0x0011b00001007387 */ /* 0x0041e80000100800 */
        /* <DEDUP_REMOVED lines=34> */
[----:B------:R-:W2:Y:S01]  /*153f0*/  @P1 LDG.E.U16 R0, desc[UR10][R4.64] ;  /* 0x0000000a04001981 */ /* 0x000ea2000c1e1500 */
[----:B------:R-:W-:-:S03]  /*15400*/  ISETP.GT.AND P0, PT, R3, 0xe, PT ;  /* 0x0000000e0300780c */ /* 0x000fc60003f04270 */
        /* <DEDUP_REMOVED lines=431> */
[----:B------:R-:W4:Y:S02]  /*16f00*/  LDL R5, [R1+0x159c] ;  /* 0x00159c0001057983 */ /* 0x000f240000100800 */
[----:B----4-:R-:W-:-:S02]  /*16f10*/  @P1 LOP3.LUT R5, R5, R4, RZ, 0x3c, !PT ;  /* 0x0000000405051212 */ /* 0x010fc400078e3cff */
[----:B--2---:R-:W-:Y:S02]  /*16f20*/  PRMT R0, RZ, 0x7610, R0 ;  /* 0x00007610ff007816 */ /* 0x004fe40000000000 */
[----:B------:R-:W-:-:S04]  /*16f30*/  @P1 LOP3.LUT R4, R5, R4, RZ, 0x3c, !PT ;  /* 0x0000000405041212 */ /* 0x000fc800078e3cff */
[----:B------:R-:W-:-:S05]  /*16f40*/  @P1 LOP3.LUT R5, R5, R4, RZ, 0x3c, !PT ;  /* 0x0000000405051212 */ /* 0x000fca00078e3cff */
[----:B------:R-:W2:Y:S01]  /*16f50*/  @P1 LDG.E.U16 R0, desc[UR10][R4.64] ;  /* 0x0000000a04001981 */ /* 0x000ea2000c1e1500 */
[----:B------:R-:W-:-:S03]  /*16f60*/  ISETP.GT.AND P0, PT, R3, 0x14, PT ;  /* 0x000000140300780c */ /* 0x000fc60003f04270 */
        /* <DEDUP_REMOVED lines=62> */
[----:B------:R0:W4:Y:S04]  /*17350*/  @P0 LDG.E.U16 R29, desc[UR10][R4.64] ;  /* 0x0000000a041d0981 */ /* 0x000128000c1e1500 */
[----:B------:R-:W0:Y:S04]  /*17360*/  LDL R4, [R1+0x1558] ;  /* 0x0015580001047983 */ /* 0x000e280000100800 */
[----:B------:R-:W0:Y:S01]  /*17370*/  LDL R5, [R1+0x155c] ;  /* 0x00155c0001057983 */ /* 0x000e220000100800 */
[----:B------:R-:W-:Y:S02]  /*17380*/  PRMT R2, RZ, 0x7610, R2 ;  /* 0x00007610ff027816 */ /* 0x000fe40000000002 */
[----:B0-----:R-:W-:-:S04]  /*17390*/  @P0 LOP3.LUT R5, R5, R4, RZ, 0x3c, !PT ;  /* 0x0000000405050212 */ /* 0x001fc800078e3cff */
[----:B------:R-:W-:-:S04]  /*173a0*/  @P0 LOP3.LUT R4, R5, R4, RZ, 0x3c, !PT ;  /* 0x0000000405040212 */ /* 0x000fc800078e3cff */
[----:B------:R-:W-:Y:S01]  /*173b0*/  @P0 LOP3.LUT R5, R5, R4, RZ, 0x3c, !PT ;  /* 0x0000000405050212 */ /* 0x000fe200078e3cff */
[----:B----4-:R-:W-:Y:S04]  /*173c0*/  STL [R1+0x4140], R29 ;  /* 0x0041401d01007387 */ /* 0x010fe80000100800 */
[----:B------:R0:W4:Y:S04]  /*173d0*/  @P0 LDG.E.U16 R2, desc[UR10][R4.64] ;  /* 0x0000000a04020981 */ /* 0x000128000c1e1500 */
[----:B------:R-:W0:Y:S04]  /*173e0*/  LDL R4, [R1+0x1550] ;  /* 0x0015500001047983 */ /* 0x000e280000100800 */
[----:B------:R-:W0:Y:S01]  /*173f0*/  LDL R5, [R1+0x1554] ;  /* 0x0015540001057983 */ /* 0x000e220000100800 */
[----:B------:R-:W-:-:S02]  /*17400*/  ISETP.GT.AND P1, PT, R3, 0x15, PT ;  /* 0x000000150300780c */ /* 0x000fc40003f24270 */
[----:B--2---:R-:W-:-:S11]  /*17410*/  PRMT R0, RZ, 0x7610, R0 ;  /* 0x00007610ff007816 */ /* 0x004fd60000000000 */
[----:B0-----:R-:W-:-:S04]  /*17420*/  @P1 LOP3.LUT R5, R5, R4, RZ, 0x3c, !PT ;  /* 0x0000000405051212 */ /* 0x001fc800078e3cff */
[----:B------:R-:W-:-:S04]  /*17430*/  @P1 LOP3.LUT R4, R5, R4, RZ, 0x3c, !PT ;  /* 0x0000000405041212 */ /* 0x000fc800078e3cff */
[----:B------:R-:W-:-:S05]  /*17440*/  @P1 LOP3.LUT R5, R5, R4, RZ, 0x3c, !PT ;  /* 0x0000000405051212 */ /* 0x000fca00078e3cff */
[----:B------:R-:W2:Y:S04]  /*17450*/  @P1 LDG.E.U16 R0, desc[UR10][R4.64] ;  /* 0x0000000a04001981 */ /* 0x000ea8000c1e1500 */
[----:B----4-:R-:W-:Y:S04]  /*17460*/  STL [R1+0x4144], R2 ;  /* 0x0041440201007387 */ /* 0x010fe80000100800 */
        /* <DEDUP_REMOVED lines=219> */
[----:B----4-:R0:W-:Y:S04]  /*18220*/  STL [R1+0x70], R26 ;  /* 0x0000701a01007387 */ /* 0x0101e80000100800 */
[----:B0-----:R-:W4:Y:S04]  /*18230*/  LDL.LU R26, [R1+0x41fc] ;  /* 0x0041fc00011a7983 */ /* 0x001f280000300800 */
[----:B------:R-:W2:Y:S04]  /*18240*/  LDL R4, [R1+0x1480] ;  /* 0x0014800001047983 */ /* 0x000ea80000100800 */
[----:B------:R-:W2:Y:S01]  /*18250*/  LDL R5, [R1+0x1484] ;  /* 0x0014840001057983 */ /* 0x000ea20000100800 */
[----:B------:R-:W-:-:S02]  /*18260*/  PRMT R25, RZ, 0x7610, R25 ;  /* 0x00007610ff197816 */ /* 0x000fc40000000019 */
[----:B--2---:R-:W-:-:S04]  /*18270*/  @P1 LOP3.LUT R5, R5, R4, RZ, 0x3c, !PT ;  /* 0x0000000405051212 */ /* 0x004fc800078e3cff */
[----:B------:R-:W-:-:S04]  /*18280*/  @P1 LOP3.LUT R4, R5, R4, RZ, 0x3c, !PT ;  /* 0x0000000405041212 */ /* 0x000fc800078e3cff */
[----:B------:R-:W-:-:S05]  /*18290*/  @P1 LOP3.LUT R5, R5, R4, RZ, 0x3c, !PT ;  /* 0x0000000405051212 */ /* 0x000fca00078e3cff */
[----:B------:R-:W2:Y:S04]  /*182a0*/  @P1 LDG.E.U16 R25, desc[UR10][R4.64] ;  /* 0x0000000a04191981 */ /* 0x000ea8000c1e1500 */
        /* <DEDUP_REMOVED lines=44> */
[----:B------:R-:W4:Y:S01]  /*18570*/  @P1 LDG.E.U16 R20, desc[UR10][R4.64] ;  /* 0x0000000a04141981 */ /* 0x000f22000c1e1500 */
[----:B------:R-:W-:-:S03]  /*18580*/  ISETP.GT.AND P2, PT, R3, 0x19, PT ;  /* 0x000000190300780c */ /* 0x000fc60003f44270 */
        /* <DEDUP_REMOVED lines=117> */
[----:B------:R0:W2:Y:S04]  /*18ce0*/  @P1 LDG.E.U16 R28, desc[UR10][R4.64] ;  /* 0x0000000a041c1981 */ /* 0x0000a8000c1e1500 */
[----:B------:R-:W0:Y:S04]  /*18cf0*/  LDL R4, [R1+0x1a70] ;  /* 0x001a700001047983 */ /* 0x000e280000100800 */
[----:B------:R-:W0:Y:S01]  /*18d00*/  LDL R5, [R1+0x1a7c] ;  /* 0x001a7c0001057983 */ /* 0x000e220000100800 */
[----:B------:R-:W-:Y:S02]  /*18d10*/  PRMT R7, RZ, 0x7610, R7 ;  /* 0x00007610ff077816 */ /* 0x000fe40000000007 */
[----:B0-----:R-:W-:-:S04]  /*18d20*/  @P1 LOP3.LUT R5, R5, R4, RZ, 0x3c, !PT ;  /* 0x0000000405051212 */ /* 0x001fc800078e3cff */
[----:B------:R-:W-:-:S04]  /*18d30*/  @P1 LOP3.LUT R4, R5, R4, RZ, 0x3c, !PT ;  /* 0x0000000405041212 */ /* 0x000fc800078e3cff */
[----:B------:R-:W-:-:S05]  /*18d40*/  @P1 LOP3.LUT R5, R5, R4, RZ, 0x3c, !PT ;  /* 0x0000000405051212 */ /* 0x000fca00078e3cff */
[----:B------:R-:W3:Y:S04]  /*18d50*/  @P1 LDG.E.U16 R7, desc[UR10][R4.64] ;  /* 0x0000000a04071981 */ /* 0x000ee8000c1e1500 */
[----:B--2---:R0:W-:Y:S04]  /*18d60*/  STL [R1+0x4188], R28 ;  /* 0x0041881c01007387 */ /* 0x0041e80000100800 */
[----:B0-----:R-:W2:Y:S04]  /*18d70*/  LDL R28, [R1+0x1a90] ;  /* 0x001a9000011c7983 */ /* 0x001ea80000100800 */
        /* <DEDUP_REMOVED lines=17> */
[----:B------:R-:W2:Y:S01]  /*18e90*/  @P1 LDG.E.U16 R0, desc[UR10][R4.64] ;  /* 0x0000000a04001981 */ /* 0x000ea2000c1e1500 */
[----:B------:R-:W-:Y:S02]  /*18ea0*/  ISETP.GT.AND P2, PT, R3, 0x1b, PT ;  /* 0x0000001b0300780c */ /* 0x000fe40003f44270 */
[----:B------:R-:W-:Y:S01]  /*18eb0*/  PRMT R29, RZ, 0x7610, R29 ;  /* 0x00007610ff1d7816 */ /* 0x000fe2000000001d */
[----:B--2---:R-:W-:Y:S04]  /*18ec0*/  STL [R1+0x18], R0 ;  /* 0x0000180001007387 */ /* 0x004fe80000100800 */
[----:B------:R-:W2:Y:S06]  /*18ed0*/  LDL R5, [R1+0x1a8c] ;  /* 0x001a8c0001057983 */ /* 0x000eac0000100800 */
[----:B------:R-:W-:Y:S01]  /*18ee0*/  @P2 IMAD.MOV.U32 R4, RZ, RZ, R28 ;  /* 0x000000ffff042224 */ /* 0x000fe200078e001c */
[----:B------:R-:W-:Y:S01]  /*18ef0*/  PRMT R2, RZ, 0x7610, R2 ;  /* 0x00007610ff027816 */ /* 0x000fe20000000002 */
[----:B------:R-:W3:Y:S04]  /*18f00*/  LDL R28, [R1+0x1ab4] ;  /* 0x001ab400011c7983 */ /* 0x000ee80000100800 */
[----:B--2---:R0:W2:Y:S04]  /*18f10*/  @P2 LDG.E.U16 R29, desc[UR10][R4.64] ;  /* 0x0000000a041d2981 */ /* 0x0040a8000c1e1500 */
[----:B------:R-:W0:Y:S04]  /*18f20*/  LDL R4, [R1+0x1a88] ;  /* 0x001a880001047983 */ /* 0x000e280000100800 */
[----:B------:R-:W0:Y:S02]  /*18f30*/  LDL R5, [R1+0x1a9c] ;  /* 0x001a9c0001057983 */ /* 0x000e240000100800 */
[----:B0-----:R-:W-:-:S04]  /*18f40*/  @P2 LOP3.LUT R5, R5, R4, RZ, 0x3c, !PT ;  /* 0x0000000405052212 */ /* 0x001fc800078e3cff */
[----:B------:R-:W-:-:S04]  /*18f50*/  @P2 LOP3.LUT R4, R5, R4, RZ, 0x3c, !PT ;  /* 0x0000000405042212 */ /* 0x000fc800078e3cff */
[----:B------:R-:W-:Y:S01]  /*18f60*/  @P2 LOP3.LUT R5, R5, R4, RZ, 0x3c, !PT ;  /* 0x0000000405052212 */ /* 0x000fe200078e3cff */
[----:B--2---:R0:W-:Y:S04]  /*18f70*/  STL [R1+0x4150], R29 ;  /* 0x0041501d01007387 */ /* 0x0041e80000100800 */
[----:B------:R1:W2:Y:S01]  /*18f80*/  @P2 LDG.E.U16 R2, desc[UR10][R4.64] ;  /* 0x0000000a04022981 */ /* 0x0002a2000c1e1500 */
[----:B------:R-:W-:-:S03]  /*18f90*/  PRMT R27, RZ, 0x7610, R27 ;  /* 0x00007610ff1b7816 */ /* 0x000fc6000000001b */
[----:B0-----:R-:W4:Y:S04]  /*18fa0*/  LDL R29, [R1+0x1abc] ;  /* 0x001abc00011d7983 */ /* 0x001f280000100800 */
[----:B------:R-:W1:Y:S04]  /*18fb0*/  LDL R4, [R1+0x1a98] ;  /* 0x001a980001047983 */ /* 0x000e680000100800 */
[----:B------:R-:W1:Y:S02]  /*18fc0*/  LDL R5, [R1+0x1aa4] ;  /* 0x001aa40001057983 */ /* 0x000e640000100800 */
[----:B-1----:R-:W-:-:S04]  /*18fd0*/  @P2 LOP3.LUT R5, R5, R4, RZ, 0x3c, !PT ;  /* 0x0000000405052212 */ /* 0x002fc800078e3cff */
[----:B------:R-:W-:-:S04]  /*18fe0*/  @P2 LOP3.LUT R4, R5, R4, RZ, 0x3c, !PT ;  /* 0x0000000405042212 */ /* 0x000fc800078e3cff */
[----:B------:R-:W-:Y:S01]  /*18ff0*/  @P2 LOP3.LUT R5, R5, R4, RZ, 0x3c, !PT ;  /* 0x0000000405052212 */ /* 0x000fe200078e3cff */
[----:B--2---:R-:W-:Y:S04]  /*19000*/  STL [R1+0x4154], R2 ;  /* 0x0041540201007387 */ /* 0x004fe80000100800 */
[----:B------:R0:W2:Y:S04]  /*19010*/  @P2 LDG.E.U16 R27, desc[UR10][R4.64] ;  /* 0x0000000a041b2981 */ /* 0x0000a8000c1e1500 */
[----:B------:R-:W0:Y:S04]  /*19020*/  LDL R4, [R1+0x1aa0] ;  /* 0x001aa00001047983 */ /* 0x000e280000100800 */
[----:B------:R-:W0:Y:S01]  /*19030*/  LDL R5, [R1+0x1aac] ;  /* 0x001aac0001057983 */ /* 0x000e220000100800 */
[----:B------:R-:W-:-:S02]  /*19040*/  PRMT R26, RZ, 0x7610, R26 ;  /* 0x00007610ff1a7816 */ /* 0x000fc4000000001a */
[----:B0-----:R-:W-:-:S04]  /*19050*/  @P2 LOP3.LUT R5, R5, R4, RZ, 0x3c, !PT ;  /* 0x0000000405052212 */ /* 0x001fc800078e3cff */
[----:B------:R-:W-:-:S04]  /*19060*/  @P2 LOP3.LUT R4, R5, R4, RZ, 0x3c, !PT ;  /* 0x0000000405042212 */ /* 0x000fc800078e3cff */
[----:B------:R-:W-:Y:S01]  /*19070*/  @P2 LOP3.LUT R5, R5, R4, RZ, 0x3c, !PT ;  /* 0x0000000405052212 */ /* 0x000fe200078e3cff */
[----:B--2---:R0:W-:Y:S04]  /*19080*/  STL [R1+0x4158], R27 ;  /* 0x0041581b01007387 */ /* 0x0041e80000100800 */
[----:B------:R3:W2:Y:S01]  /*19090*/  @P2 LDG.E.U16 R26, desc[UR10][R4.64] ;  /* 0x0000000a041a2981 */ /* 0x0006a2000c1e1500 */
[----:B------:R-:W-:-:S03]  /*190a0*/  PRMT R25, RZ, 0x7610, R25 ;  /* 0x00007610ff197816 */ /* 0x000fc60000000019 */
[----:B0-----:R-:W4:Y:S04]  /*190b0*/  LDL R27, [R1+0x1ab0] ;  /* 0x001ab000011b7983 */ /* 0x001f280000100800 */
[----:B------:R-:W2:Y:S01]  /*190c0*/  LDL R5, [R1+0x1aa8] ;  /* 0x001aa80001057983 */ /* 0x000ea20000100800 */
[----:B---3--:R-:W-:Y:S01]  /*190d0*/  @P2 IMAD.MOV.U32 R4, RZ, RZ, R28 ;  /* 0x000000ffff042224 */ /* 0x008fe200078e001c */
[----:B------:R-:W-:-:S04]  /*190e0*/  PRMT R24, RZ, 0x7610, R24 ;  /* 0x00007610ff187816 */ /* 0x000fc80000000018 */
[----:B--2---:R4:W2:Y:S04]  /*190f0*/  @P2 LDG.E.U16 R25, desc[UR10][R4.64] ;  /* 0x0000000a04192981 */ /* 0x0048a8000c1e1500 */
[----:B------:R-:W-:Y:S04]  /*19100*/  STL [R1+0x415c], R26 ;  /* 0x00415c1a01007387 */ /* 0x000fe80000100800 */
[----:B------:R-:W3:Y:S01]  /*19110*/  LDL R28, [R1+0x1ad0] ;  /* 0x001ad000011c7983 */ /* 0x000ee20000100800 */
[----:B----4-:R-:W-:Y:S02]  /*19120*/  @P2 IMAD.MOV.U32 R4, RZ, RZ, R29 ;  /* 0x000000ffff042224 */ /* 0x010fe400078e001d */
[----:B------:R-:W-:-:S05]  /*19130*/  @P2 IMAD.MOV.U32 R5, RZ, RZ, R27 ;  /* 0x000000ffff052224 */ /* 0x000fca00078e001b */
[----:B------:R-:W4:Y:S04]  /*19140*/  @P2 LDG.E.U16 R24, desc[UR10][R4.64] ;  /* 0x0000000a04182981 */ /* 0x000f28000c1e1500 */
[----:B--2---:R-:W-:Y:S04]  /*19150*/  STL [R1+0x4160], R25 ;  /* 0x0041601901007387 */ /* 0x004fe80000100800 */
[----:B------:R-:W2:Y:S04]  /*19160*/  LDL R4, [R1+0x1ab8] ;  /* 0x001ab80001047983 */ /* 0x000ea80000100800 */
[----:B------:R-:W2:Y:S01]  /*19170*/  LDL R5, [R1+0x1ac4] ;  /* 0x001ac40001057983 */ /* 0x000ea20000100800 */
[----:B------:R-:W-:-:S03]  /*19180*/  PRMT R23, RZ, 0x7610, R23 ;  /* 0x00007610ff177816 */ /* 0x000fc60000000017 */
[----:B------:R-:W3:Y:S04]  /*19190*/  LDL R29, [R1+0x1ac8] ;  /* 0x001ac800011d7983 */ /* 0x000ee80000100800 */
[----:B------:R-:W3:Y:S04]  /*191a0*/  LDL R27, [R1+0x1adc] ;  /* 0x001adc00011b7983 */ /* 0x000ee80000100800 */
[----:B----4-:R-:W-:Y:S01]  /*191b0*/  STL [R1+0x4164], R24 ;  /* 0x0041641801007387 */ /* 0x010fe20000100800 */
[----:B--2---:R-:W-:-:S04]  /*191c0*/  @P2 LOP3.LUT R5, R5, R4, RZ, 0x3c, !PT ;  /* 0x0000000405052212 */ /* 0x004fc800078e3cff */
[----:B------:R-:W-:-:S04]  /*191d0*/  @P2 LOP3.LUT R4, R5, R4, RZ, 0x3c, !PT ;  /* 0x0000000405042212 */ /* 0x000fc800078e3cff */
[----:B------:R-:W-:-:S05]  /*191e0*/  @P2 LOP3.LUT R5, R5, R4, RZ, 0x3c, !PT ;  /* 0x0000000405052212 */ /* 0x000fca00078e3cff */
[----:B------:R0:W2:Y:S04]  /*191f0*/  @P2 LDG.E.U16 R23, desc[UR10][R4.64] ;  /* 0x0000000a04172981 */ /* 0x0000a8000c1e1500 */
[----:B------:R-:W0:Y:S04]  /*19200*/  LDL R4, [R1+0x1ac0] ;  /* 0x001ac00001047983 */ /* 0x000e280000100800 */
[----:B------:R-:W0:Y:S01]  /*19210*/  LDL R5, [R1+0x1ad4] ;  /* 0x001ad40001057983 */ /* 0x000e220000100800 */
[----:B------:R-:W-:Y:S02]  /*19220*/  PRMT R22, RZ, 0x7610, R22 ;  /* 0x00007610ff167816 */ /* 0x000fe40000000016 */
[----:B------:R-:W-:-:S02]  /*19230*/  ISETP.GT.AND P1, PT, R3, 0x1c, PT ;  /* 0x0000001c0300780c */ /* 0x000fc40003f24270 */
[----:B0-----:R-:W-:-:S04]  /*19240*/  @P2 LOP3.LUT R5, R5, R4, RZ, 0x3c, !PT ;  /* 0x0000000405052212 */ /* 0x001fc800078e3cff */
[----:B------:R-:W-:-:S04]  /*19250*/  @P2 LOP3.LUT R4, R5, R4, RZ, 0x3c, !PT ;  /* 0x0000000405042212 */ /* 0x000fc800078e3cff */
[----:B------:R-:W-:Y:S01]  /*19260*/  @P2 LOP3.LUT R5, R5, R4, RZ, 0x3c, !PT ;  /* 0x0000000405052212 */ /* 0x000fe200078e3cff */
[----:B--2---:R-:W-:Y:S04]  /*19270*/  STL [R1+0x4168], R23 ;  /* 0x0041681701007387 */ /* 0x004fe80000100800 */
[----:B------:R3:W2:Y:S04]  /*19280*/  @P2 LDG.E.U16 R22, desc[UR10][R4.64] ;  /* 0x0000000a04162981 */ /* 0x0006a8000c1e1500 */
[----:B------:R-:W4:Y:S01]  /*19290*/  LDL R5, [R1+0x1acc] ;  /* 0x001acc0001057983 */ /* 0x000f220000100800 */
[----:B------:R-:W-:Y:S01]  /*192a0*/  PRMT R21, RZ, 0x7610, R21 ;  /* 0x00007610ff157816 */ /* 0x000fe20000000015 */
[----:B---3--:R-:W-:Y:S01]  /*192b0*/  @P1 IMAD.MOV.U32 R4, RZ, RZ, R28 ;  /* 0x000000ffff041224 */ /* 0x008fe200078e001c */
[----:B------:R-:W-:-:S04]  /*192c0*/  PRMT R20, RZ, 0x7610, R20 ;  /* 0x00007610ff147816 */ /* 0x000fc80000000014 */
[----:B----4-:R0:W3:Y:S04]  /*192d0*/  @P1 LDG.E.U16 R21, desc[UR10][R4.64] ;  /* 0x0000000a04151981 */ /* 0x0100e8000c1e1500 */
[----:B--2---:R1:W-:Y:S04]  /*192e0*/  STL [R1+0x416c], R22 ;  /* 0x00416c1601007387 */ /* 0x0043e80000100800 */
[----:B------:R-:W2:Y:S01]  /*192f0*/  LDL R28, [R1+0x1ae8] ;  /* 0x001ae800011c7983 */ /* 0x000ea20000100800 */
[----:B0-----:R-:W-:Y:S02]  /*19300*/  @P1 IMAD.MOV.U32 R4, RZ, RZ, R27 ;  /* 0x000000ffff041224 */ /* 0x001fe400078e001b */
[----:B------:R-:W-:Y:S01]  /*19310*/  @P1 IMAD.MOV.U32 R5, RZ, RZ, R29 ;  /* 0x000000ffff051224 */ /* 0x000fe200078e001d */
[----:B-1----:R-:W4:Y:S04]  /*19320*/  LDL R22, [R1+0x1af4] ;  /* 0x001af40001167983 */ /* 0x002f280000100800 */
[----:B------:R-:W2:Y:S04]  /*19330*/  @P1 LDG.E.U16 R20, desc[UR10][R4.64] ;  /* 0x0000000a04141981 */ /* 0x000ea8000c1e1500 */
[----:B---3--:R0:W-:Y:S04]  /*19340*/  STL [R1+0x4148], R21 ;  /* 0x0041481501007387 */ /* 0x0081e80000100800 */
[----:B------:R-:W3:Y:S04]  /*19350*/  LDL R4, [R1+0x1ad8] ;  /* 0x001ad80001047983 */ /* 0x000ee80000100800 */
[----:B------:R-:W3:Y:S01]  /*19360*/  LDL R5, [R1+0x1ae4] ;  /* 0x001ae40001057983 */ /* 0x000ee20000100800 */
[----:B------:R-:W-:-:S03]  /*19370*/  PRMT R19, RZ, 0x7610, R19 ;  /* 0x00007610ff137816 */ /* 0x000fc60000000013 */
[----:B------:R-:W4:Y:S04]  /*19380*/  LDL R29, [R1+0x1af0] ;  /* 0x001af000011d7983 */ /* 0x000f280000100800 */
[----:B------:R-:W4:Y:S04]  /*19390*/  LDL R27, [R1+0x1afc] ;  /* 0x001afc00011b7983 */ /* 0x000f280000100800 */
[----:B0-----:R-:W4:Y:S04]  /*193a0*/  LDL R21, [R1+0x1aec] ;  /* 0x001aec0001157983 */ /* 0x001f280000100800 */
[----:B--2---:R-:W-:Y:S01]  /*193b0*/  STL [R1+0x414c], R20 ;  /* 0x00414c1401007387 */ /* 0x004fe20000100800 */
[----:B---3--:R-:W-:-:S04]  /*193c0*/  @P1 LOP3.LUT R5, R5, R4, RZ, 0x3c, !PT ;  /* 0x0000000405051212 */ /* 0x008fc800078e3cff */
[----:B------:R-:W-:-:S04]  /*193d0*/  @P1 LOP3.LUT R4, R5, R4, RZ, 0x3c, !PT ;  /* 0x0000000405041212 */ /* 0x000fc800078e3cff */
[----:B------:R-:W-:-:S05]  /*193e0*/  @P1 LOP3.LUT R5, R5, R4, RZ, 0x3c, !PT ;  /* 0x0000000405051212 */ /* 0x000fca00078e3cff */
[----:B------:R4:W2:Y:S04]  /*193f0*/  @P1 LDG.E.U16 R19, desc[UR10][R4.64] ;  /* 0x0000000a04131981 */ /* 0x0008a8000c1e1500 */
[----:B------:R-:W3:Y:S01]  /*19400*/  LDL R5, [R1+0x1ae0] ;  /* 0x001ae00001057983 */ /* 0x000ee20000100800 */
[----:B------:R-:W-:Y:S01]  /*19410*/  PRMT R18, RZ, 0x7610, R18 ;  /* 0x00007610ff127816 */ /* 0x000fe20000000012 */
[----:B----4-:R-:W-:Y:S01]  /*19420*/  @P1 IMAD.MOV.U32 R4, RZ, RZ, R21 ;  /* 0x000000ffff041224 */ /* 0x010fe200078e0015 */
[----:B------:R-:W-:Y:S02]  /*19430*/  PRMT R17, RZ, 0x7610, R17 ;  /* 0x00007610ff117816 */ /* 0x000fe40000000011 */
[----:B------:R-:W-:Y:S02]  /*19440*/  PRMT R16, RZ, 0x7610, R16 ;  /* 0x00007610ff107816 */ /* 0x000fe40000000010 */
[----:B---3--:R0:W3:Y:S02]  /*19450*/  @P1 LDG.E.U16 R18, desc[UR10][R4.64] ;  /* 0x0000000a04121981 */ /* 0x0080e4000c1e1500 */
[----:B0-----:R-:W-:-:S02]  /*19460*/  @P1 IMAD.MOV.U32 R4, RZ, RZ, R22 ;  /* 0x000000ffff041224 */ /* 0x001fc400078e0016 */
[----:B------:R-:W-:-:S05]  /*19470*/  @P1 IMAD.MOV.U32 R5, RZ, RZ, R28 ;  /* 0x000000ffff051224 */ /* 0x000fca00078e001c */
[----:B------:R0:W4:Y:S02]  /*19480*/  @P1 LDG.E.U16 R17, desc[UR10][R4.64] ;  /* 0x0000000a04111981 */ /* 0x000124000c1e1500 */
[----:B0-----:R-:W-:Y:S02]  /*19490*/  @P1 IMAD.MOV.U32 R4, RZ, RZ, R27 ;  /* 0x000000ffff041224 */ /* 0x001fe400078e001b */
[----:B------:R-:W-:-:S05]  /*194a0*/  @P1 IMAD.MOV.U32 R5, RZ, RZ, R29 ;  /* 0x000000ffff051224 */ /* 0x000fca00078e001d */
[----:B------:R-:W4:Y:S04]  /*194b0*/  @P1 LDG.E.U16 R16, desc[UR10][R4.64] ;  /* 0x0000000a04101981 */ /* 0x000f28000c1e1500 */
[----:B--2---:R-:W-:Y:S04]  /*194c0*/  STL [R1+0x4170], R19 ;  /* 0x0041701301007387 */ /* 0x004fe80000100800 */
[----:B---3--:R-:W-:Y:S04]  /*194d0*/  STL [R1+0x4174], R18 ;  /* 0x0041741201007387 */ /* 0x008fe80000100800 */
[----:B------:R-:W2:Y:S04]  /*194e0*/  LDL R22, [R1+0x1b14] ;  /* 0x001b140001167983 */ /* 0x000ea80000100800 */
[----:B------:R-:W3:Y:S04]  /*194f0*/  LDL R28, [R1+0x1b0c] ;  /* 0x001b0c00011c7983 */ /* 0x000ee80000100800 */
[----:B------:R-:W3:Y:S04]  /*19500*/  LDL R21, [R1+0x1b10] ;  /* 0x001b100001157983 */ /* 0x000ee80000100800 */
[----:B----4-:R-:W-:Y:S04]  /*19510*/  STL [R1+0x4178], R17 ;  /* 0x0041781101007387 */ /* 0x010fe80000100800 */
[----:B------:R-:W4:Y:S04]  /*19520*/  LDL R4, [R1+0x1af8] ;  /* 0x001af80001047983 */ /* 0x000f280000100800 */
[----:B------:R-:W4:Y:S04]  /*19530*/  LDL R5, [R1+0x1b04] ;  /* 0x001b040001057983 */ /* 0x000f280000100800 */
[----:B------:R-:W3:Y:S04]  /*19540*/  LDL R29, [R1+0x1b08] ;  /* 0x001b0800011d7983 */ /* 0x000ee80000100800 */
[----:B------:R-:W3:Y:S04]  /*19550*/  LDL R27, [R1+0x1b1c] ;  /* 0x001b1c00011b7983 */ /* 0x000ee80000100800 */
[----:B------:R0:W-:Y:S04]  /*19560*/  STL [R1+0x417c], R16 ;  /* 0x00417c1001007387 */ /* 0x0001e80000100800 */
[----:B0-----:R-:W3:Y:S01]  /*19570*/  LDL R16, [R1+0x1b00] ;  /* 0x001b000001107983 */ /* 0x001ee20000100800 */
[----:B------:R-:W-:-:S02]  /*19580*/  PRMT R15, RZ, 0x7610, R15 ;  /* 0x00007610ff0f7816 */ /* 0x000fc4000000000f */
[----:B------:R-:W-:Y:S02]  /*19590*/  ISETP.GT.AND P2, PT, R3, 0x1d, PT ;  /* 0x0000001d0300780c */ /* 0x000fe40003f44270 */
[----:B------:R-:W-:Y:S02]  /*195a0*/  PRMT R14, RZ, 0x7610, R14 ;  /* 0x00007610ff0e7816 */ /* 0x000fe4000000000e */
[----:B------:R-:W-:Y:S02]  /*195b0*/  PRMT R13, RZ, 0x7610, R13 ;  /* 0x00007610ff0d7816 */ /* 0x000fe4000000000d */
[----:B----4-:R-:W-:-:S04]  /*195c0*/  @P1 LOP3.LUT R5, R5, R4, RZ, 0x3c, !PT ;  /* 0x0000000405051212 */ /* 0x010fc800078e3cff */
[----:B------:R-:W-:-:S04]  /*195d0*/  @P1 LOP3.LUT R4, R5, R4, RZ, 0x3c, !PT ;  /* 0x0000000405041212 */ /* 0x000fc800078e3cff */
[----:B------:R-:W-:-:S05]  /*195e0*/  @P1 LOP3.LUT R5, R5, R4, RZ, 0x3c, !PT ;  /* 0x0000000405051212 */ /* 0x000fca00078e3cff */
[----:B------:R2:W4:Y:S02]  /*195f0*/  @P1 LDG.E.U16 R15, desc[UR10][R4.64] ;  /* 0x0000000a040f1981 */ /* 0x000524000c1e1500 */
[----:B--2---:R-:W-:Y:S02]  /*19600*/  @P1 IMAD.MOV.U32 R4, RZ, RZ, R22 ;  /* 0x000000ffff041224 */ /* 0x004fe400078e0016 */
[----:B---3--:R-:W-:-:S05]  /*19610*/  @P1 IMAD.MOV.U32 R5, RZ, RZ, R16 ;  /* 0x000000ffff051224 */ /* 0x008fca00078e0010 */
[----:B------:R0:W2:Y:S02]  /*19620*/  @P1 LDG.E.U16 R14, desc[UR10][R4.64] ;  /* 0x0000000a040e1981 */ /* 0x0000a4000c1e1500 */
[----:B0-----:R-:W-:Y:S02]  /*19630*/  @P2 IMAD.MOV.U32 R4, RZ, RZ, R21 ;  /* 0x000000ffff042224 */ /* 0x001fe400078e0015 */
[----:B------:R-:W-:-:S05]  /*19640*/  @P2 IMAD.MOV.U32 R5, RZ, RZ, R28 ;  /* 0x000000ffff052224 */ /* 0x000fca00078e001c */
[----:B------:R0:W3:Y:S01]  /*19650*/  @P2 LDG.E.U16 R13, desc[UR10][R4.64] ;  /* 0x0000000a040d2981 */ /* 0x0000e2000c1e1500 */
[----:B------:R-:W-:Y:S01]  /*19660*/  PRMT R12, RZ, 0x7610, R12 ;  /* 0x00007610ff0c7816 */ /* 0x000fe2000000000c */
[----:B0-----:R-:W-:Y:S02]  /*19670*/  @P2 IMAD.MOV.U32 R4, RZ, RZ, R27 ;  /* 0x000000ffff042224 */ /* 0x001fe400078e001b */
[----:B------:R-:W-:-:S05]  /*19680*/  @P2 IMAD.MOV.U32 R5, RZ, RZ, R29 ;  /* 0x000000ffff052224 */ /* 0x000fca00078e001d */
[----:B------:R0:W3:Y:S04]  /*19690*/  @P2 LDG.E.U16 R12, desc[UR10][R4.64] ;  /* 0x0000000a040c2981 */ /* 0x0000e8000c1e1500 */
[----:B----4-:R-:W-:Y:S04]  /*196a0*/  STL [R1+0x4180], R15 ;  /* 0x0041800f01007387 */ /* 0x010fe80000100800 */
[----:B------:R-:W0:Y:S04]  /*196b0*/  LDL R22, [R1+0x1b24] ;  /* 0x001b240001167983 */ /* 0x000e280000100800 */
[----:B--2---:R-:W-:Y:S04]  /*196c0*/  STL [R1+0x4184], R14 ;  /* 0x0041840e01007387 */ /* 0x004fe80000100800 */
[----:B------:R-:W2:Y:S04]  /*196d0*/  LDL R28, [R1+0x1b20] ;  /* 0x001b2000011c7983 */ /* 0x000ea80000100800 */
[----:B------:R-:W4:Y:S04]  /*196e0*/  LDL R21, [R1+0x1b2c] ;  /* 0x001b2c0001157983 */ /* 0x000f280000100800 */
[----:B---3--:R-:W-:Y:S04]  /*196f0*/  STL [R1+0x40fc], R13 ;  /* 0x0040fc0d01007387 */ /* 0x008fe80000100800 */
[----:B------:R-:W3:Y:S01]  /*19700*/  LDL R5, [R1+0x1b18] ;  /* 0x001b180001057983 */ /* 0x000ee20000100800 */
[----:B------:R-:W-:-:S02]  /*19710*/  PRMT R11, RZ, 0x7610, R11 ;  /* 0x00007610ff0b7816 */ /* 0x000fc4000000000b */
[----:B------:R-:W-:Y:S01]  /*19720*/  PRMT R10, RZ, 0x7610, R10 ;  /* 0x00007610ff0a7816 */ /* 0x000fe2000000000a */
[----:B------:R-:W2:Y:S04]  /*19730*/  LDL R29, [R1+0x1b34] ;  /* 0x001b3400011d7983 */ /* 0x000ea80000100800 */
[----:B------:R-:W2:Y:S04]  /*19740*/  LDL R27, [R1+0x1b30] ;  /* 0x001b3000011b7983 */ /* 0x000ea80000100800 */
[----:B------:R-:W2:Y:S01]  /*19750*/  LDL R16, [R1+0x1b3c] ;  /* 0x001b3c0001107983 */ /* 0x000ea20000100800 */
[----:B0-----:R-:W-:-:S05]  /*19760*/  @P2 IMAD.MOV.U32 R4, RZ, RZ, R22 ;  /* 0x000000ffff042224 */ /* 0x001fca00078e0016 */
[----:B---3--:R4:W3:Y:S04]  /*19770*/  @P2 LDG.E.U16 R11, desc[UR10][R4.64] ;  /* 0x0000000a040b2981 */ /* 0x0088e8000c1e1500 */
[----:B------:R0:W-:Y:S04]  /*19780*/  STL [R1+0x4100], R12 ;  /* 0x0041000c01007387 */ /* 0x0001e80000100800 */
[----:B------:R-:W3:Y:S01]  /*19790*/  LDL R22, [R1+0x1b38] ;  /* 0x001b380001167983 */ /* 0x000ee20000100800 */
[----:B----4-:R-:W-:Y:S02]  /*197a0*/  @P2 IMAD.MOV.U32 R4, RZ, RZ, R21 ;  /* 0x000000ffff042224 */ /* 0x010fe400078e0015 */
[----:B--2---:R-:W-:Y:S01]  /*197b0*/  @P2 IMAD.MOV.U32 R5, RZ, RZ, R28 ;  /* 0x000000ffff052224 */ /* 0x004fe200078e001c */
[----:B0-----:R-:W2:Y:S04]  /*197c0*/  LDL R12, [R1+0x1b44] ;  /* 0x001b4400010c7983 */ /* 0x001ea80000100800 */
[----:B------:R0:W4:Y:S04]  /*197d0*/  @P2 LDG.E.U16 R10, desc[UR10][R4.64] ;  /* 0x0000000a040a2981 */ /* 0x000128000c1e1500 */
[----:B---3--:R-:W-:Y:S04]  /*197e0*/  STL [R1+0x4104], R11 ;  /* 0x0041040b01007387 */ /* 0x008fe80000100800 */
[----:B------:R-:W3:Y:S01]  /*197f0*/  LDL R5, [R1+0x1b28] ;  /* 0x001b280001057983 */ /* 0x000ee20000100800 */
[----:B------:R-:W-:Y:S01]  /*19800*/  PRMT R9, RZ, 0x7610, R9 ;  /* 0x00007610ff097816 */ /* 0x000fe20000000009 */
[----:B0-----:R-:W-:Y:S01]  /*19810*/  @P2 IMAD.MOV.U32 R4, RZ, RZ, R29 ;  /* 0x000000ffff042224 */ /* 0x001fe200078e001d */
[----:B------:R-:W-:-:S02]  /*19820*/  PRMT R8, RZ, 0x7610, R8 ;  /* 0x00007610ff087816 */ /* 0x000fc40000000008 */
[----:B------:R-:W-:Y:S01]  /*19830*/  PRMT R7, RZ, 0x7610, R7 ;  /* 0x00007610ff077816 */ /* 0x000fe20000000007 */
[----:B------:R-:W4:Y:S04]  /*19840*/  LDL R21, [R1+0x1b54] ;  /* 0x001b540001157983 */ /* 0x000f280000100800 */
[----:B------:R-:W4:Y:S04]  /*19850*/  LDL R28, [R1+0x1b40] ;  /* 0x001b4000011c7983 */ /* 0x000f280000100800 */
[----:B---3--:R0:W3:Y:S02]  /*19860*/  @P2 LDG.E.U16 R9, desc[UR10][R4.64] ;  /* 0x0000000a04092981 */ /* 0x0080e4000c1e1500 */
[----:B0-----:R-:W-:-:S02]  /*19870*/  @P2 IMAD.MOV.U32 R4, RZ, RZ, R16 ;  /* 0x000000ffff042224 */ /* 0x001fc400078e0010 */
[----:B------:R-:W-:-:S05]  /*19880*/  @P2 IMAD.MOV.U32 R5, RZ, RZ, R27 ;  /* 0x000000ffff052224 */ /* 0x000fca00078e001b */
[----:B------:R2:W3:Y:S02]  /*19890*/  @P2 LDG.E.U16 R8, desc[UR10][R4.64] ;  /* 0x0000000a04082981 */ /* 0x0004e4000c1e1500 */
[----:B--2---:R-:W-:Y:S02]  /*198a0*/  @P2 IMAD.MOV.U32 R4, RZ, RZ, R12 ;  /* 0x000000ffff042224 */ /* 0x004fe400078e000c */
[----:B------:R-:W-:-:S05]  /*198b0*/  @P2 IMAD.MOV.U32 R5, RZ, RZ, R22 ;  /* 0x000000ffff052224 */ /* 0x000fca00078e0016 */
[----:B------:R0:W2:Y:S04]  /*198c0*/  @P2 LDG.E.U16 R7, desc[UR10][R4.64] ;  /* 0x0000000a04072981 */ /* 0x0000a8000c1e1500 */
[----:B----4-:R-:W-:Y:S04]  /*198d0*/  STL [R1+0x4108], R10 ;  /* 0x0041080a01007387 */ /* 0x010fe80000100800 */
[----:B---3--:R-:W-:Y:S04]  /*198e0*/  STL [R1+0x410c], R9 ;  /* 0x00410c0901007387 */ /* 0x008fe80000100800 */
[----:B------:R-:W3:Y:S04]  /*198f0*/  LDL R27, [R1+0x1498] ;  /* 0x00149800011b7983 */ /* 0x000ee80000100800 */
[----:B------:R-:W4:Y:S04]  /*19900*/  LDL R16, [R1+0x149c] ;  /* 0x00149c0001107983 */ /* 0x000f280000100800 */
[----:B------:R1:W-:Y:S04]  /*19910*/  STL [R1+0x4110], R8 ;  /* 0x0041100801007387 */ /* 0x0003e80000100800 */
[----:B------:R-:W4:Y:S04]  /*19920*/  LDL R22, [R1+0x1b4c] ;  /* 0x001b4c0001167983 */ /* 0x000f280000100800 */
[----:B------:R-:W4:Y:S01]  /*19930*/  LDL R12, [R1+0x1b50] ;  /* 0x001b5000010c7983 */ /* 0x000f220000100800 */
[----:B0-----:R-:W-:Y:S01]  /*19940*/  @P2 IMAD.MOV.U32 R4, RZ, RZ, R21 ;  /* 0x000000ffff042224 */ /* 0x001fe200078e0015 */
[----:B------:R-:W-:-:S02]  /*19950*/  PRMT R6, RZ, 0x7610, R6 ;  /* 0x00007610ff067816 */ /* 0x000fc40000000006 */
[----:B------:R-:W-:Y:S01]  /*19960*/  ISETP.GT.AND P1, PT, R3, 0x1e, PT ;  /* 0x0000001e0300780c */ /* 0x000fe20003f24270 */
[----:B------:R-:W-:Y:S01]  /*19970*/  @P2 IMAD.MOV.U32 R5, RZ, RZ, R28 ;  /* 0x000000ffff052224 */ /* 0x000fe200078e001c */
[----:B------:R-:W-:-:S04]  /*19980*/  PRMT R15, RZ, 0x7610, R15 ;  /* 0x00007610ff0f7816 */ /* 0x000fc8000000000f */
[----:B------:R3:W4:Y:S04]  /*19990*/  @P2 LDG.E.U16 R6, desc[UR10][R4.64] ;  /* 0x0000000a04062981 */ /* 0x000728000c1e1500 */
[----:B--2---:R0:W-:Y:S04]  /*199a0*/  STL [R1+0x4114], R7 ;  /* 0x0041140701007387 */ /* 0x0041e80000100800 */
[----:B------:R-:W2:Y:S04]  /*199b0*/  LDL R21, [R1+0x1b48] ;  /* 0x001b480001157983 */ /* 0x000ea80000100800 */
[----:B-1----:R-:W2:Y:S01]  /*199c0*/  LDL R8, [R1+0x1b5c] ;  /* 0x001b5c0001087983 */ /* 0x002ea20000100800 */
[----:B------:R-:W-:Y:S01]  /*199d0*/  PRMT R10, RZ, 0x7610, R10 ;  /* 0x00007610ff0a7816 */ /* 0x000fe2000000000a */
[----:B---3--:R-:W-:-:S02]  /*199e0*/  @P0 IMAD.MOV.U32 R5, RZ, RZ, R27 ;  /* 0x000000ffff050224 */ /* 0x008fc400078e001b */
[----:B----4-:R-:W-:-:S05]  /*199f0*/  @P0 IMAD.MOV.U32 R4, RZ, RZ, R16 ;  /* 0x000000ffff040224 */ /* 0x010fca00078e0010 */
[----:B------:R1:W3:Y:S02]  /*19a00*/  @P0 LDG.E.U16 R15, desc[UR10][R4.64] ;  /* 0x0000000a040f0981 */ /* 0x0002e4000c1e1500 */
[----:B-1----:R-:W-:Y:S02]  /*19a10*/  @P1 IMAD.MOV.U32 R5, RZ, RZ, R22 ;  /* 0x000000ffff051224 */ /* 0x002fe400078e0016 */
[----:B------:R-:W-:-:S05]  /*19a20*/  @P1 IMAD.MOV.U32 R4, RZ, RZ, R12 ;  /* 0x000000ffff041224 */ /* 0x000fca00078e000c */
[----:B------:R2:W4:Y:S01]  /*19a30*/  @P1 LDG.E.U16 R10, desc[UR10][R4.64] ;  /* 0x0000000a040a1981 */ /* 0x000522000c1e1500 */
[----:B0-----:R-:W-:Y:S01]  /*19a40*/  PRMT R7, RZ, 0x7610, R7 ;  /* 0x00007610ff077816 */ /* 0x001fe20000000007 */
[----:B--2---:R-:W-:Y:S02]  /*19a50*/  @P1 IMAD.MOV.U32 R5, RZ, RZ, R21 ;  /* 0x000000ffff051224 */ /* 0x004fe400078e0015 */
[----:B------:R-:W-:-:S05]  /*19a60*/  @P1 IMAD.MOV.U32 R4, RZ, RZ, R8 ;  /* 0x000000ffff041224 */ /* 0x000fca00078e0008 */
[----:B------:R-:W2:Y:S04]  /*19a70*/  @P1 LDG.E.U16 R7, desc[UR10][R4.64] ;  /* 0x0000000a04071981 */ /* 0x000ea8000c1e1500 */
[----:B------:R-:W-:Y:S04]  /*19a80*/  STL [R1+0x4118], R6 ;  /* 0x0041180601007387 */ /* 0x000fe80000100800 */
[----:B------:R-:W2:Y:S04]  /*19a90*/  LDL R28, [R1+0x1b58] ;  /* 0x001b5800011c7983 */ /* 0x000ea80000100800 */
[----:B------:R-:W2:Y:S04]  /*19aa0*/  LDL R27, [R1+0x1b64] ;  /* 0x001b6400011b7983 */ /* 0x000ea80000100800 */
[----:B------:R-:W2:Y:S04]  /*19ab0*/  LDL R16, [R1+0x1b60] ;  /* 0x001b600001107983 */ /* 0x000ea80000100800 */
[----:B---3--:R0:W-:Y:S04]  /*19ac0*/  STL [R1+0x115c], R15 ;  /* 0x00115c0f01007387 */ /* 0x0081e80000100800 */
[----:B------:R-:W3:Y:S04]  /*19ad0*/  LDL R12, [R1+0x1b68] ;  /* 0x001b6800010c7983 */ /* 0x000ee80000100800 */
[----:B0-----:R-:W3:Y:S04]  /*19ae0*/  LDL R15, [R1+0x1b6c] ;  /* 0x001b6c00010f7983 */ /* 0x001ee80000100800 */
[----:B----4-:R0:W-:Y:S04]  /*19af0*/  STL [R1+0x1154], R10 ;  /* 0x0011540a01007387 */ /* 0x0101e80000100800 */
[----:B------:R-:W4:Y:S04]  /*19b00*/  LDL R22, [R1+0x1b70] ;  /* 0x001b700001167983 */ /* 0x000f280000100800 */
[----:B------:R-:W4:Y:S04]  /*19b10*/  LDL R21, [R1+0x1b7c] ;  /* 0x001b7c0001157983 */ /* 0x000f280000100800 */
[----:B------:R-:W4:Y:S04]  /*19b20*/  LDL R8, [R1+0x1b78] ;  /* 0x001b780001087983 */ /* 0x000f280000100800 */
[----:B0-----:R-:W4:Y:S01]  /*19b30*/  LDL R10, [R1+0x1b74] ;  /* 0x001b7400010a7983 */ /* 0x001f220000100800 */
[----:B------:R-:W-:-:S03]  /*19b40*/  PRMT R26, RZ, 0x7610, R26 ;  /* 0x00007610ff1a7816 */ /* 0x000fc6000000001a */
[----:B--2---:R0:W-:Y:S01]  /*19b50*/  STL [R1+0x114c], R7 ;  /* 0x00114c0701007387 */ /* 0x0041e20000100800 */
[----:B------:R-:W-:Y:S02]  /*19b60*/  @P1 IMAD.MOV.U32 R5, RZ, RZ, R28 ;  /* 0x000000ffff051224 */ /* 0x000fe400078e001c */
[----:B------:R-:W-:Y:S01]  /*19b70*/  @P1 IMAD.MOV.U32 R4, RZ, RZ, R27 ;  /* 0x000000ffff041224 */ /* 0x000fe200078e001b */
[----:B------:R-:W-:-:S04]  /*19b80*/  PRMT R25, RZ, 0x7610, R25 ;  /* 0x00007610ff197816 */ /* 0x000fc80000000019 */
[----:B------:R1:W2:Y:S04]  /*19b90*/  @P1 LDG.E.U16 R26, desc[UR10][R4.64] ;  /* 0x0000000a041a1981 */ /* 0x0002a8000c1e1500 */
[----:B0-----:R-:W2:Y:S01]  /*19ba0*/  LDL R7, [R1+0x1b84] ;  /* 0x001b840001077983 */ /* 0x001ea20000100800 */
[----:B-1----:R-:W-:-:S03]  /*19bb0*/  @P1 IMAD.MOV.U32 R5, RZ, RZ, R16 ;  /* 0x000000ffff051224 */ /* 0x002fc600078e0010 */
[----:B------:R-:W2:Y:S01]  /*19bc0*/  LDL R16, [R1+0x1b80] ;  /* 0x001b800001107983 */ /* 0x000ea20000100800 */
[----:B---3--:R-:W-:-:S03]  /*19bd0*/  @P1 IMAD.MOV.U32 R4, RZ, RZ, R15 ;  /* 0x000000ffff041224 */ /* 0x008fc600078e000f */
[----:B------:R-:W3:Y:S04]  /*19be0*/  LDL R15, [R1+0x1b94] ;  /* 0x001b9400010f7983 */ /* 0x000ee80000100800 */
[----:B------:R0:W3:Y:S02]  /*19bf0*/  @P1 LDG.E.U16 R25, desc[UR10][R4.64] ;  /* 0x0000000a04191981 */ /* 0x0000e4000c1e1500 */
[----:B0-----:R-:W-:Y:S02]  /*19c00*/  @P1 IMAD.MOV.U32 R5, RZ, RZ, R12 ;  /* 0x000000ffff051224 */ /* 0x001fe400078e000c */
[----:B------:R-:W3:Y:S01]  /*19c10*/  LDL R12, [R1+0x1b8c] ;  /* 0x001b8c00010c7983 */ /* 0x000ee20000100800 */
[----:B----4-:R-:W-:-:S03]  /*19c20*/  @P1 IMAD.MOV.U32 R4, RZ, RZ, R10 ;  /* 0x000000ffff041224 */ /* 0x010fc600078e000a */
[----:B------:R-:W4:Y:S01]  /*19c30*/  LDL R10, [R1+0x1b90] ;  /* 0x001b9000010a7983 */ /* 0x000f220000100800 */
[----:B------:R-:W-:Y:S02]  /*19c40*/  PRMT R24, RZ, 0x7610, R24 ;  /* 0x00007610ff187816 */ /* 0x000fe40000000018 */
[----:B------:R-:W-:-:S04]  /*19c50*/  PRMT R19, RZ, 0x7610, R19 ;  /* 0x00007610ff137816 */ /* 0x000fc80000000013 */
[----:B------:R0:W4:Y:S01]  /*19c60*/  @P1 LDG.E.U16 R24, desc[UR10][R4.64] ;  /* 0x0000000a04181981 */ /* 0x000122000c1e1500 */
[----:B------:R-:W-:Y:S01]  /*19c70*/  PRMT R18, RZ, 0x7610, R18 ;  /* 0x00007610ff127816 */ /* 0x000fe20000000012 */
[----:B0-----:R-:W-:Y:S02]  /*19c80*/  @P1 IMAD.MOV.U32 R4, RZ, RZ, R21 ;  /* 0x000000ffff041224 */ /* 0x001fe400078e0015 */
[----:B------:R-:W-:Y:S01]  /*19c90*/  @P1 IMAD.MOV.U32 R5, RZ, RZ, R22 ;  /* 0x000000ffff051224 */ /* 0x000fe200078e0016 */
[----:B------:R-:W-:Y:S02]  /*19ca0*/  ISETP.GT.AND P0, PT, R3, 0x1f, PT ;  /* 0x0000001f0300780c */ /* 0x000fe40003f04270 */
[----:B------:R-:W-:Y:S02]  /*19cb0*/  PRMT R13, RZ, 0x7610, R13 ;  /* 0x00007610ff0d7816 */ /* 0x000fe4000000000d */
[----:B------:R-:W-:Y:S01]  /*19cc0*/  PRMT R9, RZ, 0x7610, R9 ;  /* 0x00007610ff097816 */ /* 0x000fe20000000009 */
[----:B------:R-:W4:Y:S04]  /*19cd0*/  LDL R22, [R1+0x1b98] ;  /* 0x001b980001167983 */ /* 0x000f280000100800 */
[----:B------:R2:W4:Y:S04]  /*19ce0*/  @P1 LDG.E.U16 R19, desc[UR10][R4.64] ;  /* 0x0000000a04131981 */ /* 0x000528000c1e1500 */
[----:B------:R-:W4:Y:S01]  /*19cf0*/  LDL R21, [R1+0x1ba4] ;  /* 0x001ba40001157983 */ /* 0x000f220000100800 */
[----:B--2---:R-:W-:-:S02]  /*19d00*/  @P1 IMAD.MOV.U32 R4, RZ, RZ, R7 ;  /* 0x000000ffff041224 */ /* 0x004fc400078e0007 */
[----:B------:R-:W-:Y:S01]  /*19d10*/  @P1 IMAD.MOV.U32 R5, RZ, RZ, R8 ;  /* 0x000000ffff051224 */ /* 0x000fe200078e0008 */
[----:B------:R-:W2:Y:S04]  /*19d20*/  LDL R7, [R1+0x1b9c] ;  /* 0x001b9c0001077983 */ /* 0x000ea80000100800 */
[----:B------:R-:W2:Y:S04]  /*19d30*/  LDL R8, [R1+0x1b88] ;  /* 0x001b880001087983 */ /* 0x000ea80000100800 */
[----:B------:R0:W2:Y:S02]  /*19d40*/  @P1 LDG.E.U16 R18, desc[UR10][R4.64] ;  /* 0x0000000a04121981 */ /* 0x0000a4000c1e1500 */
[----:B0-----:R-:W-:-:S02]  /*19d50*/  @P1 IMAD.MOV.U32 R5, RZ, RZ, R16 ;  /* 0x000000ffff051224 */ /* 0x001fc400078e0010 */
[----:B---3--:R-:W-:-:S05]  /*19d60*/  @P1 IMAD.MOV.U32 R4, RZ, RZ, R15 ;  /* 0x000000ffff041224 */ /* 0x008fca00078e000f */
[----:B------:R4:W3:Y:S02]  /*19d70*/  @P1 LDG.E.U16 R13, desc[UR10][R4.64] ;  /* 0x0000000a040d1981 */ /* 0x0008e4000c1e1500 */
[----:B----4-:R-:W-:Y:S02]  /*19d80*/  @P0 IMAD.MOV.U32 R4, RZ, RZ, R10 ;  /* 0x000000ffff040224 */ /* 0x010fe400078e000a */
[----:B------:R-:W-:-:S05]  /*19d90*/  @P0 IMAD.MOV.U32 R5, RZ, RZ, R12 ;  /* 0x000000ffff050224 */ /* 0x000fca00078e000c */
[----:B------:R-:W4:Y:S04]  /*19da0*/  @P0 LDG.E.U16 R9, desc[UR10][R4.64] ;  /* 0x0000000a04090981 */ /* 0x000f28000c1e1500 */
[----:B------:R0:W-:Y:S04]  /*19db0*/  STL [R1+0x112c], R19 ;  /* 0x00112c1301007387 */ /* 0x0001e80000100800 */
[----:B0-----:R-:W4:Y:S04]  /*19dc0*/  LDL R19, [R1+0x1ba0] ;  /* 0x001ba00001137983 */ /* 0x001f280000100800 */
[----:B--2---:R0:W-:Y:S04]  /*19dd0*/  STL [R1+0x1124], R18 ;  /* 0x0011241201007387 */ /* 0x0041e80000100800 */
[----:B------:R-:W2:Y:S04]  /*19de0*/  LDL R16, [R1+0x1ba8] ;  /* 0x001ba80001107983 */ /* 0x000ea80000100800 */
[----:B0-----:R-:W2:Y:S04]  /*19df0*/  LDL R18, [R1+0x1bac] ;  /* 0x001bac0001127983 */ /* 0x001ea80000100800 */
[----:B------:R-:W-:Y:S04]  /*19e00*/  STL [R1+0x1144], R26 ;  /* 0x0011441a01007387 */ /* 0x000fe80000100800 */
[----:B------:R-:W2:Y:S04]  /*19e10*/  LDL R15, [R1+0x1bb4] ;  /* 0x001bb400010f7983 */ /* 0x000ea80000100800 */
[----:B---3--:R0:W-:Y:S04]  /*19e20*/  STL [R1+0x111c], R13 ;  /* 0x00111c0d01007387 */ /* 0x0081e80000100800 */
[----:B------:R-:W3:Y:S04]  /*19e30*/  LDL R12, [R1+0x1bbc] ;  /* 0x001bbc00010c7983 */ /* 0x000ee80000100800 */
[----:B0-----:R-:W3:Y:S04]  /*19e40*/  LDL R13, [R1+0x1bb0] ;  /* 0x001bb000010d7983 */ /* 0x001ee80000100800 */
[----:B------:R-:W-:Y:S04]  /*19e50*/  STL [R1+0x113c], R25 ;  /* 0x00113c1901007387 */ /* 0x000fe80000100800 */
[----:B------:R-:W3:Y:S04]  /*19e60*/  LDL R10, [R1+0x1bb8] ;  /* 0x001bb800010a7983 */ /* 0x000ee80000100800 */
[----:B----4-:R0:W-:Y:S04]  /*19e70*/  STL [R1+0x10e4], R9 ;  /* 0x0010e40901007387 */ /* 0x0101e80000100800 */
[----:B0-----:R-:W4:Y:S01]  /*19e80*/  LDL R9, [R1+0x1bc4] ;  /* 0x001bc40001097983 */ /* 0x001f220000100800 */
[----:B------:R-:W-:Y:S01]  /*19e90*/  PRMT R23, RZ, 0x7610, R23 ;  /* 0x00007610ff177816 */ /* 0x000fe20000000017 */
[----:B------:R-:W-:-:S02]  /*19ea0*/  @P0 IMAD.MOV.U32 R4, RZ, RZ, R7 ;  /* 0x000000ffff040224 */ /* 0x000fc400078e0007 */
[----:B------:R-:W-:Y:S01]  /*19eb0*/  @P0 IMAD.MOV.U32 R5, RZ, RZ, R8 ;  /* 0x000000ffff050224 */ /* 0x000fe200078e0008 */
[----:B------:R-:W-:-:S04]  /*19ec0*/  PRMT R20, RZ, 0x7610, R20 ;  /* 0x00007610ff147816 */ /* 0x000fc80000000014 */
[----:B------:R0:W4:Y:S01]  /*19ed0*/  @P0 LDG.E.U16 R23, desc[UR10][R4.64] ;  /* 0x0000000a04170981 */ /* 0x000122000c1e1500 */
[----:B------:R-:W-:Y:S01]  /*19ee0*/  PRMT R17, RZ, 0x7610, R17 ;  /* 0x00007610ff117816 */ /* 0x000fe20000000011 */
[----:B0-----:R-:W-:Y:S02]  /*19ef0*/  @P0 IMAD.MOV.U32 R4, RZ, RZ, R21 ;  /* 0x000000ffff040224 */ /* 0x001fe400078e0015 */
[----:B------:R-:W-:-:S05]  /*19f00*/  @P0 IMAD.MOV.U32 R5, RZ, RZ, R22 ;  /* 0x000000ffff050224 */ /* 0x000fca00078e0016 */
[----:B------:R2:W4:Y:S01]  /*19f10*/  @P0 LDG.E.U16 R20, desc[UR10][R4.64] ;  /* 0x0000000a04140981 */ /* 0x000522000c1e1500 */
[----:B------:R-:W-:Y:S01]  /*19f20*/  PRMT R14, RZ, 0x7610, R14 ;  /* 0x00007610ff0e7816 */ /* 0x000fe2000000000e */
[----:B--2---:R-:W-:Y:S02]  /*19f30*/  @P0 IMAD.MOV.U32 R4, RZ, RZ, R18 ;  /* 0x000000ffff040224 */ /* 0x004fe400078e0012 */
[----:B------:R-:W-:-:S05]  /*19f40*/  @P0 IMAD.MOV.U32 R5, RZ, RZ, R19 ;  /* 0x000000ffff050224 */ /* 0x000fca00078e0013 */
[----:B------:R0:W2:Y:S01]  /*19f50*/  @P0 LDG.E.U16 R17, desc[UR10][R4.64] ;  /* 0x0000000a04110981 */ /* 0x0000a2000c1e1500 */
[----:B------:R-:W-:Y:S01]  /*19f60*/  PRMT R11, RZ, 0x7610, R11 ;  /* 0x00007610ff0b7816 */ /* 0x000fe2000000000b */
[----:B0-----:R-:W-:Y:S02]  /*19f70*/  @P0 IMAD.MOV.U32 R4, RZ, RZ, R15 ;  /* 0x000000ffff040224 */ /* 0x001fe400078e000f */
[----:B------:R-:W-:-:S05]  /*19f80*/  @P0 IMAD.MOV.U32 R5, RZ, RZ, R16 ;  /* 0x000000ffff050224 */ /* 0x000fca00078e0010 */
[----:B------:R3:W2:Y:S04]  /*19f90*/  @P0 LDG.E.U16 R14, desc[UR10][R4.64] ;  /* 0x0000000a040e0981 */ /* 0x0006a8000c1e1500 */
[----:B------:R-:W-:Y:S01]  /*19fa0*/  STL [R1+0x1134], R24 ;  /* 0x0011341801007387 */ /* 0x000fe20000100800 */
[----:B------:R-:W-:-:S03]  /*19fb0*/  PRMT R2, RZ, 0x7610, R2 ;  /* 0x00007610ff027816 */ /* 0x000fc60000000002 */
[----:B------:R-:W2:Y:S04]  /*19fc0*/  LDL R8, [R1+0x1bc0] ;  /* 0x001bc00001087983 */ /* 0x000ea80000100800 */
[----:B------:R-:W2:Y:S01]  /*19fd0*/  LDL R7, [R1+0x1bcc] ;  /* 0x001bcc0001077983 */ /* 0x000ea20000100800 */
[----:B---3--:R-:W-:Y:S02]  /*19fe0*/  @P0 IMAD.MOV.U32 R4, RZ, RZ, R12 ;  /* 0x000000ffff040224 */ /* 0x008fe400078e000c */
[----:B------:R-:W-:-:S05]  /*19ff0*/  @P0 IMAD.MOV.U32 R5, RZ, RZ, R13 ;  /* 0x000000ffff050224 */ /* 0x000fca00078e000d */
[----:B------:R0:W3:Y:S02]  /*1a000*/  @P0 LDG.E.U16 R11, desc[UR10][R4.64] ;  /* 0x0000000a040b0981 */ /* 0x0000e4000c1e1500 */
[----:B0-----:R-:W-:Y:S02]  /*1a010*/  @P0 IMAD.MOV.U32 R5, RZ, RZ, R10 ;  /* 0x000000ffff050224 */ /* 0x001fe400078e000a */
[----:B----4-:R-:W-:-:S05]  /*1a020*/  @P0 IMAD.MOV.U32 R4, RZ, RZ, R9 ;  /* 0x000000ffff040224 */ /* 0x010fca00078e0009 */
[----:B------:R2:W4:Y:S01]  /*1a030*/  @P0 LDG.E.U16 R2, desc[UR10][R4.64] ;  /* 0x0000000a04020981 */ /* 0x000522000c1e1500 */
[----:B------:R-:W-:Y:S01]  /*1a040*/  PRMT R6, RZ, 0x7610, R6 ;  /* 0x00007610ff067816 */ /* 0x000fe20000000006 */
[----:B--2---:R-:W-:Y:S02]  /*1a050*/  @P0 IMAD.MOV.U32 R5, RZ, RZ, R8 ;  /* 0x000000ffff050224 */ /* 0x004fe400078e0008 */
[----:B------:R-:W-:-:S05]  /*1a060*/  @P0 IMAD.MOV.U32 R4, RZ, RZ, R7 ;  /* 0x000000ffff040224 */ /* 0x000fca00078e0007 */
[----:B------:R-:W2:Y:S01]  /*1a070*/  @P0 LDG.E.U16 R6, desc[UR10][R4.64] ;  /* 0x0000000a04060981 */ /* 0x000ea2000c1e1500 */
[----:B------:R-:W0:Y:S01]  /*1a080*/  S2R R28, SR_TID.X ;  /* 0x00000000001c7919 */ /* 0x000e220000002100 */
[----:B------:R-:W1:Y:S01]  /*1a090*/  S2R R0, SR_TID.X ;  /* 0x0000000000007919 */ /* 0x000e620000002100 */
[----:B------:R-:W-:Y:S06]  /*1a0a0*/  BAR.SYNC.DEFER_BLOCKING 0x0 ;  /* 0x0000000000007b1d */ /* 0x000fec0000010000 */
[----:B----4-:R-:W-:Y:S04]  /*1a0b0*/  STL [R1+0xc0], R2 ;  /* 0x0000c00201007387 */ /* 0x010fe80000100800 */
[----:B------:R-:W4:Y:S04]  /*1a0c0*/  LDL.LU R4, [R1+0x13ac] ;  /* 0x0013ac0001047983 */ /* 0x000f280000300800 */
[----:B----4-:R4:W-:Y:S04]  /*1a0d0*/  STL [R1+0x41a4], R4 ;  /* 0x0041a40401007387 */ /* 0x0109e80000100800 */
[----:B----4-:R-:W4:Y:S01]  /*1a0e0*/  LDL.LU R4, [R1+0x13b4] ;  /* 0x0013b40001047983 */ /* 0x010f220000300800 */
[----:B0-----:R-:W-:-:S04]  /*1a0f0*/  LOP3.LUT R2, R28, 0x1f, RZ, 0xc0, !PT ;  /* 0x0000001f1c027812 */ /* 0x001fc800078ec0ff */
[----:B------:R-:W-:Y:S02]  /*1a100*/  ISETP.GE.AND P0, PT, R2, R3, PT ;  /* 0x000000030200720c */ /* 0x000fe40003f06270 */
[----:B-1----:R-:W-:Y:S01]  /*1a110*/  LOP3.LUT R0, R0, 0x3f, RZ, 0xc0, !PT ;  /* 0x0000003f00007812 */ /* 0x002fe200078ec0ff */
[----:B----4-:R0:W-:Y:S04]  /*1a120*/  STL [R1+0x41a8], R4 ;  /* 0x0041a80401007387 */ /* 0x0101e80000100800 */
[----:B0-----:R-:W4:Y:S04]  /*1a130*/  LDL.LU R4, [R1+0x13b8] ;  /* 0x0013b80001047983 */ /* 0x001f280000300800 */
[----:B------:R-:W4:Y:S04]  /*1a140*/  LDL.LU R5, [R1+0x13a8] ;  /* 0x0013a80001057983 */ /* 0x000f280000300800 */
[----:B--2---:R0:W-:Y:S04]  /*1a150*/  STL [R1+0xb8], R6 ;  /* 0x0000b80601007387 */ /* 0x0041e80000100800 */
[----:B0-----:R-:W2:Y:S04]  /*1a160*/  LDL.LU R6, [R1+0x13a4] ;  /* 0x0013a40001067983 */ /* 0x001ea80000300800 */
[----:B------:R-:W2:Y:S04]  /*1a170*/  LDL.LU R7, [R1+0x13a0] ;  /* 0x0013a00001077983 */ /* 0x000ea80000300800 */
[----:B------:R-:W-:Y:S04]  /*1a180*/  STL [R1+0x10d8], R23 ;  /* 0x0010d81701007387 */ /* 0x000fe80000100800 */
[----:B------:R-:W2:Y:S04]  /*1a190*/  LDL.LU R8, [R1+0x139c] ;  /* 0x00139c0001087983 */ /* 0x000ea80000300800 */
[----:B------:R-:W2:Y:S04]  /*1a1a0*/  LDL.LU R9, [R1+0x1298] ;  /* 0x0012980001097983 */ /* 0x000ea80000300800 */
[----:B------:R-:W2:Y:S04]  /*1a1b0*/  LDL.LU R10, [R1+0x1294] ;  /* 0x00129400010a7983 */ /* 0x000ea80000300800 */
[----:B------:R-:W-:Y:S04]  /*1a1c0*/  STL [R1+0x10d0], R20 ;  /* 0x0010d01401007387 */ /* 0x000fe80000100800 */
[----:B---3--:R0:W-:Y:S04]  /*1a1d0*/  STL [R1+0xc8], R11 ;  /* 0x0000c80b01007387 */ /* 0x0081e80000100800 */
[----:B0-----:R-:W3:Y:S04]  /*1a1e0*/  LDL.LU R11, [R1+0x1290] ;  /* 0x00129000010b7983 */ /* 0x001ee80000300800 */
[----:B------:R-:W3:Y:S04]  /*1a1f0*/  LDL.LU R12, [R1+0x128c] ;  /* 0x00128c00010c7983 */ /* 0x000ee80000300800 */
[----:B------:R-:W-:Y:S04]  /*1a200*/  STL [R1+0xd8], R17 ;  /* 0x0000d81101007387 */ /* 0x000fe80000100800 */
[----:B------:R-:W3:Y:S04]  /*1a210*/  LDL.LU R13, [R1+0x1288] ;  /* 0x00128800010d7983 */ /* 0x000ee80000300800 */
[----:B------:R0:W-:Y:S04]  /*1a220*/  STL [R1+0xd0], R14 ;  /* 0x0000d00e01007387 */ /* 0x0001e80000100800 */
[----:B0-----:R-:W3:Y:S04]  /*1a230*/  LDL.LU R14, [R1+0x1284] ;  /* 0x00128400010e7983 */ /* 0x001ee80000300800 */
[----:B------:R-:W3:Y:S04]  /*1a240*/  LDL.LU R15, [R1+0x1280] ;  /* 0x00128000010f7983 */ /* 0x000ee80000300800 */
        /* <DEDUP_REMOVED lines=29> */
[----:B------:R-:W-:-:S03]  /*1a420*/  IMAD.SHL.U32 R0, R0, 0x2, RZ ;  /* 0x0000000200007824 */ /* 0x000fc600078e00ff */
[----:B------:R-:W-:Y:S04]  /*1a430*/  STL [R1+0x40b8], R3 ;  /* 0x0040b80301007387 */ /* 0x000fe80000100800 */
[----:B------:R-:W-:Y:S04]  /*1a440*/  STL [R1+0x40c0], R3 ;  /* 0x0040c00301007387 */ /* 0x000fe80000100800 */
[----:B------:R-:W-:Y:S04]  /*1a450*/  STL [R1+0x40c8], R3 ;  /* 0x0040c80301007387 */ /* 0x000fe80000100800 */
[----:B------:R-:W-:Y:S04]  /*1a460*/  STL [R1+0x40d0], R3 ;  /* 0x0040d00301007387 */ /* 0x000fe80000100800 */
[----:B------:R0:W-:Y:S04]  /*1a470*/  STL [R1+0x40d8], R3 ;  /* 0x0040d80301007387 */ /* 0x0001e80000100800 */
[----:B0-----:R-:W2:Y:S04]  /*1a480*/  LDL.LU R3, [R1+0x13b0] ;  /* 0x0013b00001037983 */ /* 0x001ea80000300800 */
[----:B----4-:R0:W-:Y:S04]  /*1a490*/  STS.U16 [R0+UR5], R4 ;  /* 0x0000000400007988 */ /* 0x0101e80008000405 */
[----:B0-----:R-:W4:Y:S04]  /*1a4a0*/  LDL.LU R4, [R1+0x41a8] ;  /* 0x0041a80001047983 */ /* 0x001f280000300800 */
[----:B--2---:R-:W-:Y:S04]  /*1a4b0*/  STS.U16 [R0+UR5+0x100], R3 ;  /* 0x0001000300007988 */ /* 0x004fe80008000405 */
[----:B----4-:R0:W-:Y:S04]  /*1a4c0*/  STS.U16 [R0+UR5+0x80], R4 ;  /* 0x0000800400007988 */ /* 0x0101e80008000405 */
[----:B0-----:R-:W2:Y:S04]  /*1a4d0*/  LDL.LU R4, [R1+0x41a4] ;  /* 0x0041a40001047983 */ /* 0x001ea80000300800 */
[----:B------:R-:W4:Y:S04]  /*1a4e0*/  LDL.LU R3, [R1+0x1390] ;  /* 0x0013900001037983 */ /* 0x000f280000300800 */
[----:B----4-:R0:W-:Y:S04]  /*1a4f0*/  STL [R1+0x4198], R3 ;  /* 0x0041980301007387 */ /* 0x0101e80000100800 */
[----:B0-----:R-:W4:Y:S04]  /*1a500*/  LDL.LU R3, [R1+0x1398] ;  /* 0x0013980001037983 */ /* 0x001f280000300800 */
[----:B----4-:R0:W-:Y:S04]  /*1a510*/  STL [R1+0x419c], R3 ;  /* 0x00419c0301007387 */ /* 0x0101e80000100800 */
[----:B0-----:R-:W4:Y:S04]  /*1a520*/  LDL.LU R3, [R1+0x58] ;  /* 0x0000580001037983 */ /* 0x001f280000300800 */
[----:B--2---:R-:W-:Y:S04]  /*1a530*/  STS.U16 [R0+UR5+0x180], R4 ;  /* 0x0001800400007988 */ /* 0x004fe80008000405 */
[----:B------:R-:W-:Y:S04]  /*1a540*/  STS.U16 [R0+UR5+0x200], R5 ;  /* 0x0002000500007988 */ /* 0x000fe80008000405 */
[----:B------:R-:W-:Y:S04]  /*1a550*/  STS.U16 [R0+UR5+0x280], R6 ;  /* 0x0002800600007988 */ /* 0x000fe80008000405 */
[----:B------:R-:W-:Y:S04]  /*1a560*/  STS.U16 [R0+UR5+0x300], R7 ;  /* 0x0003000700007988 */ /* 0x000fe80008000405 */
[----:B------:R-:W-:Y:S04]  /*1a570*/  STS.U16 [R0+UR5+0x380], R8 ;  /* 0x0003800800007988 */ /* 0x000fe80008000405 */
[----:B------:R-:W-:Y:S04]  /*1a580*/  STS.U16 [R0+UR5+0x2000], R9 ;  /* 0x0020000900007988 */ /* 0x000fe80008000405 */
[----:B------:R-:W-:Y:S04]  /*1a590*/  STS.U16 [R0+UR5+0x2080], R10 ;  /* 0x0020800a00007988 */ /* 0x000fe80008000405 */
[----:B---3--:R-:W-:Y:S04]  /*1a5a0*/  STS.U16 [R0+UR5+0x2100], R11 ;  /* 0x0021000b00007988 */ /* 0x008fe80008000405 */
[----:B------:R-:W-:Y:S04]  /*1a5b0*/  STS.U16 [R0+UR5+0x2180], R12 ;  /* 0x0021800c00007988 */ /* 0x000fe80008000405 */
[----:B------:R-:W-:Y:S04]  /*1a5c0*/  STS.U16 [R0+UR5+0x2200], R13 ;  /* 0x0022000d00007988 */ /* 0x000fe80008000405 */
[----:B------:R-:W-:Y:S04]  /*1a5d0*/  STS.U16 [R0+UR5+0x2280], R14 ;  /* 0x0022800e00007988 */ /* 0x000fe80008000405 */
[----:B------:R-:W-:Y:S04]  /*1a5e0*/  STS.U16 [R0+UR5+0x2300], R15 ;  /* 0x0023000f00007988 */ /* 0x000fe80008000405 */
[----:B------:R-:W-:Y:S04]  /*1a5f0*/  STS.U16 [R0+UR5+0x2380], R16 ;  /* 0x0023801000007988 */ /* 0x000fe80008000405 */
[----:B----4-:R0:W-:Y:S04]  /*1a600*/  STL [R1+0x41a0], R3 ;  /* 0x0041a00301007387 */ /* 0x0101e80000100800 */
[----:B0-----:R-:W2:Y:S04]  /*1a610*/  LDL.LU R3, [R1+0x5c] ;  /* 0x00005c0001037983 */ /* 0x001ea80000300800 */
[----:B------:R-:W3:Y:S04]  /*1a620*/  LDL.LU R4, [R1+0x138c] ;  /* 0x00138c0001047983 */ /* 0x000ee80000300800 */
[----:B------:R-:W4:Y:S04]  /*1a630*/  LDL.LU R5, [R1+0x1388] ;  /* 0x0013880001057983 */ /* 0x000f280000300800 */
        /* <DEDUP_REMOVED lines=10> */
[----:B------:R0:W-:Y:S04]  /*1a6e0*/  STS.U16 [R0+UR5+0x4000], R17 ;  /* 0x0040001100007988 */ /* 0x0001e80008000405 */
[----:B------:R-:W4:Y:S04]  /*1a6f0*/  LDL.LU R16, [R1+0x125c] ;  /* 0x00125c0001107983 */ /* 0x000f280000300800 */
[----:B------:R1:W-:Y:S04]  /*1a700*/  STS.U16 [R0+UR5+0x4080], R18 ;  /* 0x0040801200007988 */ /* 0x0003e80008000405 */
[----:B------:R1:W-:Y:S04]  /*1a710*/  STS.U16 [R0+UR5+0x4100], R19 ;  /* 0x0041001300007988 */ /* 0x0003e80008000405 */
[----:B------:R1:W-:Y:S04]  /*1a720*/  STS.U16 [R0+UR5+0x4180], R20 ;  /* 0x0041801400007988 */ /* 0x0003e80008000405 */
[----:B------:R1:W-:Y:S04]  /*1a730*/  STS.U16 [R0+UR5+0x4200], R21 ;  /* 0x0042001500007988 */ /* 0x0003e80008000405 */
[----:B------:R1:W-:Y:S04]  /*1a740*/  STS.U16 [R0+UR5+0x4280], R22 ;  /* 0x0042801600007988 */ /* 0x0003e80008000405 */
[----:B0-----:R-:W4:Y:S04]  /*1a750*/  LDL.LU R17, [R1+0x117c] ;  /* 0x00117c0001117983 */ /* 0x001f280000300800 */
[----:B-1----:R-:W4:Y:S04]  /*1a760*/  LDL.LU R18, [R1+0x1178] ;  /* 0x0011780001127983 */ /* 0x002f280000300800 */
        /* <DEDUP_REMOVED lines=17> */
[----:B0-----:R-:W4:Y:S04]  /*1a880*/  LDL.LU R28, [R1+0x44] ;  /* 0x00004400011c7983 */ /* 0x001f280000300800 */
[----:B--2---:R0:W-:Y:S04]  /*1a890*/  STS.U16 [R0+UR5+0x6300], R3 ;  /* 0x0063000300007988 */ /* 0x0041e80008000405 */
[----:B0-----:R-:W2:Y:S04]  /*1a8a0*/  LDL.LU R3, [R1+0x41a0] ;  /* 0x0041a00001037983 */ /* 0x001ea80000300800 */
[----:B------:R-:W-:Y:S04]  /*1a8b0*/  STS.U16 [R0+UR5+0x6180], R2 ;  /* 0x0061800200007988 */ /* 0x000fe80008000405 */
[----:B--2---:R0:W-:Y:S04]  /*1a8c0*/  STS.U16 [R0+UR5+0x6380], R3 ;  /* 0x0063800300007988 */ /* 0x0041e80008000405 */
[----:B0-----:R-:W2:Y:S01]  /*1a8d0*/  LDL.LU R3, [R1+0x419c] ;  /* 0x00419c0001037983 */ /* 0x001ea20000300800 */
[----:B------:R-:W-:-:S03]  /*1a8e0*/  LOP3.LUT R2, R0, 0x10, RZ, 0x3c, !PT ;  /* 0x0000001000027812 */ /* 0x000fc600078e3cff */
[----:B------:R-:W3:Y:S04]  /*1a8f0*/  LDL.LU R0, [R1+0x1394] ;  /* 0x0013940001007983 */ /* 0x000ee80000300800 */
[----:B--2---:R0:W-:Y:S04]  /*1a900*/  STS.U16 [R2+UR5+0x400], R3 ;  /* 0x0004000302007988 */ /* 0x0041e80008000405 */
[----:B0-----:R-:W2:Y:S04]  /*1a910*/  LDL.LU R3, [R1+0x4198] ;  /* 0x0041980001037983 */ /* 0x001ea80000300800 */
[----:B---3--:R-:W-:Y:S04]  /*1a920*/  STS.U16 [R2+UR5+0x480], R0 ;  /* 0x0004800002007988 */ /* 0x008fe80008000405 */
[----:B--2---:R-:W-:Y:S04]  /*1a930*/  STS.U16 [R2+UR5+0x500], R3 ;  /* 0x0005000302007988 */ /* 0x004fe80008000405 */
[----:B------:R-:W-:Y:S04]  /*1a940*/  STS.U16 [R2+UR5+0x580], R4 ;  /* 0x0005800402007988 */ /* 0x000fe80008000405 */
[----:B----4-:R-:W-:Y:S04]  /*1a950*/  STS.U16 [R2+UR5+0x600], R5 ;  /* 0x0006000502007988 */ /* 0x010fe80008000405 */
[----:B------:R-:W-:Y:S04]  /*1a960*/  STS.U16 [R2+UR5+0x680], R6 ;  /* 0x0006800602007988 */ /* 0x000fe80008000405 */
        /* <DEDUP_REMOVED lines=22> */
[----:B------:R0:W-:Y:S04]  /*1aad0*/  STS.U16 [R2+UR5+0x6600], R28 ;  /* 0x0066001c02007988 */ /* 0x0001e80008000405 */
[----:B0-----:R-:W2:Y:S04]  /*1aae0*/  LDL.LU R28, [R1+0x38] ;  /* 0x00003800011c7983 */ /* 0x001ea80000300800 */
[----:B--2---:R0:W-:Y:S04]  /*1aaf0*/  STL [R1+0x4190], R28 ;  /* 0x0041901c01007387 */ /* 0x0041e80000100800 */
[----:B0-----:R-:W2:Y:S01]  /*1ab00*/  LDL.LU R28, [R1+0x3c] ;  /* 0x00003c00011c7983 */ /* 0x001ea20000300800 */
[----:B------:R-:W0:Y:S03]  /*1ab10*/  S2R R0, SR_TID.X ;  /* 0x0000000000007919 */ /* 0x000e260000002100 */
[----:B--2---:R1:W-:Y:S04]  /*1ab20*/  STL [R1+0x4194], R28 ;  /* 0x0041941c01007387 */ /* 0x0043e80000100800 */
[----:B-1----:R-:W2:Y:S04]  /*1ab30*/  LDL.LU R28, [R1+0x40] ;  /* 0x00004000011c7983 */ /* 0x002ea80000300800 */
[----:B------:R-:W3:Y:S01]  /*1ab40*/  LDL.LU R3, [R1+0x1370] ;  /* 0x0013700001037983 */ /* 0x000ee20000300800 */
[----:B0-----:R-:W-:-:S05]  /*1ab50*/  LOP3.LUT R0, R0, 0x3f, RZ, 0xc0, !PT ;  /* 0x0000003f00007812 */ /* 0x001fca00078ec0ff */
[----:B------:R-:W-:-:S05]  /*1ab60*/  IMAD.SHL.U32 R0, R0, 0x2, RZ ;  /* 0x0000000200007824 */ /* 0x000fca00078e00ff */
[C---:B------:R-:W-:Y:S01]  /*1ab70*/  LOP3.LUT R16, R0.reuse, 0x20, RZ, 0x3c, !PT ;  /* 0x0000002000107812 */ /* 0x040fe200078e3cff */
[----:B---3--:R0:W-:Y:S04]  /*1ab80*/  STL [R1+0x418c], R3 ;  /* 0x00418c0301007387 */ /* 0x0081e80000100800 */
        /* <DEDUP_REMOVED lines=21> */
[----:B0-----:R-:W-:-:S03]  /*1ace0*/  LOP3.LUT R3, R0, 0x10, RZ, 0x3c, !PT ;  /* 0x0000001000037812 */ /* 0x001fc600078e3cff */
[----:B------:R-:W4:Y:S04]  /*1acf0*/  LDL.LU R26, [R1+0x1120] ;  /* 0x00112000011a7983 */ /* 0x000f280000300800 */
[----:B------:R-:W4:Y:S04]  /*1ad00*/  LDL.LU R27, [R1+0x34] ;  /* 0x00003400011b7983 */ /* 0x000f280000300800 */
[----:B------:R-:W4:Y:S04]  /*1ad10*/  LDL.LU R2, [R1+0x30] ;  /* 0x0000300001027983 */ /* 0x000f280000300800 */
[----:B------:R-:W4:Y:S04]  /*1ad20*/  LDL.LU R29, [R1+0x2c] ;  /* 0x00002c00011d7983 */ /* 0x000f280000300800 */
[----:B------:R-:W3:Y:S04]  /*1ad30*/  LDL.LU R0, [R1+0x1378] ;  /* 0x0013780001007983 */ /* 0x000ee80000300800 */
[----:B--2---:R0:W-:Y:S04]  /*1ad40*/  STS.U16 [R3+UR5+0x6680], R28 ;  /* 0x0066801c03007988 */ /* 0x0041e80008000405 */
[----:B0-----:R-:W2:Y:S04]  /*1ad50*/  LDL.LU R28, [R1+0x4194] ;  /* 0x00419400011c7983 */ /* 0x001ea80000300800 */
[----:B--2---:R0:W-:Y:S04]  /*1ad60*/  STS.U16 [R3+UR5+0x6700], R28 ;  /* 0x0067001c03007988 */ /* 0x0041e80008000405 */
[----:B0-----:R-:W2:Y:S04]  /*1ad70*/  LDL.LU R28, [R1+0x4190] ;  /* 0x00419000011c7983 */ /* 0x001ea80000300800 */
[----:B--2---:R0:W-:Y:S04]  /*1ad80*/  STS.U16 [R3+UR5+0x6780], R28 ;  /* 0x0067801c03007988 */ /* 0x0041e80008000405 */
[----:B0-----:R-:W2:Y:S04]  /*1ad90*/  LDL.LU R3, [R1+0x418c] ;  /* 0x00418c0001037983 */ /* 0x001ea80000300800 */
[----:B------:R-:W4:Y:S04]  /*1ada0*/  LDL.LU R28, [R1+0x4188] ;  /* 0x00418800011c7983 */ /* 0x000f280000300800 */
[----:B---3--:R0:W-:Y:S04]  /*1adb0*/  STS.U16 [R16+UR5+0x800], R0 ;  /* 0x0008000010007988 */ /* 0x0081e80008000405 */
[----:B0-----:R-:W3:Y:S04]  /*1adc0*/  LDL.LU R0, [R1+0x28] ;  /* 0x0000280001007983 */ /* 0x001ee80000300800 */
        /* <DEDUP_REMOVED lines=12> */
[----:B------:R1:W-:Y:S04]  /*1ae90*/  STS.U16 [R16+UR5+0x2a80], R15 ;  /* 0x002a800f10007988 */ /* 0x0003e80008000405 */
[----:B------:R2:W-:Y:S04]  /*1aea0*/  STS.U16 [R16+UR5+0x2b00], R17 ;  /* 0x002b001110007988 */ /* 0x0005e80008000405 */
[----:B------:R4:W-:Y:S04]  /*1aeb0*/  STS.U16 [R16+UR5+0x2b80], R18 ;  /* 0x002b801210007988 */ /* 0x0009e80008000405 */
[----:B------:R3:W-:Y:S04]  /*1aec0*/  STS.U16 [R16+UR5+0x4800], R19 ;  /* 0x0048001310007988 */ /* 0x0007e80008000405 */
[----:B------:R-:W-:Y:S04]  /*1aed0*/  STS.U16 [R16+UR5+0x4880], R20 ;  /* 0x0048801410007988 */ /* 0x000fe80008000405 */
[----:B------:R-:W-:Y:S04]  /*1aee0*/  STS.U16 [R16+UR5+0x4900], R21 ;  /* 0x0049001510007988 */ /* 0x000fe80008000405 */
[----:B0-----:R-:W3:Y:S04]  /*1aef0*/  LDL.LU R14, [R1+0x20] ;  /* 0x00002000010e7983 */ /* 0x001ee80000300800 */
[----:B-1----:R-:W3:Y:S04]  /*1af00*/  LDL.LU R15, [R1+0x1c] ;  /* 0x00001c00010f7983 */ /* 0x002ee80000300800 */
[----:B--2---:R-:W2:Y:S04]  /*1af10*/  LDL.LU R17, [R1+0x18] ;  /* 0x0000180001117983 */ /* 0x004ea80000300800 */
[----:B----4-:R-:W4:Y:S04]  /*1af20*/  LDL.LU R18, [R1+0x1338] ;  /* 0x0013380001127983 */ /* 0x010f280000300800 */
[----:B------:R0:W-:Y:S04]  /*1af30*/  STS.U16 [R16+UR5+0x4980], R22 ;  /* 0x0049801610007988 */ /* 0x0001e80008000405 */
[----:B---3--:R-:W3:Y:S04]  /*1af40*/  LDL.LU R19, [R1+0x1330] ;  /* 0x0013300001137983 */ /* 0x008ee80000300800 */
[----:B------:R1:W-:Y:S04]  /*1af50*/  STS.U16 [R16+UR5+0x4a00], R23 ;  /* 0x004a001710007988 */ /* 0x0003e80008000405 */
[----:B------:R1:W-:Y:S04]  /*1af60*/  STS.U16 [R16+UR5+0x4a80], R24 ;  /* 0x004a801810007988 */ /* 0x0003e80008000405 */
[----:B------:R1:W-:Y:S04]  /*1af70*/  STS.U16 [R16+UR5+0x4b00], R25 ;  /* 0x004b001910007988 */ /* 0x0003e80008000405 */
[----:B------:R1:W-:Y:S04]  /*1af80*/  STS.U16 [R16+UR5+0x4b80], R26 ;  /* 0x004b801a10007988 */ /* 0x0003e80008000405 */
[----:B------:R1:W-:Y:S04]  /*1af90*/  STS.U16 [R16+UR5+0x6800], R27 ;  /* 0x0068001b10007988 */ /* 0x0003e80008000405 */
[----:B0-----:R-:W3:Y:S04]  /*1afa0*/  LDL.LU R22, [R1+0x1328] ;  /* 0x0013280001167983 */ /* 0x001ee80000300800 */
[----:B-1----:R-:W3:Y:S04]  /*1afb0*/  LDL.LU R23, [R1+0x1320] ;  /* 0x0013200001177983 */ /* 0x002ee80000300800 */
[----:B------:R-:W3:Y:S04]  /*1afc0*/  LDL.LU R24, [R1+0x1318] ;  /* 0x0013180001187983 */ /* 0x000ee80000300800 */
[----:B------:R-:W3:Y:S04]  /*1afd0*/  LDL.LU R25, [R1+0x1310] ;  /* 0x0013100001197983 */ /* 0x000ee80000300800 */
[----:B------:R-:W3:Y:S04]  /*1afe0*/  LDL.LU R26, [R1+0x1308] ;  /* 0x00130800011a7983 */ /* 0x000ee80000300800 */
[----:B------:R0:W-:Y:S04]  /*1aff0*/  STS.U16 [R16+UR5+0x6880], R2 ;  /* 0x0068800210007988 */ /* 0x0001e80008000405 */
[----:B------:R-:W3:Y:S04]  /*1b000*/  LDL.LU R27, [R1+0x1300] ;  /* 0x00130000011b7983 */ /* 0x000ee80000300800 */
[----:B------:R1:W-:Y:S04]  /*1b010*/  STS.U16 [R16+UR5+0x6900], R29 ;  /* 0x0069001d10007988 */ /* 0x0003e80008000405 */
[----:B0-----:R-:W3:Y:S04]  /*1b020*/  LDL.LU R2, [R1+0x121c] ;  /* 0x00121c0001027983 */ /* 0x001ee80000300800 */
[----:B-1----:R-:W3:Y:S04]  /*1b030*/  LDL.LU R29, [R1+0x1214] ;  /* 0x00121400011d7983 */ /* 0x002ee80000300800 */
[----:B------:R0:W-:Y:S04]  /*1b040*/  STS.U16 [R16+UR5+0x6980], R0 ;  /* 0x0069800010007988 */ /* 0x0001e80008000405 */
        /* <DEDUP_REMOVED lines=8> */
[----:B------:R-:W3:Y:S01]  /*1b0d0*/  LDL.LU R11, [R1+0xdc] ;  /* 0x0000dc00010b7983 */ /* 0x000ee20000300800 */
[----:B0-----:R-:W0:Y:S03]  /*1b0e0*/  S2R R0, SR_TID.X ;  /* 0x0000000000007919 */ /* 0x001e260000002100 */
[----:B------:R-:W3:Y:S04]  /*1b0f0*/  LDL.LU R12, [R1+0xd4] ;  /* 0x0000d400010c7983 */ /* 0x000ee80000300800 */
[----:B------:R-:W3:Y:S04]  /*1b100*/  LDL.LU R13, [R1+0xcc] ;  /* 0x0000cc00010d7983 */ /* 0x000ee80000300800 */
[----:B------:R-:W3:Y:S04]  /*1b110*/  LDL.LU R20, [R1+0xc4] ;  /* 0x0000c40001147983 */ /* 0x000ee80000300800 */
[----:B------:R-:W3:Y:S04]  /*1b120*/  LDL.LU R21, [R1+0xbc] ;  /* 0x0000bc0001157983 */ /* 0x000ee80000300800 */
[----:B------:R1:W-:Y:S01]  /*1b130*/  STS.U16 [R16+UR5+0x6a00], R28 ;  /* 0x006a001c10007988 */ /* 0x0003e20008000405 */
[----:B0-----:R-:W-:-:S05]  /*1b140*/  LOP3.LUT R0, R0, 0x3f, RZ, 0xc0, !PT ;  /* 0x0000003f00007812 */ /* 0x001fca00078ec0ff */
[----:B------:R-:W-:-:S05]  /*1b150*/  IMAD.SHL.U32 R0, R0, 0x2, RZ ;  /* 0x0000000200007824 */ /* 0x000fca00078e00ff */
[----:B-1----:R-:W-:Y:S01]  /*1b160*/  LOP3.LUT R28, R0, 0x30, RZ, 0x3c, !PT ;  /* 0x00000030001c7812 */ /* 0x002fe200078e3cff */
[----:B------:R0:W-:Y:S04]  /*1b170*/  STL [R1+0x40e8], R0 ;  /* 0x0040e80001007387 */ /* 0x0001e80000100800 */
[----:B0-----:R-:W3:Y:S04]  /*1b180*/  LDL.LU R0, [R1+0x120c] ;  /* 0x00120c0001007983 */ /* 0x001ee80000300800 */
[----:B------:R0:W-:Y:S04]  /*1b190*/  STS.U16 [R16+UR5+0x6a80], R14 ;  /* 0x006a800e10007988 */ /* 0x0001e80008000405 */
[----:B------:R1:W-:Y:S04]  /*1b1a0*/  STS.U16 [R16+UR5+0x6b00], R15 ;  /* 0x006b000f10007988 */ /* 0x0003e80008000405 */
[----:B--2---:R2:W-:Y:S04]  /*1b1b0*/  STS.U16 [R16+UR5+0x6b80], R17 ;  /* 0x006b801110007988 */ /* 0x0045e80008000405 */
[----:B----4-:R4:W-:Y:S04]  /*1b1c0*/  STS.U16 [R28+UR5+0xc00], R18 ;  /* 0x000c00121c007988 */ /* 0x0109e80008000405 */
[----:B---3--:R3:W-:Y:S04]  /*1b1d0*/  STS.U16 [R28+UR5+0xc80], R19 ;  /* 0x000c80131c007988 */ /* 0x0087e80008000405 */
[----:B0-----:R-:W3:Y:S04]  /*1b1e0*/  LDL.LU R14, [R1+0x4184] ;  /* 0x00418400010e7983 */ /* 0x001ee80000300800 */
[----:B-1----:R-:W3:Y:S04]  /*1b1f0*/  LDL.LU R15, [R1+0x4180] ;  /* 0x00418000010f7983 */ /* 0x002ee80000300800 */
[----:B--2---:R-:W2:Y:S04]  /*1b200*/  LDL.LU R16, [R1+0x417c] ;  /* 0x00417c0001107983 */ /* 0x004ea80000300800 */
[----:B------:R-:W2:Y:S04]  /*1b210*/  LDL.LU R17, [R1+0x4178] ;  /* 0x0041780001117983 */ /* 0x000ea80000300800 */
[----:B----4-:R-:W4:Y:S04]  /*1b220*/  LDL.LU R18, [R1+0x4174] ;  /* 0x0041740001127983 */ /* 0x010f280000300800 */
[----:B---3--:R-:W3:Y:S04]  /*1b230*/  LDL.LU R19, [R1+0x4170] ;  /* 0x0041700001137983 */ /* 0x008ee80000300800 */
[----:B------:R0:W-:Y:S04]  /*1b240*/  STS.U16 [R28+UR5+0xd00], R22 ;  /* 0x000d00161c007988 */ /* 0x0001e80008000405 */
[----:B------:R1:W-:Y:S04]  /*1b250*/  STS.U16 [R28+UR5+0xd80], R23 ;  /* 0x000d80171c007988 */ /* 0x0003e80008000405 */
[----:B------:R1:W-:Y:S04]  /*1b260*/  STS.U16 [R28+UR5+0xe00], R24 ;  /* 0x000e00181c007988 */ /* 0x0003e80008000405 */
[----:B------:R1:W-:Y:S04]  /*1b270*/  STS.U16 [R28+UR5+0xe80], R25 ;  /* 0x000e80191c007988 */ /* 0x0003e80008000405 */
[----:B------:R1:W-:Y:S04]  /*1b280*/  STS.U16 [R28+UR5+0xf00], R26 ;  /* 0x000f001a1c007988 */ /* 0x0003e80008000405 */
[----:B------:R1:W-:Y:S04]  /*1b290*/  STS.U16 [R28+UR5+0xf80], R27 ;  /* 0x000f801b1c007988 */ /* 0x0003e80008000405 */
[----:B0-----:R-:W2:Y:S04]  /*1b2a0*/  LDL.LU R22, [R1+0x416c] ;  /* 0x00416c0001167983 */ /* 0x001ea80000300800 */
[----:B-1----:R-:W4:Y:S04]  /*1b2b0*/  LDL.LU R23, [R1+0x4168] ;  /* 0x0041680001177983 */ /* 0x002f280000300800 */
[----:B------:R-:W3:Y:S04]  /*1b2c0*/  LDL.LU R24, [R1+0x4164] ;  /* 0x0041640001187983 */ /* 0x000ee80000300800 */
[----:B------:R-:W2:Y:S04]  /*1b2d0*/  LDL.LU R25, [R1+0x4160] ;  /* 0x0041600001197983 */ /* 0x000ea80000300800 */
[----:B------:R-:W4:Y:S04]  /*1b2e0*/  LDL.LU R26, [R1+0x415c] ;  /* 0x00415c00011a7983 */ /* 0x000f280000300800 */
[----:B------:R-:W3:Y:S04]  /*1b2f0*/  LDL.LU R27, [R1+0x4158] ;  /* 0x00415800011b7983 */ /* 0x000ee80000300800 */
[----:B------:R0:W-:Y:S04]  /*1b300*/  STS.U16 [R28+UR5+0x2c00], R2 ;  /* 0x002c00021c007988 */ /* 0x0001e80008000405 */
[----:B------:R1:W-:Y:S04]  /*1b310*/  STS.U16 [R28+UR5+0x2c80], R29 ;  /* 0x002c801d1c007988 */ /* 0x0003e80008000405 */
[----:B0-----:R-:W2:Y:S04]  /*1b320*/  LDL.LU R2, [R1+0x4154] ;  /* 0x0041540001027983 */ /* 0x001ea80000300800 */
[----:B-1----:R-:W4:Y:S04]  /*1b330*/  LDL.LU R29, [R1+0x4150] ;  /* 0x00415000011d7983 */ /* 0x002f280000300800 */
        /* <DEDUP_REMOVED lines=14> */
[----:B0-----:R-:W3:Y:S04]  /*1b420*/  LDL.LU R20, [R1+0x12f8] ;  /* 0x0012f80001147983 */ /* 0x001ee80000300800 */
[----:B-1----:R-:W3:Y:S04]  /*1b430*/  LDL.LU R21, [R1+0x12f4] ;  /* 0x0012f40001157983 */ /* 0x002ee80000300800 */
[----:B----4-:R-:W-:Y:S04]  /*1b440*/  STS.U16 [R28+UR5+0x6c00], R29 ;  /* 0x006c001d1c007988 */ /* 0x010fe80008000405 */
[----:B--2---:R0:W-:Y:S04]  /*1b450*/  STS.U16 [R28+UR5+0x6c80], R2 ;  /* 0x006c80021c007988 */ /* 0x0041e80008000405 */
[----:B0-----:R-:W2:Y:S04]  /*1b460*/  LDL.LU R2, [R1+0x12f0] ;  /* 0x0012f00001027983 */ /* 0x001ea80000300800 */
[----:B------:R-:W4:Y:S01]  /*1b470*/  LDL.LU R29, [R1+0x12ec] ;  /* 0x0012ec00011d7983 */ /* 0x000f220000300800 */
[----:B------:R-:W0:Y:S03]  /*1b480*/  S2R R0, SR_TID.X ;  /* 0x0000000000007919 */ /* 0x000e260000002100 */
        /* <DEDUP_REMOVED lines=11> */
[----:B---3--:R-:W-:Y:S04]  /*1b540*/  STS.U16 [R28+UR5+0x6d00], R27 ;  /* 0x006d001b1c007988 */ /* 0x008fe80008000405 */
[----:B------:R1:W-:Y:S04]  /*1b550*/  STL [R1+0x40ec], R27 ;  /* 0x0040ec1b01007387 */ /* 0x0003e80000100800 */
[----:B------:R-:W-:Y:S04]  /*1b560*/  STS.U16 [R28+UR5+0x6d80], R26 ;  /* 0x006d801a1c007988 */ /* 0x000fe80008000405 */
[----:B------:R-:W-:Y:S04]  /*1b570*/  STS.U16 [R28+UR5+0x6e00], R25 ;  /* 0x006e00191c007988 */ /* 0x000fe80008000405 */
[----:B------:R-:W-:Y:S04]  /*1b580*/  STS.U16 [R28+UR5+0x6e80], R24 ;  /* 0x006e80181c007988 */ /* 0x000fe80008000405 */
[----:B-1----:R-:W3:Y:S04]  /*1b590*/  LDL.LU R27, [R1+0x11d4] ;  /* 0x0011d400011b7983 */ /* 0x002ee80000300800 */
[----:B------:R1:W-:Y:S04]  /*1b5a0*/  STL [R1+0x40f0], R26 ;  /* 0x0040f01a01007387 */ /* 0x0003e80000100800 */
[----:B------:R-:W-:Y:S04]  /*1b5b0*/  STS.U16 [R28+UR5+0x6f00], R23 ;  /* 0x006f00171c007988 */ /* 0x000fe80008000405 */
[----:B------:R-:W-:Y:S04]  /*1b5c0*/  STS.U16 [R28+UR5+0x6f80], R22 ;  /* 0x006f80161c007988 */ /* 0x000fe80008000405 */
[----:B-1----:R-:W3:Y:S04]  /*1b5d0*/  LDL.LU R26, [R1+0x11d8] ;  /* 0x0011d800011a7983 */ /* 0x002ee80000300800 */
[----:B------:R1:W-:Y:S01]  /*1b5e0*/  STL [R1+0x40f4], R25 ;  /* 0x0040f41901007387 */ /* 0x0003e20000100800 */
[----:B0-----:R-:W-:-:S03]  /*1b5f0*/  LOP3.LUT R0, R0, 0x3f, RZ, 0xc0, !PT ;  /* 0x0000003f00007812 */ /* 0x001fc600078ec0ff */
[----:B-1----:R-:W3:Y:S04]  /*1b600*/  LDL.LU R25, [R1+0x11dc] ;  /* 0x0011dc0001197983 */ /* 0x002ee80000300800 */
[----:B------:R0:W-:Y:S04]  /*1b610*/  STL [R1+0x40f8], R24 ;  /* 0x0040f81801007387 */ /* 0x0001e80000100800 */
[----:B0-----:R-:W3:Y:S04]  /*1b620*/  LDL.LU R24, [R1+0x12dc] ;  /* 0x0012dc0001187983 */ /* 0x001ee80000300800 */
[----:B------:R0:W-:Y:S01]  /*1b630*/  STL [R1+0x411c], R23 ;  /* 0x00411c1701007387 */ /* 0x0001e20000100800 */
[----:B------:R-:W-:-:S03]  /*1b640*/  IMAD.SHL.U32 R0, R0, 0x2, RZ ;  /* 0x0000000200007824 */ /* 0x000fc600078e00ff */
[----:B0-----:R-:W3:Y:S04]  /*1b650*/  LDL.LU R23, [R1+0x12e0] ;  /* 0x0012e00001177983 */ /* 0x001ee80000300800 */
[----:B------:R0:W-:Y:S04]  /*1b660*/  STL [R1+0x4120], R22 ;  /* 0x0041201601007387 */ /* 0x0001e80000100800 */
[----:B0-----:R-:W3:Y:S04]  /*1b670*/  LDL.LU R22, [R1+0x12e4] ;  /* 0x0012e40001167983 */ /* 0x001ee80000300800 */
[----:B------:R-:W-:Y:S04]  /*1b680*/  STL [R1+0x3fd4], R28 ;  /* 0x003fd41c01007387 */ /* 0x000fe80000100800 */
[----:B------:R0:W-:Y:S01]  /*1b690*/  STL [R1+0x4124], R28 ;  /* 0x0041241c01007387 */ /* 0x0001e20000100800 */
[----:B------:R-:W-:-:S03]  /*1b6a0*/  LOP3.LUT R0, R0, 0x40, RZ, 0x3c, !PT ;  /* 0x0000004000007812 */ /* 0x000fc600078e3cff */
[----:B0-----:R-:W3:Y:S04]  /*1b6b0*/  LDL.LU R28, [R1+0x12e8] ;  /* 0x0012e800011c7983 */ /* 0x001ee80000300800 */
[----:B------:R0:W-:Y:S04]  /*1b6c0*/  STS.U16 [R0+UR5+0x1000], R20 ;  /* 0x0010001400007988 */ /* 0x0001e80008000405 */
[----:B------:R1:W-:Y:S04]  /*1b6d0*/  STS.U16 [R0+UR5+0x1080], R21 ;  /* 0x0010801500007988 */ /* 0x0003e80008000405 */
[----:B0-----:R-:W3:Y:S04]  /*1b6e0*/  LDL.LU R20, [R1+0x414c] ;  /* 0x00414c0001147983 */ /* 0x001ee80000300800 */
[----:B-1----:R-:W3:Y:S04]  /*1b6f0*/  LDL.LU R21, [R1+0x4148] ;  /* 0x0041480001157983 */ /* 0x002ee80000300800 */
[----:B--2---:R0:W-:Y:S04]  /*1b700*/  STS.U16 [R0+UR5+0x1100], R2 ;  /* 0x0011000200007988 */ /* 0x0041e80008000405 */
[----:B----4-:R1:W-:Y:S04]  /*1b710*/  STS.U16 [R0+UR5+0x1180], R29 ;  /* 0x0011801d00007988 */ /* 0x0103e80008000405 */
[----:B0-----:R-:W2:Y:S04]  /*1b720*/  LDL.LU R2, [R1+0x4144] ;  /* 0x0041440001027983 */ /* 0x001ea80000300800 */
[----:B-1----:R-:W4:Y:S04]  /*1b730*/  LDL.LU R29, [R1+0x4140] ;  /* 0x00414000011d7983 */ /* 0x002f280000300800 */
[----:B---3--:R-:W-:Y:S04]  /*1b740*/  STS.U16 [R0+UR5+0x1200], R28 ;  /* 0x0012001c00007988 */ /* 0x008fe80008000405 */
        /* <DEDUP_REMOVED lines=17> */
[----:B----4-:R-:W-:Y:S04]  /*1b860*/  STS.U16 [R0+UR5+0x5300], R29 ;  /* 0x0053001d00007988 */ /* 0x010fe80008000405 */
[----:B--2---:R0:W-:Y:S04]  /*1b870*/  STS.U16 [R0+UR5+0x5380], R2 ;  /* 0x0053800200007988 */ /* 0x0041e80008000405 */
[----:B0-----:R-:W2:Y:S04]  /*1b880*/  LDL.LU R2, [R1+0x12cc] ;  /* 0x0012cc0001027983 */ /* 0x001ea80000300800 */
[----:B--2---:R0:W-:Y:S04]  /*1b890*/  STL [R1+0x4130], R2 ;  /* 0x0041300201007387 */ /* 0x0041e80000100800 */
[----:B0-----:R-:W2:Y:S04]  /*1b8a0*/  LDL.LU R2, [R1+0x12d0] ;  /* 0x0012d00001027983 */ /* 0x001ea80000300800 */
[----:B--2---:R0:W-:Y:S04]  /*1b8b0*/  STL [R1+0x4134], R2 ;  /* 0x0041340201007387 */ /* 0x0041e80000100800 */
[----:B0-----:R-:W2:Y:S01]  /*1b8c0*/  LDL.LU R2, [R1+0x12d4] ;  /* 0x0012d40001027983 */ /* 0x001ea20000300800 */
[----:B------:R-:W0:Y:S03]  /*1b8d0*/  S2R R29, SR_TID.X ;  /* 0x00000000001d7919 */ /* 0x000e260000002100 */
[----:B--2---:R1:W-:Y:S04]  /*1b8e0*/  STL [R1+0x4138], R2 ;  /* 0x0041380201007387 */ /* 0x0043e80000100800 */
[----:B-1----:R-:W2:Y:S01]  /*1b8f0*/  LDL.LU R2, [R1+0x12d8] ;  /* 0x0012d80001027983 */ /* 0x002ea20000300800 */
[----:B0-----:R-:W-:-:S03]  /*1b900*/  LOP3.LUT R13, R29, 0x3f, RZ, 0xc0, !PT ;  /* 0x0000003f1d0d7812 */ /* 0x001fc600078ec0ff */
[----:B--2---:R0:W-:Y:S04]  /*1b910*/  STL [R1+0x413c], R2 ;  /* 0x00413c0201007387 */ /* 0x0041e80000100800 */
[----:B------:R-:W2:Y:S04]  /*1b920*/  LDL.LU R29, [R1+0x12c8] ;  /* 0x0012c800011d7983 */ /* 0x000ea80000300800 */
[----:B------:R-:W3:Y:S04]  /*1b930*/  LDL.LU R25, [R1+0x12c4] ;  /* 0x0012c40001197983 */ /* 0x000ee80000300800 */
[----:B------:R-:W4:Y:S04]  /*1b940*/  LDL.LU R26, [R1+0x12c0] ;  /* 0x0012c000011a7983 */ /* 0x000f280000300800 */
[----:B------:R-:W4:Y:S04]  /*1b950*/  LDL.LU R27, [R1+0x12bc] ;  /* 0x0012bc00011b7983 */ /* 0x000f280000300800 */
[----:B------:R-:W4:Y:S04]  /*1b960*/  LDL.LU R0, [R1+0x11bc] ;  /* 0x0011bc0001007983 */ /* 0x000f280000300800 */
[----:B------:R-:W4:Y:S04]  /*1b970*/  LDL.LU R28, [R1+0x11b0] ;  /* 0x0011b000011c7983 */ /* 0x000f280000300800 */
[----:B------:R-:W4:Y:S01]  /*1b980*/  LDL.LU R22, [R1+0x11ac] ;  /* 0x0011ac0001167983 */ /* 0x000f220000300800 */
[----:B0-----:R-:W-:-:S03]  /*1b990*/  IMAD.SHL.U32 R2, R13, 0x2, RZ ;  /* 0x000000020d027824 */ /* 0x001fc600078e00ff */
[----:B------:R-:W4:Y:S01]  /*1b9a0*/  LDL.LU R23, [R1+0x11a8] ;  /* 0x0011a80001177983 */ /* 0x000f220000300800 */
[----:B------:R-:W0:Y:S03]  /*1b9b0*/  S2R R13, SR_TID.X ;  /* 0x00000000000d7919 */ /* 0x000e260000002100 */
[----:B------:R-:W4:Y:S04]  /*1b9c0*/  LDL.LU R6, [R1+0x11a4] ;  /* 0x0011a40001067983 */ /* 0x000f280000300800 */
[----:B------:R-:W4:Y:S01]  /*1b9d0*/  LDL.LU R7, [R1+0x11a0] ;  /* 0x0011a00001077983 */ /* 0x000f220000300800 */
[----:B------:R-:W-:-:S03]  /*1b9e0*/  LOP3.LUT R2, R2, 0x40, RZ, 0x3c, !PT ;  /* 0x0000004002027812 */ /* 0x000fc600078e3cff */
[----:B------:R-:W4:Y:S04]  /*1b9f0*/  LDL.LU R8, [R1+0x94] ;  /* 0x0000940001087983 */ /* 0x000f280000300800 */
[----:B------:R-:W4:Y:S04]  /*1ba00*/  LDL.LU R9, [R1+0x90] ;  /* 0x0000900001097983 */ /* 0x000f280000300800 */
[----:B------:R-:W4:Y:S04]  /*1ba10*/  LDL.LU R10, [R1+0x8c] ;  /* 0x00008c00010a7983 */ /* 0x000f280000300800 */
[----:B------:R-:W4:Y:S04]  /*1ba20*/  LDL.LU R11, [R1+0x88] ;  /* 0x00008800010b7983 */ /* 0x000f280000300800 */
[----:B------:R-:W-:Y:S04]  /*1ba30*/  STS.U16 [R2+UR5+0x7000], R21 ;  /* 0x0070001502007988 */ /* 0x000fe80008000405 */
[----:B------:R-:W-:Y:S04]  /*1ba40*/  STS.U16 [R2+UR5+0x7080], R20 ;  /* 0x0070801402007988 */ /* 0x000fe80008000405 */
[----:B------:R-:W-:Y:S04]  /*1ba50*/  STS.U16 [R2+UR5+0x7100], R19 ;  /* 0x0071001302007988 */ /* 0x000fe80008000405 */
[----:B------:R-:W-:Y:S04]  /*1ba60*/  STS.U16 [R2+UR5+0x7180], R18 ;  /* 0x0071801202007988 */ /* 0x000fe80008000405 */
[----:B------:R-:W4:Y:S04]  /*1ba70*/  LDL.LU R12, [R1+0x84] ;  /* 0x00008400010c7983 */ /* 0x000f280000300800 */
[----:B------:R-:W-:Y:S04]  /*1ba80*/  STS.U16 [R2+UR5+0x7200], R17 ;  /* 0x0072001102007988 */ /* 0x000fe80008000405 */
[----:B------:R-:W-:Y:S04]  /*1ba90*/  STS.U16 [R2+UR5+0x7280], R16 ;  /* 0x0072801002007988 */ /* 0x000fe80008000405 */
[----:B------:R-:W-:Y:S04]  /*1baa0*/  STS.U16 [R2+UR5+0x7300], R15 ;  /* 0x0073000f02007988 */ /* 0x000fe80008000405 */
[----:B------:R1:W-:Y:S01]  /*1bab0*/  STS.U16 [R2+UR5+0x7380], R14 ;  /* 0x0073800e02007988 */ /* 0x0003e20008000405 */
[----:B0-----:R-:W-:-:S03]  /*1bac0*/  LOP3.LUT R3, R13, 0x3f, RZ, 0xc0, !PT ;  /* 0x0000003f0d037812 */ /* 0x001fc600078ec0ff */
[----:B------:R-:W4:Y:S04]  /*1bad0*/  LDL.LU R13, [R1+0x80] ;  /* 0x00008000010d7983 */ /* 0x000f280000300800 */
[----:B------:R-:W4:Y:S04]  /*1bae0*/  LDL.LU R4, [R1+0x7c] ;  /* 0x00007c0001047983 */ /* 0x000f280000300800 */
[----:B------:R-:W4:Y:S04]  /*1baf0*/  LDL.LU R5, [R1+0x78] ;  /* 0x0000780001057983 */ /* 0x000f280000300800 */
[----:B-1----:R-:W2:Y:S01]  /*1bb00*/  LDL.LU R2, [R1+0x413c] ;  /* 0x00413c0001027983 */ /* 0x002ea20000300800 */
[----:B------:R-:W-:-:S05]  /*1bb10*/  IMAD.SHL.U32 R24, R3, 0x2, RZ ;  /* 0x0000000203187824 */ /* 0x000fca00078e00ff */
[----:B------:R-:W-:-:S05]  /*1bb20*/  LOP3.LUT R24, R24, 0x50, RZ, 0x3c, !PT ;  /* 0x0000005018187812 */ /* 0x000fca00078e3cff */
[----:B--2---:R0:W-:Y:S04]  /*1bb30*/  STS.U16 [R24+UR5+0x1400], R2 ;  /* 0x0014000218007988 */ /* 0x0041e80008000405 */
[----:B0-----:R-:W2:Y:S04]  /*1bb40*/  LDL.LU R2, [R1+0x4138] ;  /* 0x0041380001027983 */ /* 0x001ea80000300800 */
[----:B--2---:R0:W-:Y:S04]  /*1bb50*/  STS.U16 [R24+UR5+0x1480], R2 ;  /* 0x0014800218007988 */ /* 0x0041e80008000405 */
[----:B0-----:R-:W2:Y:S04]  /*1bb60*/  LDL.LU R2, [R1+0x4134] ;  /* 0x0041340001027983 */ /* 0x001ea80000300800 */
[----:B--2---:R0:W-:Y:S04]  /*1bb70*/  STS.U16 [R24+UR5+0x1500], R2 ;  /* 0x0015000218007988 */ /* 0x0041e80008000405 */
[----:B0-----:R-:W2:Y:S04]  /*1bb80*/  LDL.LU R2, [R1+0x4130] ;  /* 0x0041300001027983 */ /* 0x001ea80000300800 */
[----:B--2---:R0:W-:Y:S04]  /*1bb90*/  STS.U16 [R24+UR5+0x1580], R2 ;  /* 0x0015800218007988 */ /* 0x0041e80008000405 */
[----:B------:R1:W-:Y:S04]  /*1bba0*/  STS.U16 [R24+UR5+0x1600], R29 ;  /* 0x0016001d18007988 */ /* 0x0003e80008000405 */
[----:B0-----:R-:W2:Y:S04]  /*1bbb0*/  LDL.LU R2, [R1+0x412c] ;  /* 0x00412c0001027983 */ /* 0x001ea80000300800 */
[----:B-1----:R-:W2:Y:S04]  /*1bbc0*/  LDL.LU R29, [R1+0x4128] ;  /* 0x00412800011d7983 */ /* 0x002ea80000300800 */
[----:B---3--:R0:W-:Y:S04]  /*1bbd0*/  STS.U16 [R24+UR5+0x1680], R25 ;  /* 0x0016801918007988 */ /* 0x0081e80008000405 */
[----:B----4-:R1:W-:Y:S04]  /*1bbe0*/  STS.U16 [R24+UR5+0x1700], R26 ;  /* 0x0017001a18007988 */ /* 0x0103e80008000405 */
[----:B------:R3:W-:Y:S04]  /*1bbf0*/  STS.U16 [R24+UR5+0x1780], R27 ;  /* 0x0017801b18007988 */ /* 0x0007e80008000405 */
[----:B------:R4:W-:Y:S04]  /*1bc00*/  STS.U16 [R24+UR5+0x3400], R0 ;  /* 0x0034000018007988 */ /* 0x0009e80008000405 */
[----:B0-----:R-:W2:Y:S04]  /*1bc10*/  LDL.LU R25, [R1+0x12b8] ;  /* 0x0012b80001197983 */ /* 0x001ea80000300800 */
[----:B-1----:R-:W2:Y:S04]  /*1bc20*/  LDL.LU R26, [R1+0x12b4] ;  /* 0x0012b400011a7983 */ /* 0x002ea80000300800 */
[----:B---3--:R-:W3:Y:S04]  /*1bc30*/  LDL.LU R27, [R1+0x12b0] ;  /* 0x0012b000011b7983 */ /* 0x008ee80000300800 */
[----:B----4-:R-:W4:Y:S04]  /*1bc40*/  LDL.LU R0, [R1+0x12ac] ;  /* 0x0012ac0001007983 */ /* 0x010f280000300800 */
[----:B--2---:R-:W-:Y:S04]  /*1bc50*/  STS.U16 [R24+UR5+0x3480], R29 ;  /* 0x0034801d18007988 */ /* 0x004fe80008000405 */
[----:B------:R0:W-:Y:S04]  /*1bc60*/  STS.U16 [R24+UR5+0x3500], R2 ;  /* 0x0035000218007988 */ /* 0x0001e80008000405 */
[----:B------:R1:W-:Y:S04]  /*1bc70*/  STS.U16 [R24+UR5+0x3580], R28 ;  /* 0x0035801c18007988 */ /* 0x0003e80008000405 */
[----:B------:R2:W-:Y:S04]  /*1bc80*/  STS.U16 [R24+UR5+0x3600], R22 ;  /* 0x0036001618007988 */ /* 0x0005e80008000405 */
[----:B------:R3:W-:Y:S04]  /*1bc90*/  STS.U16 [R24+UR5+0x3680], R23 ;  /* 0x0036801718007988 */ /* 0x0007e80008000405 */
[----:B------:R4:W-:Y:S04]  /*1bca0*/  STS.U16 [R24+UR5+0x3700], R6 ;  /* 0x0037000618007988 */ /* 0x0009e80008000405 */
[----:B------:R4:W-:Y:S04]  /*1bcb0*/  STS.U16 [R24+UR5+0x3780], R7 ;  /* 0x0037800718007988 */ /* 0x0009e80008000405 */
[----:B0-----:R-:W4:Y:S04]  /*1bcc0*/  LDL.LU R2, [R1+0x12a8] ;  /* 0x0012a80001027983 */ /* 0x001f280000300800 */
[----:B------:R-:W4:Y:S04]  /*1bcd0*/  LDL.LU R29, [R1+0x12a4] ;  /* 0x0012a400011d7983 */ /* 0x000f280000300800 */
[----:B-1----:R-:W4:Y:S04]  /*1bce0*/  LDL.LU R28, [R1+0x4124] ;  /* 0x00412400011c7983 */ /* 0x002f280000300800 */
[----:B--2---:R-:W2:Y:S04]  /*1bcf0*/  LDL.LU R22, [R1+0x4120] ;  /* 0x0041200001167983 */ /* 0x004ea80000300800 */
[----:B---3--:R-:W3:Y:S04]  /*1bd00*/  LDL.LU R23, [R1+0x411c] ;  /* 0x00411c0001177983 */ /* 0x008ee80000300800 */
[----:B----4-:R-:W4:Y:S04]  /*1bd10*/  LDL.LU R6, [R1+0x4118] ;  /* 0x0041180001067983 */ /* 0x010f280000300800 */
[----:B------:R-:W2:Y:S04]  /*1bd20*/  LDL.LU R7, [R1+0x4114] ;  /* 0x0041140001077983 */ /* 0x000ea80000300800 */
[----:B------:R0:W-:Y:S04]  /*1bd30*/  STS.U16 [R24+UR5+0x5400], R8 ;  /* 0x0054000818007988 */ /* 0x0001e80008000405 */
[----:B------:R1:W-:Y:S04]  /*1bd40*/  STS.U16 [R24+UR5+0x5480], R9 ;  /* 0x0054800918007988 */ /* 0x0003e80008000405 */
[----:B------:R1:W-:Y:S04]  /*1bd50*/  STS.U16 [R24+UR5+0x5500], R10 ;  /* 0x0055000a18007988 */ /* 0x0003e80008000405 */
[----:B------:R1:W-:Y:S04]  /*1bd60*/  STS.U16 [R24+UR5+0x5580], R11 ;  /* 0x0055800b18007988 */ /* 0x0003e80008000405 */
[----:B------:R1:W-:Y:S04]  /*1bd70*/  STS.U16 [R24+UR5+0x5600], R12 ;  /* 0x0056000c18007988 */ /* 0x0003e80008000405 */
[----:B------:R1:W-:Y:S04]  /*1bd80*/  STS.U16 [R24+UR5+0x5680], R13 ;  /* 0x0056800d18007988 */ /* 0x0003e80008000405 */
[----:B0-----:R-:W3:Y:S04]  /*1bd90*/  LDL.LU R8, [R1+0x4110] ;  /* 0x0041100001087983 */ /* 0x001ee80000300800 */
[----:B-1----:R-:W4:Y:S04]  /*1bda0*/  LDL.LU R9, [R1+0x410c] ;  /* 0x00410c0001097983 */ /* 0x002f280000300800 */
[----:B------:R-:W2:Y:S04]  /*1bdb0*/  LDL.LU R10, [R1+0x4108] ;  /* 0x00410800010a7983 */ /* 0x000ea80000300800 */
[----:B------:R-:W3:Y:S04]  /*1bdc0*/  LDL.LU R11, [R1+0x4104] ;  /* 0x00410400010b7983 */ /* 0x000ee80000300800 */
[----:B------:R-:W4:Y:S04]  /*1bdd0*/  LDL.LU R12, [R1+0x4100] ;  /* 0x00410000010c7983 */ /* 0x000f280000300800 */
[----:B------:R-:W2:Y:S04]  /*1bde0*/  LDL.LU R13, [R1+0x40fc] ;  /* 0x0040fc00010d7983 */ /* 0x000ea80000300800 */
[----:B------:R0:W-:Y:S01]  /*1bdf0*/  STS.U16 [R24+UR5+0x5700], R4 ;  /* 0x0057000418007988 */ /* 0x0001e20008000405 */
[----:B------:R-:W-:-:S03]  /*1be00*/  IMAD.SHL.U32 R3, R3, 0x2, RZ ;  /* 0x0000000203037824 */ /* 0x000fc600078e00ff */
[----:B------:R1:W-:Y:S02]  /*1be10*/  STS.U16 [R24+UR5+0x5780], R5 ;  /* 0x0057800518007988 */ /* 0x0003e40008000405 */
[----:B------:R-:W-:Y:S02]  /*1be20*/  LOP3.LUT R3, R3, 0x60, RZ, 0x3c, !PT ;  /* 0x0000006003037812 */ /* 0x000fe400078e3cff */
[----:B0-----:R-:W3:Y:S04]  /*1be30*/  LDL R4, [R1+0x1db0] ;  /* 0x001db00001047983 */ /* 0x001ee80000100800 */
[----:B-1----:R-:W3:Y:S04]  /*1be40*/  LDL R5, [R1+0x1da8] ;  /* 0x001da80001057983 */ /* 0x002ee80000100800 */
[----:B--2---:R-:W-:Y:S04]  /*1be50*/  STS.U16 [R24+UR5+0x7400], R13 ;  /* 0x0074000d18007988 */ /* 0x004fe80008000405 */
[----:B----4-:R-:W-:Y:S04]  /*1be60*/  STS.U16 [R24+UR5+0x7480], R12 ;  /* 0x0074800c18007988 */ /* 0x010fe80008000405 */
[----:B---3--:R-:W-:Y:S04]  /*1be70*/  STS.U16 [R24+UR5+0x7500], R11 ;  /* 0x0075000b18007988 */ /* 0x008fe80008000405 */
        /* <DEDUP_REMOVED lines=9> */
[----:B------:R4:W-:Y:S04]  /*1bf10*/  STS.U16 [R3+UR5+0x1a00], R2 ;  /* 0x001a000203007988 */ /* 0x0009e80008000405 */
[----:B0-----:R-:W4:Y:S04]  /*1bf20*/  LDL.LU R24, [R1+0x40f8] ;  /* 0x0040f80001187983 */ /* 0x001f280000300800 */
[----:B-1----:R-:W4:Y:S04]  /*1bf30*/  LDL.LU R25, [R1+0x40f4] ;  /* 0x0040f40001197983 */ /* 0x002f280000300800 */
[----:B--2---:R-:W2:Y:S04]  /*1bf40*/  LDL.LU R26, [R1+0x40f0] ;  /* 0x0040f000011a7983 */ /* 0x004ea80000300800 */
[----:B---3--:R-:W3:Y:S04]  /*1bf50*/  LDL.LU R27, [R1+0x40ec] ;  /* 0x0040ec00011b7983 */ /* 0x008ee80000300800 */
[----:B----4-:R-:W4:Y:S04]  /*1bf60*/  LDL.LU R0, [R1+0x40e8] ;  /* 0x0040e80001007983 */ /* 0x010f280000300800 */
[----:B------:R-:W2:Y:S04]  /*1bf70*/  LDL.LU R2, [R1+0x40e4] ;  /* 0x0040e40001027983 */ /* 0x000ea80000300800 */
[----:B------:R0:W-:Y:S04]  /*1bf80*/  STS.U16 [R3+UR5+0x1a80], R29 ;  /* 0x001a801d03007988 */ /* 0x0001e80008000405 */
[----:B0-----:R-:W3:Y:S04]  /*1bf90*/  LDL.LU R29, [R1+0x40e0] ;  /* 0x0040e000011d7983 */ /* 0x001ee80000300800 */
[----:B---3--:R0:W-:Y:S04]  /*1bfa0*/  STS.U16 [R3+UR5+0x1b00], R29 ;  /* 0x001b001d03007988 */ /* 0x0081e80008000405 */
[----:B0-----:R-:W3:Y:S04]  /*1bfb0*/  LDL.LU R29, [R1+0x40dc] ;  /* 0x0040dc00011d7983 */ /* 0x001ee80000300800 */
[----:B--2---:R0:W-:Y:S04]  /*1bfc0*/  STS.U16 [R3+UR5+0x1b80], R2 ;  /* 0x001b800203007988 */ /* 0x0041e80008000405 */
[----:B0-----:R-:W2:Y:S04]  /*1bfd0*/  LDL.LU R3, [R1+0x40d8] ;  /* 0x0040d80001037983 */ /* 0x001ea80000300800 */
[----:B------:R-:W4:Y:S01]  /*1bfe0*/  LDL.LU R2, [R1+0x40d4] ;  /* 0x0040d40001027983 */ /* 0x000f220000300800 */
[----:B---3--:R-:W-:-:S06]  /*1bff0*/  PRMT R29, RZ, 0x7610, R29 ;  /* 0x00007610ff1d7816 */ /* 0x008fcc000000001d */
[----:B------:R0:W3:Y:S04]  /*1c000*/  @!P0 LDG.E.U16 R29, desc[UR10][R4.64] ;  /* 0x0000000a041d8981 */ /* 0x0000e8000c1e1500 */
[----:B------:R-:W0:Y:S04]  /*1c010*/  LDL R4, [R1+0x1bc8] ;  /* 0x001bc80001047983 */ /* 0x000e280000100800 */
[----:B------:R-:W0:Y:S01]  /*1c020*/  LDL R5, [R1+0x1be4] ;  /* 0x001be40001057983 */ /* 0x000e220000100800 */
[----:B--2---:R-:W-:Y:S02]  /*1c030*/  PRMT R3, RZ, 0x7610, R3 ;  /* 0x00007610ff037816 */ /* 0x004fe40000000003 */
[----:B0-----:R-:W-:-:S04]  /*1c040*/  @!P0 LOP3.LUT R5, R5, R4, RZ, 0x3c, !PT ;  /* 0x0000000405058212 */ /* 0x001fc800078e3cff */
[----:B------:R-:W-:-:S04]  /*1c050*/  @!P0 LOP3.LUT R4, R5, R4, RZ, 0x3c, !PT ;  /* 0x0000000405048212 */ /* 0x000fc800078e3cff */
[----:B------:R-:W-:-:S05]  /*1c060*/  @!P0 LOP3.LUT R5, R5, R4, RZ, 0x3c, !PT ;  /* 0x0000000405058212 */ /* 0x000fca00078e3cff */
[----:B------:R-:W2:Y:S04]  /*1c070*/  @!P0 LDG.E.U16 R3, desc[UR10][R4.64] ;  /* 0x0000000a04038981 */ /* 0x000ea8000c1e1500 */
[----:B---3--:R-:W-:Y:S04]  /*1c080*/  STL [R1+0x3fd8], R29 ;  /* 0x003fd81d01007387 */ /* 0x008fe80000100800 */
[----:B--2---:R0:W-:Y:S04]  /*1c090*/  STL [R1+0xb0], R3 ;  /* 0x0000b00301007387 */ /* 0x0041e80000100800 */
[----:B0-----:R-:W2:Y:S04]  /*1c0a0*/  LDL.LU R3, [R1+0x40d0] ;  /* 0x0040d00001037983 */ /* 0x001ea80000300800 */
[----:B------:R-:W3:Y:S04]  /*1c0b0*/  LDL R4, [R1+0x1bd4] ;  /* 0x001bd40001047983 */ /* 0x000ee80000100800 */
[----:B------:R-:W3:Y:S01]  /*1c0c0*/  LDL R5, [R1+0x1c88] ;  /* 0x001c880001057983 */ /* 0x000ee20000100800 */
[----:B----4-:R-:W-:-:S02]  /*1c0d0*/  PRMT R2, RZ, 0x7610, R2 ;  /* 0x00007610ff027816 */ /* 0x010fc40000000002 */
[----:B---3--:R-:W-:-:S04]  /*1c0e0*/  @!P0 LOP3.LUT R5, R5, R4, RZ, 0x3c, !PT ;  /* 0x0000000405058212 */ /* 0x008fc800078e3cff */
[----:B------:R-:W-:-:S04]  /*1c0f0*/  @!P0 LOP3.LUT R4, R5, R4, RZ, 0x3c, !PT ;  /* 0x0000000405048212 */ /* 0x000fc800078e3cff */
[----:B------:R-:W-:-:S05]  /*1c100*/  @!P0 LOP3.LUT R5, R5, R4, RZ, 0x3c, !PT ;  /* 0x0000000405058212 */ /* 0x000fca00078e3cff */
[----:B------:R-:W3:Y:S04]  /*1c110*/  @!P0 LDG.E.U16 R2, desc[UR10][R4.64] ;  /* 0x0000000a04028981 */ /* 0x000ee8000c1e1500 */
[----:B---3--:R0:W-:Y:S04]  /*1c120*/  STL [R1+0xac], R2 ;  /* 0x0000ac0201007387 */ /* 0x0081e80000100800 */
[----:B0-----:R-:W3:Y:S04]  /*1c130*/  LDL.LU R2, [R1+0x40cc] ;  /* 0x0040cc0001027983 */ /* 0x001ee80000300800 */
[----:B------:R-:W4:Y:S04]  /*1c140*/  LDL R4, [R1+0x1c6c] ;  /* 0x001c6c0001047983 */ /* 0x000f280000100800 */
[----:B------:R-:W4:Y:S01]  /*1c150*/  LDL R5, [R1+0x1c70] ;  /* 0x001c700001057983 */ /* 0x000f220000100800 */
[----:B--2---:R-:W-:-:S02]  /*1c160*/  PRMT R3, RZ, 0x7610, R3 ;  /* 0x00007610ff037816 */ /* 0x004fc40000000003 */
[----:B----4-:R-:W-:-:S04]  /*1c170*/  @!P0 LOP3.LUT R5, R5, R4, RZ, 0x3c, !PT ;  /* 0x0000000405058212 */ /* 0x010fc800078e3cff */
[----:B------:R-:W-:-:S04]  /*1c180*/  @!P0 LOP3.LUT R4, R5, R4, RZ, 0x3c, !PT ;  /* 0x0000000405048212 */ /* 0x000fc800078e3cff */
[----:B------:R-:W-:-:S05]  /*1c190*/  @!P0 LOP3.LUT R5, R5, R4, RZ, 0x3c, !PT ;  /* 0x0000000405058212 */ /* 0x000fca00078e3cff */
[----:B------:R-:W2:Y:S04]  /*1c1a0*/  @!P0 LDG.E.U16 R3, desc[UR10][R4.64] ;  /* 0x0000000a04038981 */ /* 0x000ea8000c1e1500 */
[----:B--2---:R0:W-:Y:S04]  /*1c1b0*/  STL [R1+0xa4], R3 ;  /* 0x0000a40301007387 */ /* 0x0041e80000100800 */
[----:B0-----:R-:W2:Y:S04]  /*1c1c0*/  LDL.LU R3, [R1+0x40c8] ;  /* 0x0040c80001037983 */ /* 0x001ea80000300800 */
[----:B------:R-:W4:Y:S04]  /*1c1d0*/  LDL R4, [R1+0x1c4c] ;  /* 0x001c4c0001047983 */ /* 0x000f280000100800 */
[----:B------:R-:W4:Y:S01]  /*1c1e0*/  LDL R5, [R1+0x1c50] ;  /* 0x001c500001057983 */ /* 0x000f220000100800 */
[----:B---3--:R-:W-:-:S02]  /*1c1f0*/  PRMT R2, RZ, 0x7610, R2 ;  /* 0x00007610ff027816 */ /* 0x008fc40000000002 */
[----:B----4-:R-:W-:-:S04]  /*1c200*/  @!P0 LOP3.LUT R5, R5, R4, RZ, 0x3c, !PT ;  /* 0x0000000405058212 */ /* 0x010fc800078e3cff */
        /* <DEDUP_REMOVED lines=295> */
[----:B------:R-:W-:-:S02]  /*1d480*/  PRMT R0, RZ, 0x7610, R0 ;  /* 0x00007610ff007816 */ /* 0x000fc40000000000 */
[----:B----4-:R-:W-:-:S04]  /*1d490*/  @!P0 LOP3.LUT R5, R5, R4, RZ, 0x3c, !PT ;  /* 0x0000000405058212 */ /* 0x010fc800078e3cff */
[----:B------:R-:W-:-:S04]  /*1d4a0*/  @!P0 LOP3.LUT R4, R5, R4, RZ, 0x3c, !PT ;  /* 0x0000000405048212 */ /* 0x000fc800078e3cff */
[----:B------:R-:W-:-:S05]  /*1d4b0*/  @!P0 LOP3.LUT R5, R5, R4, RZ, 0x3c, !PT ;  /* 0x0000000405058212 */ /* 0x000fca00078e3cff */
[----:B------:R-:W4:Y:S04]  /*1d4c0*/  @!P0 LDG.E.U16 R0, desc[UR10][R4.64] ;  /* 0x0000000a04008981 */ /* 0x000f28000c1e1500 */
[----:B----4-:R-:W-:Y:S04]  /*1d4d0*/  STL [R1+0x1c], R0 ;  /* 0x00001c0001007387 */ /* 0x010fe80000100800 */
[----:B------:R-:W4:Y:S04]  /*1d4e0*/  LDL R4, [R1+0x1c00] ;  /* 0x001c000001047983 */ /* 0x000f280000100800 */
[----:B------:R-:W4:Y:S01]  /*1d4f0*/  LDL R5, [R1+0x1c9c] ;  /* 0x001c9c0001057983 */ /* 0x000f220000100800 */
[----:B------:R-:W-:-:S02]  /*1d500*/  PRMT R29, RZ, 0x7610, R29 ;  /* 0x00007610ff1d7816 */ /* 0x000fc4000000001d */
[----:B----4-:R-:W-:-:S04]  /*1d510*/  @!P0 LOP3.LUT R5, R5, R4, RZ, 0x3c, !PT ;  /* 0x0000000405058212 */ /* 0x010fc800078e3cff */
[----:B------:R-:W-:-:S04]  /*1d520*/  @!P0 LOP3.LUT R4, R5, R4, RZ, 0x3c, !PT ;  /* 0x0000000405048212 */ /* 0x000fc800078e3cff */
[----:B------:R-:W-:-:S05]  /*1d530*/  @!P0 LOP3.LUT R5, R5, R4, RZ, 0x3c, !PT ;  /* 0x0000000405058212 */ /* 0x000fca00078e3cff */
[----:B------:R-:W4:Y:S04]  /*1d540*/  @!P0 LDG.E.U16 R29, desc[UR10][R4.64] ;  /* 0x0000000a041d8981 */ /* 0x000f28000c1e1500 */
[----:B------:R-:W2:Y:S04]  /*1d550*/  LDL R4, [R1+0x1bf0] ;  /* 0x001bf00001047983 */ /* 0x000ea80000100800 */
[----:B------:R-:W2:Y:S01]  /*1d560*/  LDL R5, [R1+0x1cbc] ;  /* 0x001cbc0001057983 */ /* 0x000ea20000100800 */
[----:B------:R-:W-:-:S03]  /*1d570*/  PRMT R28, RZ, 0x7610, R28 ;  /* 0x00007610ff1c7816 */ /* 0x000fc6000000001c */
[----:B----4-:R0:W-:Y:S04]  /*1d580*/  STL [R1+0x3fdc], R29 ;  /* 0x003fdc1d01007387 */ /* 0x0101e80000100800 */
[----:B0-----:R-:W4:Y:S01]  /*1d590*/  LDL R29, [R1+0x1cdc] ;  /* 0x001cdc00011d7983 */ /* 0x001f220000100800 */
[----:B--2---:R-:W-:-:S04]  /*1d5a0*/  @!P0 LOP3.LUT R5, R5, R4, RZ, 0x3c, !PT ;  /* 0x0000000405058212 */ /* 0x004fc800078e3cff */
[----:B------:R-:W-:-:S04]  /*1d5b0*/  @!P0 LOP3.LUT R4, R5, R4, RZ, 0x3c, !PT ;  /* 0x0000000405048212 */ /* 0x000fc800078e3cff */
[----:B------:R-:W-:-:S05]  /*1d5c0*/  @!P0 LOP3.LUT R5, R5, R4, RZ, 0x3c, !PT ;  /* 0x0000000405058212 */ /* 0x000fca00078e3cff */
[----:B------:R4:W2:Y:S04]  /*1d5d0*/  @!P0 LDG.E.U16 R28, desc[UR10][R4.64] ;  /* 0x0000000a041c8981 */ /* 0x0008a8000c1e1500 */
[----:B------:R-:W2:Y:S01]  /*1d5e0*/  LDL R5, [R1+0x1ca0] ;  /* 0x001ca00001057983 */ /* 0x000ea20000100800 */
[----:B---3--:R-:W-:Y:S01]  /*1d5f0*/  PRMT R2, RZ, 0x7610, R2 ;  /* 0x00007610ff027816 */ /* 0x008fe20000000002 */
[----:B----4-:R-:W-:Y:S02]  /*1d600*/  @!P0 IMAD.MOV.U32 R4, RZ, RZ, R29 ;  /* 0x000000ffff048224 */ /* 0x010fe400078e001d */
[----:B--2---:R0:W-:Y:S01]  /*1d610*/  STL [R1+0x3fe0], R28 ;  /* 0x003fe01c01007387 */ /* 0x0041e20000100800 */
[----:B------:R-:W-:-:S03]  /*1d620*/  PRMT R27, RZ, 0x7610, R27 ;  /* 0x00007610ff1b7816 */ /* 0x000fc6000000001b */
[----:B------:R-:W2:Y:S04]  /*1d630*/  LDL R29, [R1+0x1d20] ;  /* 0x001d2000011d7983 */ /* 0x000ea80000100800 */
[----:B------:R1:W3:Y:S04]  /*1d640*/  @!P0 LDG.E.U16 R2, desc[UR10][R4.64] ;  /* 0x0000000a04028981 */ /* 0x0002e8000c1e1500 */
[----:B0-----:R-:W4:Y:S04]  /*1d650*/  LDL R28, [R1+0x1d5c] ;  /* 0x001d5c00011c7983 */ /* 0x001f280000100800 */
[----:B------:R-:W1:Y:S04]  /*1d660*/  LDL R4, [R1+0x1cc0] ;  /* 0x001cc00001047983 */ /* 0x000e680000100800 */
[----:B------:R-:W1:Y:S02]  /*1d670*/  LDL R5, [R1+0x1cfc] ;  /* 0x001cfc0001057983 */ /* 0x000e640000100800 */
[----:B-1----:R-:W-:-:S04]  /*1d680*/  @!P0 LOP3.LUT R5, R5, R4, RZ, 0x3c, !PT ;  /* 0x0000000405058212 */ /* 0x002fc800078e3cff */
[----:B------:R-:W-:-:S04]  /*1d690*/  @!P0 LOP3.LUT R4, R5, R4, RZ, 0x3c, !PT ;  /* 0x0000000405048212 */ /* 0x000fc800078e3cff */
[----:B------:R-:W-:Y:S01]  /*1d6a0*/  @!P0 LOP3.LUT R5, R5, R4, RZ, 0x3c, !PT ;  /* 0x0000000405058212 */ /* 0x000fe200078e3cff */
[----:B---3--:R0:W-:Y:S04]  /*1d6b0*/  STL [R1+0x3fe4], R2 ;  /* 0x003fe40201007387 */ /* 0x0081e80000100800 */
[----:B------:R-:W3:Y:S04]  /*1d6c0*/  @!P0 LDG.E.U16 R27, desc[UR10][R4.64] ;  /* 0x0000000a041b8981 */ /* 0x000ee8000c1e1500 */
[----:B0-----:R-:W2:Y:S04]  /*1d6d0*/  LDL R2, [R1+0x1d1c] ;  /* 0x001d1c0001027983 */ /* 0x001ea80000100800 */
[----:B------:R-:W4:Y:S01]  /*1d6e0*/  LDL R5, [R1+0x1ce0] ;  /* 0x001ce00001057983 */ /* 0x000f220000100800 */
[----:B------:R-:W-:-:S03]  /*1d6f0*/  PRMT R26, RZ, 0x7610, R26 ;  /* 0x00007610ff1a7816 */ /* 0x000fc6000000001a */
[----:B---3--:R0:W-:Y:S01]  /*1d700*/  STL [R1+0x3fe8], R27 ;  /* 0x003fe81b01007387 */ /* 0x0081e20000100800 */
[----:B--2---:R-:W-:Y:S01]  /*1d710*/  @!P0 IMAD.MOV.U32 R4, RZ, RZ, R2 ;  /* 0x000000ffff048224 */ /* 0x004fe200078e0002 */
[----:B------:R-:W-:Y:S02]  /*1d720*/  PRMT R25, RZ, 0x7610, R25 ;  /* 0x00007610ff197816 */ /* 0x000fe40000000019 */
[----:B------:R-:W-:Y:S01]  /*1d730*/  PRMT R24, RZ, 0x7610, R24 ;  /* 0x00007610ff187816 */ /* 0x000fe20000000018 */
[----:B------:R-:W2:Y:S04]  /*1d740*/  LDL R2, [R1+0x1d7c] ;  /* 0x001d7c0001027983 */ /* 0x000ea80000100800 */
[----:B0-----:R-:W3:Y:S04]  /*1d750*/  LDL R27, [R1+0x1d3c] ;  /* 0x001d3c00011b7983 */ /* 0x001ee80000100800 */
[----:B----4-:R3:W4:Y:S04]  /*1d760*/  @!P0 LDG.E.U16 R26, desc[UR10][R4.64] ;  /* 0x0000000a041a8981 */ /* 0x010728000c1e1500 */
[----:B------:R-:W2:Y:S01]  /*1d770*/  LDL R5, [R1+0x1d00] ;  /* 0x001d000001057983 */ /* 0x000ea20000100800 */
[----:B---3--:R-:W-:-:S05]  /*1d780*/  @!P0 IMAD.MOV.U32 R4, RZ, RZ, R27 ;  /* 0x000000ffff048224 */ /* 0x008fca00078e001b */
[----:B--2---:R0:W2:Y:S04]  /*1d790*/  @!P0 LDG.E.U16 R25, desc[UR10][R4.64] ;  /* 0x0000000a04198981 */ /* 0x0040a8000c1e1500 */
[----:B----4-:R1:W-:Y:S04]  /*1d7a0*/  STL [R1+0x3fec], R26 ;  /* 0x003fec1a01007387 */ /* 0x0103e80000100800 */
[----:B------:R-:W3:Y:S01]  /*1d7b0*/  LDL R27, [R1+0x1d9c] ;  /* 0x001d9c00011b7983 */ /* 0x000ee20000100800 */
[----:B0-----:R-:W-:Y:S02]  /*1d7c0*/  @!P0 IMAD.MOV.U32 R4, RZ, RZ, R28 ;  /* 0x000000ffff048224 */ /* 0x001fe400078e001c */
[----:B------:R-:W-:-:S05]  /*1d7d0*/  @!P0 IMAD.MOV.U32 R5, RZ, RZ, R29 ;  /* 0x000000ffff058224 */ /* 0x000fca00078e001d */
[----:B------:R0:W4:Y:S04]  /*1d7e0*/  @!P0 LDG.E.U16 R24, desc[UR10][R4.64] ;  /* 0x0000000a04188981 */ /* 0x000128000c1e1500 */
[----:B--2---:R2:W-:Y:S04]  /*1d7f0*/  STL [R1+0x3ff0], R25 ;  /* 0x003ff01901007387 */ /* 0x0045e80000100800 */
[----:B------:R-:W3:Y:S01]  /*1d800*/  LDL R5, [R1+0x1d40] ;  /* 0x001d400001057983 */ /* 0x000ee20000100800 */
[----:B------:R-:W-:Y:S01]  /*1d810*/  PRMT R23, RZ, 0x7610, R23 ;  /* 0x00007610ff177816 */ /* 0x000fe20000000017 */
[----:B0-----:R-:W-:-:S02]  /*1d820*/  @!P0 IMAD.MOV.U32 R4, RZ, RZ, R2 ;  /* 0x000000ffff048224 */ /* 0x001fc400078e0002 */
[----:B------:R-:W3:Y:S04]  /*1d830*/  LDL R29, [R1+0x1d80] ;  /* 0x001d8000011d7983 */ /* 0x000ee80000100800 */
[----:B------:R-:W3:Y:S04]  /*1d840*/  LDL R28, [R1+0x1dc4] ;  /* 0x001dc400011c7983 */ /* 0x000ee80000100800 */
[----:B-1----:R-:W3:Y:S04]  /*1d850*/  LDL R26, [R1+0x1da0] ;  /* 0x001da000011a7983 */ /* 0x002ee80000100800 */
[----:B--2---:R-:W2:Y:S04]  /*1d860*/  LDL R25, [R1+0x1db4] ;  /* 0x001db40001197983 */ /* 0x004ea80000100800 */
[----:B----4-:R0:W-:Y:S04]  /*1d870*/  STL [R1+0x3ff4], R24 ;  /* 0x003ff41801007387 */ /* 0x0101e80000100800 */
[----:B------:R-:W4:Y:S04]  /*1d880*/  LDL R2, [R1+0x1c8c] ;  /* 0x001c8c0001027983 */ /* 0x000f280000100800 */
[----:B0-----:R-:W4:Y:S04]  /*1d890*/  LDL R24, [R1+0x1bd8] ;  /* 0x001bd80001187983 */ /* 0x001f280000100800 */
[----:B---3--:R0:W3:Y:S04]  /*1d8a0*/  @!P0 LDG.E.U16 R23, desc[UR10][R4.64] ;  /* 0x0000000a04178981 */ /* 0x0080e8000c1e1500 */
[----:B------:R-:W2:Y:S01]  /*1d8b0*/  LDL R5, [R1+0x1d60] ;  /* 0x001d600001057983 */ /* 0x000ea20000100800 */
[----:B------:R-:W-:Y:S01]  /*1d8c0*/  PRMT R22, RZ, 0x7610, R22 ;  /* 0x00007610ff167816 */ /* 0x000fe20000000016 */
[----:B0-----:R-:W-:Y:S01]  /*1d8d0*/  @!P0 IMAD.MOV.U32 R4, RZ, RZ, R27 ;  /* 0x000000ffff048224 */ /* 0x001fe200078e001b */
[----:B------:R-:W-:-:S02]  /*1d8e0*/  PRMT R21, RZ, 0x7610, R21 ;  /* 0x00007610ff157816 */ /* 0x000fc40000000015 */
[----:B------:R-:W-:Y:S02]  /*1d8f0*/  PRMT R20, RZ, 0x7610, R20 ;  /* 0x00007610ff147816 */ /* 0x000fe40000000014 */
[----:B------:R-:W-:Y:S01]  /*1d900*/  PRMT R19, RZ, 0x7610, R19 ;  /* 0x00007610ff137816 */ /* 0x000fe20000000013 */
[----:B--2---:R0:W2:Y:S02]  /*1d910*/  @!P0 LDG.E.U16 R22, desc[UR10][R4.64] ;  /* 0x0000000a04168981 */ /* 0x0040a4000c1e1500 */
[----:B0-----:R-:W-:Y:S02]  /*1d920*/  @!P0 IMAD.MOV.U32 R4, RZ, RZ, R28 ;  /* 0x000000ffff048224 */ /* 0x001fe400078e001c */
[----:B------:R-:W-:-:S05]  /*1d930*/  @!P0 IMAD.MOV.U32 R5, RZ, RZ, R29 ;  /* 0x000000ffff058224 */ /* 0x000fca00078e001d */
[----:B------:R0:W2:Y:S02]  /*1d940*/  @!P0 LDG.E.U16 R21, desc[UR10][R4.64] ;  /* 0x0000000a04158981 */ /* 0x0000a4000c1e1500 */
[----:B0-----:R-:W-:Y:S02]  /*1d950*/  @!P0 IMAD.MOV.U32 R4, RZ, RZ, R25 ;  /* 0x000000ffff048224 */ /* 0x001fe400078e0019 */
[----:B------:R-:W-:-:S05]  /*1d960*/  @!P0 IMAD.MOV.U32 R5, RZ, RZ, R26 ;  /* 0x000000ffff058224 */ /* 0x000fca00078e001a */
[----:B------:R4:W2:Y:S04]  /*1d970*/  @!P0 LDG.E.U16 R20, desc[UR10][R4.64] ;  /* 0x0000000a04148981 */ /* 0x0008a8000c1e1500 */
[----:B---3--:R0:W-:Y:S04]  /*1d980*/  STL [R1+0x3ff8], R23 ;  /* 0x003ff81701007387 */ /* 0x0081e80000100800 */
[----:B------:R-:W3:Y:S01]  /*1d990*/  LDL R27, [R1+0x1c74] ;  /* 0x001c7400011b7983 */ /* 0x000ee20000100800 */
[----:B----4-:R-:W-:Y:S02]  /*1d9a0*/  @!P0 IMAD.MOV.U32 R4, RZ, RZ, R2 ;  /* 0x000000ffff048224 */ /* 0x010fe400078e0002 */
[----:B------:R-:W-:Y:S01]  /*1d9b0*/  @!P0 IMAD.MOV.U32 R5, RZ, RZ, R24 ;  /* 0x000000ffff058224 */ /* 0x000fe200078e0018 */
[----:B0-----:R-:W4:Y:S04]  /*1d9c0*/  LDL R23, [R1+0x1c78] ;  /* 0x001c780001177983 */ /* 0x001f280000100800 */
[----:B------:R3:W4:Y:S01]  /*1d9d0*/  @!P0 LDG.E.U16 R19, desc[UR10][R4.64] ;  /* 0x0000000a04138981 */ /* 0x000722000c1e1500 */
[----:B------:R-:W-:-:S03]  /*1d9e0*/  PRMT R18, RZ, 0x7610, R18 ;  /* 0x00007610ff127816 */ /* 0x000fc60000000012 */
[----:B--2---:R0:W-:Y:S04]  /*1d9f0*/  STL [R1+0x3ffc], R22 ;  /* 0x003ffc1601007387 */ /* 0x0041e80000100800 */
[----:B------:R1:W-:Y:S04]  /*1da00*/  STL [R1+0x4000], R21 ;  /* 0x0040001501007387 */ /* 0x0003e80000100800 */
[----:B------:R-:W2:Y:S04]  /*1da10*/  LDL R26, [R1+0x1c54] ;  /* 0x001c5400011a7983 */ /* 0x000ea80000100800 */
[----:B------:R-:W2:Y:S04]  /*1da20*/  LDL R25, [R1+0x1c58] ;  /* 0x001c580001197983 */ /* 0x000ea80000100800 */
[----:B------:R1:W-:Y:S04]  /*1da30*/  STL [R1+0x4004], R20 ;  /* 0x0040041401007387 */ /* 0x0003e80000100800 */
[----:B------:R-:W2:Y:S04]  /*1da40*/  LDL R24, [R1+0x1c34] ;  /* 0x001c340001187983 */ /* 0x000ea80000100800 */
[----:B------:R-:W2:Y:S01]  /*1da50*/  LDL R2, [R1+0x1c38] ;  /* 0x001c380001027983 */ /* 0x000ea20000100800 */
[----:B---3--:R-:W-:-:S02]  /*1da60*/  @!P0 IMAD.MOV.U32 R5, RZ, RZ, R27 ;  /* 0x000000ffff058224 */ /* 0x008fc400078e001b */
[----:B----4-:R-:W-:Y:S01]  /*1da70*/  @!P0 IMAD.MOV.U32 R4, RZ, RZ, R23 ;  /* 0x000000ffff048224 */ /* 0x010fe200078e0017 */
[----:B------:R3:W-:Y:S04]  /*1da80*/  STL [R1+0x4008], R19 ;  /* 0x0040081301007387 */ /* 0x0007e80000100800 */
[----:B------:R-:W4:Y:S04]  /*1da90*/  LDL R23, [R1+0x1c14] ;  /* 0x001c140001177983 */ /* 0x000f280000100800 */
[----:B0-----:R-:W3:Y:S04]  /*1daa0*/  LDL R22, [R1+0x1c18] ;  /* 0x001c180001167983 */ /* 0x001ee80000100800 */
[----:B-1----:R-:W3:Y:S04]  /*1dab0*/  LDL R21, [R1+0x1bfc] ;  /* 0x001bfc0001157983 */ /* 0x002ee80000100800 */
[----:B------:R-:W3:Y:S04]  /*1dac0*/  LDL R20, [R1+0x1ca4] ;  /* 0x001ca40001147983 */ /* 0x000ee80000100800 */
[----:B------:R2:W3:Y:S01]  /*1dad0*/  @!P0 LDG.E.U16 R18, desc[UR10][R4.64] ;  /* 0x0000000a04128981 */ /* 0x0004e2000c1e1500 */
[----:B------:R-:W-:-:S02]  /*1dae0*/  PRMT R17, RZ, 0x7610, R17 ;  /* 0x00007610ff117816 */ /* 0x000fc40000000011 */
[----:B------:R-:W-:Y:S02]  /*1daf0*/  PRMT R16, RZ, 0x7610, R16 ;  /* 0x00007610ff107816 */ /* 0x000fe40000000010 */
[----:B------:R-:W-:Y:S02]  /*1db00*/  PRMT R15, RZ, 0x7610, R15 ;  /* 0x00007610ff0f7816 */ /* 0x000fe4000000000f */
[----:B------:R-:W-:Y:S01]  /*1db10*/  PRMT R14, RZ, 0x7610, R14 ;  /* 0x00007610ff0e7816 */ /* 0x000fe2000000000e */
[----:B--2---:R-:W-:Y:S02]  /*1db20*/  @!P0 IMAD.MOV.U32 R5, RZ, RZ, R26 ;  /* 0x000000ffff058224 */ /* 0x004fe400078e001a */
[----:B------:R-:W-:-:S05]  /*1db30*/  @!P0 IMAD.MOV.U32 R4, RZ, RZ, R25 ;  /* 0x000000ffff048224 */ /* 0x000fca00078e0019 */
[----:B------:R0:W2:Y:S02]  /*1db40*/  @!P0 LDG.E.U16 R17, desc[UR10][R4.64] ;  /* 0x0000000a04118981 */ /* 0x0000a4000c1e1500 */
[----:B0-----:R-:W-:Y:S02]  /*1db50*/  @!P0 IMAD.MOV.U32 R5, RZ, RZ, R24 ;  /* 0x000000ffff058224 */ /* 0x001fe400078e0018 */
[----:B------:R-:W-:-:S05]  /*1db60*/  @!P0 IMAD.MOV.U32 R4, RZ, RZ, R2 ;  /* 0x000000ffff048224 */ /* 0x000fca00078e0002 */
[----:B------:R4:W2:Y:S02]  /*1db70*/  @!P0 LDG.E.U16 R16, desc[UR10][R4.64] ;  /* 0x0000000a04108981 */ /* 0x0008a4000c1e1500 */
[----:B----4-:R-:W-:Y:S02]  /*1db80*/  @!P0 IMAD.MOV.U32 R5, RZ, RZ, R23 ;  /* 0x000000ffff058224 */ /* 0x010fe400078e0017 */
[----:B---3--:R-:W-:-:S05]  /*1db90*/  @!P0 IMAD.MOV.U32 R4, RZ, RZ, R22 ;  /* 0x000000ffff048224 */ /* 0x008fca00078e0016 */
[----:B------:R0:W3:Y:S04]  /*1dba0*/  @!P0 LDG.E.U16 R15, desc[UR10][R4.64] ;  /* 0x0000000a040f8981 */ /* 0x0000e8000c1e1500 */
[----:B------:R1:W-:Y:S04]  /*1dbb0*/  STL [R1+0x400c], R18 ;  /* 0x00400c1201007387 */ /* 0x0003e80000100800 */
[----:B------:R-:W4:Y:S01]  /*1dbc0*/  LDL R19, [R1+0x1bec] ;  /* 0x001bec0001137983 */ /* 0x000f220000100800 */
[----:B0-----:R-:W-:Y:S02]  /*1dbd0*/  @!P0 IMAD.MOV.U32 R4, RZ, RZ, R20 ;  /* 0x000000ffff048224 */ /* 0x001fe400078e0014 */
[----:B------:R-:W-:Y:S01]  /*1dbe0*/  @!P0 IMAD.MOV.U32 R5, RZ, RZ, R21 ;  /* 0x000000ffff058224 */ /* 0x000fe200078e0015 */
[----:B-1----:R-:W4:Y:S04]  /*1dbf0*/  LDL R18, [R1+0x1cc4] ;  /* 0x001cc40001127983 */ /* 0x002f280000100800 */
[----:B------:R4:W4:Y:S04]  /*1dc00*/  @!P0 LDG.E.U16 R14, desc[UR10][R4.64] ;  /* 0x0000000a040e8981 */ /* 0x000928000c1e1500 */
[----:B--2---:R0:W-:Y:S04]  /*1dc10*/  STL [R1+0x4010], R17 ;  /* 0x0040101101007387 */ /* 0x0041e80000100800 */
[----:B------:R-:W2:Y:S04]  /*1dc20*/  LDL R2, [R1+0x1ce4] ;  /* 0x001ce40001027983 */ /* 0x000ea80000100800 */
[----:B0-----:R-:W2:Y:S04]  /*1dc30*/  LDL R17, [R1+0x1ca8] ;  /* 0x001ca80001117983 */ /* 0x001ea80000100800 */
[----:B------:R-:W-:Y:S04]  /*1dc40*/  STL [R1+0x4014], R16 ;  /* 0x0040141001007387 */ /* 0x000fe80000100800 */
[----:B---3--:R0:W-:Y:S04]  /*1dc50*/  STL [R1+0x4018], R15 ;  /* 0x0040180f01007387 */ /* 0x0081e80000100800 */
[----:B------:R-:W3:Y:S01]  /*1dc60*/  LDL R21, [R1+0x1cc8] ;  /* 0x001cc80001157983 */ /* 0x000ee20000100800 */
[----:B----4-:R-:W-:-:S03]  /*1dc70*/  @!P0 IMAD.MOV.U32 R5, RZ, RZ, R19 ;  /* 0x000000ffff058224 */ /* 0x010fc600078e0013 */
[----:B0-----:R-:W4:Y:S04]  /*1dc80*/  LDL R15, [R1+0x1d04] ;  /* 0x001d0400010f7983 */ /* 0x001f280000100800 */
[----:B------:R0:W-:Y:S04]  /*1dc90*/  STL [R1+0x401c], R14 ;  /* 0x00401c0e01007387 */ /* 0x0001e80000100800 */
[----:B------:R-:W4:Y:S04]  /*1dca0*/  LDL R20, [R1+0x1ce8] ;  /* 0x001ce80001147983 */ /* 0x000f280000100800 */
[----:B------:R-:W4:Y:S01]  /*1dcb0*/  LDL R19, [R1+0x1d24] ;  /* 0x001d240001137983 */ /* 0x000f220000100800 */
[----:B------:R-:W-:Y:S01]  /*1dcc0*/  PRMT R13, RZ, 0x7610, R13 ;  /* 0x00007610ff0d7816 */ /* 0x000fe2000000000d */
[----:B------:R-:W-:-:S05]  /*1dcd0*/  @!P0 IMAD.MOV.U32 R4, RZ, RZ, R18 ;  /* 0x000000ffff048224 */ /* 0x000fca00078e0012 */
[----:B------:R2:W4:Y:S01]  /*1dce0*/  @!P0 LDG.E.U16 R13, desc[UR10][R4.64] ;  /* 0x0000000a040d8981 */ /* 0x000522000c1e1500 */
[----:B------:R-:W-:Y:S02]  /*1dcf0*/  PRMT R12, RZ, 0x7610, R12 ;  /* 0x00007610ff0c7816 */ /* 0x000fe4000000000c */
[----:B------:R-:W-:Y:S02]  /*1dd00*/  PRMT R11, RZ, 0x7610, R11 ;  /* 0x00007610ff0b7816 */ /* 0x000fe4000000000b */
[----:B------:R-:W-:Y:S01]  /*1dd10*/  PRMT R10, RZ, 0x7610, R10 ;  /* 0x00007610ff0a7816 */ /* 0x000fe2000000000a */
[----:B--2---:R-:W-:Y:S02]  /*1dd20*/  @!P0 IMAD.MOV.U32 R4, RZ, RZ, R2 ;  /* 0x000000ffff048224 */ /* 0x004fe400078e0002 */
[----:B------:R-:W-:-:S05]  /*1dd30*/  @!P0 IMAD.MOV.U32 R5, RZ, RZ, R17 ;  /* 0x000000ffff058224 */ /* 0x000fca00078e0011 */
[----:B------:R3:W2:Y:S02]  /*1dd40*/  @!P0 LDG.E.U16 R12, desc[UR10][R4.64] ;  /* 0x0000000a040c8981 */ /* 0x0006a4000c1e1500 */
[----:B---3--:R-:W-:Y:S02]  /*1dd50*/  @!P0 IMAD.MOV.U32 R5, RZ, RZ, R21 ;  /* 0x000000ffff058224 */ /* 0x008fe400078e0015 */
[----:B----4-:R-:W-:-:S05]  /*1dd60*/  @!P0 IMAD.MOV.U32 R4, RZ, RZ, R15 ;  /* 0x000000ffff048224 */ /* 0x010fca00078e000f */
[----:B------:R1:W3:Y:S02]  /*1dd70*/  @!P0 LDG.E.U16 R11, desc[UR10][R4.64] ;  /* 0x0000000a040b8981 */ /* 0x0002e4000c1e1500 */
[----:B-1----:R-:W-:Y:S02]  /*1dd80*/  @!P0 IMAD.MOV.U32 R4, RZ, RZ, R19 ;  /* 0x000000ffff048224 */ /* 0x002fe400078e0013 */
[----:B------:R-:W-:-:S05]  /*1dd90*/  @!P0 IMAD.MOV.U32 R5, RZ, RZ, R20 ;  /* 0x000000ffff058224 */ /* 0x000fca00078e0014 */
[----:B------:R-:W4:Y:S04]  /*1dda0*/  @!P0 LDG.E.U16 R10, desc[UR10][R4.64] ;  /* 0x0000000a040a8981 */ /* 0x000f28000c1e1500 */
[----:B------:R1:W-:Y:S04]  /*1ddb0*/  STL [R1+0x4020], R13 ;  /* 0x0040200d01007387 */ /* 0x0003e80000100800 */
[----:B------:R-:W4:Y:S04]  /*1ddc0*/  LDL R18, [R1+0x1d08] ;  /* 0x001d080001127983 */ /* 0x000f280000100800 */
[----:B------:R-:W4:Y:S04]  /*1ddd0*/  LDL R17, [R1+0x1d44] ;  /* 0x001d440001117983 */ /* 0x000f280000100800 */
[----:B------:R-:W4:Y:S04]  /*1dde0*/  LDL R16, [R1+0x1d28] ;  /* 0x001d280001107983 */ /* 0x000f280000100800 */
[----:B------:R-:W4:Y:S04]  /*1ddf0*/  LDL R2, [R1+0x1d64] ;  /* 0x001d640001027983 */ /* 0x000f280000100800 */
[----:B--2---:R2:W-:Y:S04]  /*1de00*/  STL [R1+0x4024], R12 ;  /* 0x0040240c01007387 */ /* 0x0045e80000100800 */
[----:B------:R-:W4:Y:S04]  /*1de10*/  LDL R15, [R1+0x1d48] ;  /* 0x001d4800010f7983 */ /* 0x000f280000100800 */
[----:B0-----:R-:W4:Y:S04]  /*1de20*/  LDL R14, [R1+0x1d84] ;  /* 0x001d8400010e7983 */ /* 0x001f280000100800 */
[----:B---3--:R0:W-:Y:S04]  /*1de30*/  STL [R1+0x4028], R11 ;  /* 0x0040280b01007387 */ /* 0x0081e80000100800 */
[----:B-1----:R-:W3:Y:S04]  /*1de40*/  LDL R13, [R1+0x1d68] ;  /* 0x001d6800010d7983 */ /* 0x002ee80000100800 */
[----:B--2---:R-:W2:Y:S04]  /*1de50*/  LDL R12, [R1+0x1da4] ;  /* 0x001da400010c7983 */ /* 0x004ea80000100800 */
[----:B0-----:R-:W2:Y:S04]  /*1de60*/  LDL R11, [R1+0x1dc0] ;  /* 0x001dc000010b7983 */ /* 0x001ea80000100800 */
[----:B------:R-:W2:Y:S04]  /*1de70*/  LDL.LU R27, [R1+0x1374] ;  /* 0x00137400011b7983 */ /* 0x000ea80000300800 */
[----:B----4-:R0:W-:Y:S04]  /*1de80*/  STL [R1+0x402c], R10 ;  /* 0x00402c0a01007387 */ /* 0x0101e80000100800 */
[----:B0-----:R-:W4:Y:S01]  /*1de90*/  LDL R10, [R1+0x1d88] ;  /* 0x001d8800010a7983 */ /* 0x001f220000100800 */
[----:B------:R-:W-:Y:S01]  /*1dea0*/  PRMT R9, RZ, 0x7610, R9 ;  /* 0x00007610ff097816 */ /* 0x000fe20000000009 */
[----:B------:R-:W-:-:S02]  /*1deb0*/  @!P0 IMAD.MOV.U32 R4, RZ, RZ, R17 ;  /* 0x000000ffff048224 */ /* 0x000fc400078e0011 */
[----:B------:R-:W-:Y:S01]  /*1dec0*/  @!P0 IMAD.MOV.U32 R5, RZ, RZ, R18 ;  /* 0x000000ffff058224 */ /* 0x000fe200078e0012 */
[----:B------:R-:W-:-:S04]  /*1ded0*/  PRMT R8, RZ, 0x7610, R8 ;  /* 0x00007610ff087816 */ /* 0x000fc80000000008 */
[----:B------:R0:W4:Y:S01]  /*1dee0*/  @!P0 LDG.E.U16 R9, desc[UR10][R4.64] ;  /* 0x0000000a04098981 */ /* 0x000122000c1e1500 */
[----:B------:R-:W-:Y:S01]  /*1def0*/  PRMT R7, RZ, 0x7610, R7 ;  /* 0x00007610ff077816 */ /* 0x000fe20000000007 */
[----:B0-----:R-:W-:Y:S02]  /*1df00*/  @!P0 IMAD.MOV.U32 R4, RZ, RZ, R2 ;  /* 0x000000ffff048224 */ /* 0x001fe400078e0002 */
[----:B------:R-:W-:-:S05]  /*1df10*/  @!P0 IMAD.MOV.U32 R5, RZ, RZ, R16 ;  /* 0x000000ffff058224 */ /* 0x000fca00078e0010 */
[----:B------:R0:W4:Y:S01]  /*1df20*/  @!P0 LDG.E.U16 R8, desc[UR10][R4.64] ;  /* 0x0000000a04088981 */ /* 0x000122000c1e1500 */
[----:B------:R-:W-:Y:S02]  /*1df30*/  PRMT R6, RZ, 0x7610, R6 ;  /* 0x00007610ff067816 */ /* 0x000fe40000000006 */
[----:B------:R-:W-:Y:S01]  /*1df40*/  PRMT R3, RZ, 0x7610, R3 ;  /* 0x00007610ff037816 */ /* 0x000fe20000000003 */
[----:B0-----:R-:W-:Y:S02]  /*1df50*/  @!P0 IMAD.MOV.U32 R5, RZ, RZ, R15 ;  /* 0x000000ffff058224 */ /* 0x001fe400078e000f */
[----:B------:R-:W-:-:S05]  /*1df60*/  @!P0 IMAD.MOV.U32 R4, RZ, RZ, R14 ;  /* 0x000000ffff048224 */ /* 0x000fca00078e000e */
[----:B------:R3:W4:Y:S02]  /*1df70*/  @!P0 LDG.E.U16 R7, desc[UR10][R4.64] ;  /* 0x0000000a04078981 */ /* 0x000724000c1e1500 */
[----:B---3--:R-:W-:Y:S02]  /*1df80*/  @!P0 IMAD.MOV.U32 R5, RZ, RZ, R13 ;  /* 0x000000ffff058224 */ /* 0x008fe400078e000d */
[----:B--2---:R-:W-:-:S05]  /*1df90*/  @!P0 IMAD.MOV.U32 R4, RZ, RZ, R12 ;  /* 0x000000ffff048224 */ /* 0x004fca00078e000c */
[----:B------:R0:W2:Y:S02]  /*1dfa0*/  @!P0 LDG.E.U16 R6, desc[UR10][R4.64] ;  /* 0x0000000a04068981 */ /* 0x0000a4000c1e1500 */
[----:B0-----:R-:W-:Y:S02]  /*1dfb0*/  @!P0 IMAD.MOV.U32 R4, RZ, RZ, R11 ;  /* 0x000000ffff048224 */ /* 0x001fe400078e000b */
[----:B----4-:R-:W-:-:S05]  /*1dfc0*/  @!P0 IMAD.MOV.U32 R5, RZ, RZ, R10 ;  /* 0x000000ffff058224 */ /* 0x010fca00078e000a */
[----:B------:R-:W3:Y:S04]  /*1dfd0*/  @!P0 LDG.E.U16 R3, desc[UR10][R4.64] ;  /* 0x0000000a04038981 */ /* 0x000ee8000c1e1500 */
[----:B------:R-:W-:Y:S04]  /*1dfe0*/  STL [R1+0x4030], R9 ;  /* 0x0040300901007387 */ /* 0x000fe80000100800 */
[----:B------:R-:W4:Y:S04]  /*1dff0*/  LDL.LU R26, [R1+0x136c] ;  /* 0x00136c00011a7983 */ /* 0x000f280000300800 */
[----:B------:R-:W4:Y:S04]  /*1e000*/  LDL.LU R2, [R1+0x1364] ;  /* 0x0013640001027983 */ /* 0x000f280000300800 */
[----:B------:R-:W-:Y:S04]  /*1e010*/  STL [R1+0x4034], R8 ;  /* 0x0040340801007387 */ /* 0x000fe80000100800 */
[----:B------:R-:W-:Y:S04]  /*1e020*/  STL [R1+0x4038], R7 ;  /* 0x0040380701007387 */ /* 0x000fe80000100800 */
[----:B--2---:R0:W-:Y:S04]  /*1e030*/  STL [R1+0x403c], R6 ;  /* 0x00403c0601007387 */ /* 0x0041e80000100800 */
[----:B0-----:R-:W2:Y:S04]  /*1e040*/  LDL.LU R6, [R1+0x1344] ;  /* 0x0013440001067983 */ /* 0x001ea80000300800 */
[----:B------:R-:W2:Y:S04]  /*1e050*/  LDL.LU R7, [R1+0x133c] ;  /* 0x00133c0001077983 */ /* 0x000ea80000300800 */
[----:B------:R-:W2:Y:S04]  /*1e060*/  LDL.LU R28, [R1+0x1250] ;  /* 0x00125000011c7983 */ /* 0x000ea80000300800 */
[----:B------:R-:W2:Y:S04]  /*1e070*/  LDL.LU R8, [R1+0x1248] ;  /* 0x0012480001087983 */ /* 0x000ea80000300800 */
[----:B------:R-:W2:Y:S04]  /*1e080*/  LDL.LU R29, [R1+0x1240] ;  /* 0x00124000011d7983 */ /* 0x000ea80000300800 */
[----:B------:R-:W2:Y:S04]  /*1e090*/  LDL.LU R4, [R1+0x1354] ;  /* 0x0013540001047983 */ /* 0x000ea80000300800 */
[----:B------:R-:W2:Y:S04]  /*1e0a0*/  LDL.LU R5, [R1+0x134c] ;  /* 0x00134c0001057983 */ /* 0x000ea80000300800 */
[----:B---3--:R0:W-:Y:S04]  /*1e0b0*/  STL [R1+0x4040], R3 ;  /* 0x0040400301007387 */ /* 0x0081e80000100800 */
[----:B0-----:R-:W3:Y:S01]  /*1e0c0*/  LDL.LU R3, [R1+0x135c] ;  /* 0x00135c0001037983 */ /* 0x001ee20000300800 */
[----:B------:R-:W0:Y:S03]  /*1e0d0*/  S2R R0, SR_TID.X ;  /* 0x0000000000007919 */ /* 0x000e260000002100 */
[----:B------:R-:W2:Y:S04]  /*1e0e0*/  LDL.LU R9, [R1+0x1238] ;  /* 0x0012380001097983 */ /* 0x000ea80000300800 */
[----:B------:R-:W2:Y:S04]  /*1e0f0*/  LDL.LU R10, [R1+0x1230] ;  /* 0x00123000010a7983 */ /* 0x000ea80000300800 */
[----:B------:R-:W2:Y:S04]  /*1e100*/  LDL.LU R11, [R1+0x1228] ;  /* 0x00122800010b7983 */ /* 0x000ea80000300800 */
[----:B------:R-:W2:Y:S04]  /*1e110*/  LDL.LU R12, [R1+0x1220] ;  /* 0x00122000010c7983 */ /* 0x000ea80000300800 */
[----:B------:R-:W2:Y:S04]  /*1e120*/  LDL.LU R13, [R1+0x1218] ;  /* 0x00121800010d7983 */ /* 0x000ea80000300800 */
[----:B------:R-:W2:Y:S01]  /*1e130*/  LDL.LU R14, [R1+0x1154] ;  /* 0x00115400010e7983 */ /* 0x000ea20000300800 */
[----:B0-----:R-:W-:-:S05]  /*1e140*/  LOP3.LUT R0, R0, 0x3f, RZ, 0xc0, !PT ;  /* 0x0000003f00007812 */ /* 0x001fca00078ec0ff */
[----:B------:R-:W-:-:S05]  /*1e150*/  IMAD.SHL.U32 R0, R0, 0x2, RZ ;  /* 0x0000000200007824 */ /* 0x000fca00078e00ff */
[----:B------:R-:W-:-:S05]  /*1e160*/  LOP3.LUT R20, R0, 0x60, RZ, 0x3c, !PT ;  /* 0x0000006000147812 */ /* 0x000fca00078e3cff */
[----:B------:R0:W-:Y:S04]  /*1e170*/  STS.U16 [R20+UR5+0x3800], R27 ;  /* 0x0038001b14007988 */ /* 0x0001e80008000405 */
[----:B----4-:R1:W-:Y:S04]  /*1e180*/  STS.U16 [R20+UR5+0x3880], R26 ;  /* 0x0038801a14007988 */ /* 0x0103e80008000405 */
[----:B------:R4:W-:Y:S04]  /*1e190*/  STS.U16 [R20+UR5+0x3900], R2 ;  /* 0x0039000214007988 */ /* 0x0009e80008000405 */
[----:B0-----:R-:W2:Y:S04]  /*1e1a0*/  LDL.LU R27, [R1+0x114c] ;  /* 0x00114c00011b7983 */ /* 0x001ea80000300800 */
[----:B------:R-:W2:Y:S04]  /*1e1b0*/  LDL.LU R15, [R1+0x1144] ;  /* 0x00114400010f7983 */ /* 0x000ea80000300800 */
        /* <DEDUP_REMOVED lines=9> */
[----:B-1----:R-:W2:Y:S04]  /*1e250*/  LDL.LU R26, [R1+0x13c8] ;  /* 0x0013c800011a7983 */ /* 0x002ea80000300800 */
[----:B----4-:R-:W4:Y:S04]  /*1e260*/  LDL.LU R2, [R1+0x13c4] ;  /* 0x0013c40001027983 */ /* 0x010f280000300800 */
[----:B---3--:R-:W-:Y:S04]  /*1e270*/  STS.U16 [R20+UR5+0x3980], R3 ;  /* 0x0039800314007988 */ /* 0x008fe80008000405 */
[----:B--2---:R-:W-:Y:S04]  /*1e280*/  STS.U16 [R20+UR5+0x3a00], R4 ;  /* 0x003a000414007988 */ /* 0x004fe80008000405 */
[----:B------:R-:W-:Y:S04]  /*1e290*/  STS.U16 [R20+UR5+0x3a80], R5 ;  /* 0x003a800514007988 */ /* 0x000fe80008000405 */
[----:B------:R-:W-:Y:S04]  /*1e2a0*/  STS.U16 [R20+UR5+0x3b00], R6 ;  /* 0x003b000614007988 */ /* 0x000fe80008000405 */
[----:B------:R-:W-:Y:S04]  /*1e2b0*/  STS.U16 [R20+UR5+0x3b80], R7 ;  /* 0x003b800714007988 */ /* 0x000fe80008000405 */
[----:B------:R0:W-:Y:S04]  /*1e2c0*/  STS.U16 [R20+UR5+0x5800], R28 ;  /* 0x0058001c14007988 */ /* 0x0001e80008000405 */
[----:B------:R-:W-:Y:S04]  /*1e2d0*/  STS.U16 [R20+UR5+0x5880], R8 ;  /* 0x0058800814007988 */ /* 0x000fe80008000405 */
[----:B------:R1:W-:Y:S04]  /*1e2e0*/  STS.U16 [R20+UR5+0x5900], R29 ;  /* 0x0059001d14007988 */ /* 0x0003e80008000405 */
[----:B0-----:R-:W2:Y:S04]  /*1e2f0*/  LDL.LU R28, [R1+0x13c0] ;  /* 0x0013c000011c7983 */ /* 0x001ea80000300800 */
[----:B-1----:R-:W3:Y:S04]  /*1e300*/  LDL.LU R29, [R1+0x13bc] ;  /* 0x0013bc00011d7983 */ /* 0x002ee80000300800 */
[----:B------:R-:W-:Y:S04]  /*1e310*/  STS.U16 [R20+UR5+0x5980], R9 ;  /* 0x0059800914007988 */ /* 0x000fe80008000405 */
[----:B------:R-:W-:Y:S04]  /*1e320*/  STS.U16 [R20+UR5+0x5a00], R10 ;  /* 0x005a000a14007988 */ /* 0x000fe80008000405 */
[----:B------:R-:W-:Y:S04]  /*1e330*/  STS.U16 [R20+UR5+0x5a80], R11 ;  /* 0x005a800b14007988 */ /* 0x000fe80008000405 */
[----:B------:R-:W-:Y:S04]  /*1e340*/  STS.U16 [R20+UR5+0x5b00], R12 ;  /* 0x005b000c14007988 */ /* 0x000fe80008000405 */
[----:B------:R-:W-:Y:S04]  /*1e350*/  STS.U16 [R20+UR5+0x5b80], R13 ;  /* 0x005b800d14007988 */ /* 0x000fe80008000405 */
[----:B------:R-:W-:Y:S01]  /*1e360*/  STS.U16 [R20+UR5+0x7800], R14 ;  /* 0x0078000e14007988 */ /* 0x000fe20008000405 */
[----:B------:R-:W-:-:S03]  /*1e370*/  LOP3.LUT R3, R0, 0x70, RZ, 0x3c, !PT ;  /* 0x0000007000037812 */ /* 0x000fc600078e3cff */
[----:B------:R0:W-:Y:S04]  /*1e380*/  STS.U16 [R20+UR5+0x7880], R27 ;  /* 0x0078801b14007988 */ /* 0x0001e80008000405 */
        /* <DEDUP_REMOVED lines=8> */
[----:B0-----:R-:W3:Y:S04]  /*1e410*/  LDL.LU R27, [R1+0x1334] ;  /* 0x00133400011b7983 */ /* 0x001ee80000300800 */
[----:B------:R-:W3:Y:S04]  /*1e420*/  LDL.LU R0, [R1+0x132c] ;  /* 0x00132c0001007983 */ /* 0x000ee80000300800 */
[----:B------:R-:W-:Y:S04]  /*1e430*/  STS.U16 [R3+UR5+0x1d00], R24 ;  /* 0x001d001803007988 */ /* 0x000fe80008000405 */
[----:B------:R-:W3:Y:S04]  /*1e440*/  LDL.LU R4, [R1+0x1324] ;  /* 0x0013240001047983 */ /* 0x000ee80000300800 */
[----:B------:R-:W-:Y:S04]  /*1e450*/  STS.U16 [R3+UR5+0x1d80], R25 ;  /* 0x001d801903007988 */ /* 0x000fe80008000405 */
[----:B------:R-:W3:Y:S04]  /*1e460*/  LDL.LU R5, [R1+0x131c] ;  /* 0x00131c0001057983 */ /* 0x000ee80000300800 */
[----:B------:R-:W-:Y:S04]  /*1e470*/  STS.U16 [R3+UR5+0x1e00], R26 ;  /* 0x001e001a03007988 */ /* 0x000fe80008000405 */
[----:B------:R-:W3:Y:S04]  /*1e480*/  LDL.LU R6, [R1+0x1314] ;  /* 0x0013140001067983 */ /* 0x000ee80000300800 */
[----:B----4-:R0:W-:Y:S04]  /*1e490*/  STS.U16 [R3+UR5+0x1e80], R2 ;  /* 0x001e800203007988 */ /* 0x0101e80008000405 */
[----:B------:R-:W4:Y:S04]  /*1e4a0*/  LDL.LU R7, [R1+0x130c] ;  /* 0x00130c0001077983 */ /* 0x000f280000300800 */
[----:B0-----:R-:W4:Y:S04]  /*1e4b0*/  LDL.LU R2, [R1+0x1304] ;  /* 0x0013040001027983 */ /* 0x001f280000300800 */
[----:B------:R-:W4:Y:S04]  /*1e4c0*/  LDL.LU R8, [R1+0x12fc] ;  /* 0x0012fc0001087983 */ /* 0x000f280000300800 */
[----:B--2---:R0:W-:Y:S04]  /*1e4d0*/  STS.U16 [R3+UR5+0x1f00], R28 ;  /* 0x001f001c03007988 */ /* 0x0041e80008000405 */
[----:B---3--:R1:W-:Y:S04]  /*1e4e0*/  STS.U16 [R3+UR5+0x1f80], R29 ;  /* 0x001f801d03007988 */ /* 0x0083e80008000405 */
[----:B0-----:R-:W2:Y:S04]  /*1e4f0*/  LDL.LU R28, [R1+0x1210] ;  /* 0x00121000011c7983 */ /* 0x001ea80000300800 */
[----:B------:R-:W3:Y:S04]  /*1e500*/  LDL.LU R9, [R1+0x1208] ;  /* 0x0012080001097983 */ /* 0x000ee80000300800 */
[----:B------:R-:W3:Y:S04]  /*1e510*/  LDL.LU R10, [R1+0x1200] ;  /* 0x00120000010a7983 */ /* 0x000ee80000300800 */
[----:B------:R-:W3:Y:S04]  /*1e520*/  LDL.LU R11, [R1+0x11f8] ;  /* 0x0011f800010b7983 */ /* 0x000ee80000300800 */
[----:B------:R-:W3:Y:S04]  /*1e530*/  LDL.LU R12, [R1+0x11f0] ;  /* 0x0011f000010c7983 */ /* 0x000ee80000300800 */
[----:B------:R-:W3:Y:S04]  /*1e540*/  LDL.LU R13, [R1+0x11e8] ;  /* 0x0011e800010d7983 */ /* 0x000ee80000300800 */
[----:B------:R-:W3:Y:S04]  /*1e550*/  LDL.LU R14, [R1+0x11e0] ;  /* 0x0011e000010e7983 */ /* 0x000ee80000300800 */
[----:B-1----:R-:W3:Y:S04]  /*1e560*/  LDL.LU R29, [R1+0x115c] ;  /* 0x00115c00011d7983 */ /* 0x002ee80000300800 */
        /* <DEDUP_REMOVED lines=12> */
[----:B------:R0:W-:Y:S04]  /*1e630*/  STS.U16 [R3+UR5+0x3c00], R27 ;  /* 0x003c001b03007988 */ /* 0x0001e80008000405 */
[----:B------:R-:W-:Y:S04]  /*1e640*/  STS.U16 [R3+UR5+0x3c80], R0 ;  /* 0x003c800003007988 */ /* 0x000fe80008000405 */
[----:B------:R-:W-:Y:S04]  /*1e650*/  STS.U16 [R3+UR5+0x3d00], R4 ;  /* 0x003d000403007988 */ /* 0x000fe80008000405 */
[----:B------:R-:W-:Y:S04]  /*1e660*/  STS.U16 [R3+UR5+0x3d80], R5 ;  /* 0x003d800503007988 */ /* 0x000fe80008000405 */
[----:B------:R-:W-:Y:S04]  /*1e670*/  STS.U16 [R3+UR5+0x3e00], R6 ;  /* 0x003e000603007988 */ /* 0x000fe80008000405 */
[----:B----4-:R-:W-:Y:S04]  /*1e680*/  STS.U16 [R3+UR5+0x3e80], R7 ;  /* 0x003e800703007988 */ /* 0x010fe80008000405 */
[----:B0-----:R-:W4:Y:S04]  /*1e690*/  LDL.LU R27, [R1+0x9c] ;  /* 0x00009c00011b7983 */ /* 0x001f280000300800 */
[----:B------:R0:W-:Y:S04]  /*1e6a0*/  STS.U16 [R3+UR5+0x3f00], R2 ;  /* 0x003f000203007988 */ /* 0x0001e80008000405 */
[----:B------:R-:W-:Y:S04]  /*1e6b0*/  STS.U16 [R3+UR5+0x3f80], R8 ;  /* 0x003f800803007988 */ /* 0x000fe80008000405 */
[----:B0-----:R-:W4:Y:S01]  /*1e6c0*/  LDL.LU R2, [R1+0x98] ;  /* 0x0000980001027983 */ /* 0x001f220000300800 */
[----:B------:R-:W0:Y:S03]  /*1e6d0*/  S2R R0, SR_TID.X ;  /* 0x0000000000007919 */ /* 0x000e260000002100 */
[----:B--2---:R1:W-:Y:S04]  /*1e6e0*/  STS.U16 [R3+UR5+0x5c00], R28 ;  /* 0x005c001c03007988 */ /* 0x0043e80008000405 */
[----:B---3--:R-:W-:Y:S04]  /*1e6f0*/  STS.U16 [R3+UR5+0x5c80], R9 ;  /* 0x005c800903007988 */ /* 0x008fe80008000405 */
[----:B------:R-:W-:Y:S04]  /*1e700*/  STS.U16 [R3+UR5+0x5d00], R10 ;  /* 0x005d000a03007988 */ /* 0x000fe80008000405 */
[----:B------:R-:W-:Y:S04]  /*1e710*/  STS.U16 [R3+UR5+0x5d80], R11 ;  /* 0x005d800b03007988 */ /* 0x000fe80008000405 */
[----:B------:R-:W-:Y:S04]  /*1e720*/  STS.U16 [R3+UR5+0x5e00], R12 ;  /* 0x005e000c03007988 */ /* 0x000fe80008000405 */
[----:B------:R-:W-:Y:S04]  /*1e730*/  STS.U16 [R3+UR5+0x5e80], R13 ;  /* 0x005e800d03007988 */ /* 0x000fe80008000405 */
[----:B------:R-:W-:Y:S04]  /*1e740*/  STS.U16 [R3+UR5+0x5f00], R14 ;  /* 0x005f000e03007988 */ /* 0x000fe80008000405 */
[----:B------:R2:W-:Y:S04]  /*1e750*/  STS.U16 [R3+UR5+0x5f80], R29 ;  /* 0x005f801d03007988 */ /* 0x0005e80008000405 */
[----:B-1----:R-:W3:Y:S04]  /*1e760*/  LDL.LU R28, [R1+0x94] ;  /* 0x00009400011c7983 */ /* 0x002ee80000300800 */
[----:B--2---:R-:W2:Y:S04]  /*1e770*/  LDL.LU R29, [R1+0x90] ;  /* 0x00009000011d7983 */ /* 0x004ea80000300800 */
[----:B------:R-:W-:Y:S04]  /*1e780*/  STS.U16 [R3+UR5+0x7c00], R15 ;  /* 0x007c000f03007988 */ /* 0x000fe80008000405 */
[----:B------:R-:W-:Y:S01]  /*1e790*/  STS.U16 [R3+UR5+0x7c80], R16 ;  /* 0x007c801003007988 */ /* 0x000fe20008000405 */
[----:B0-----:R-:W-:-:S03]  /*1e7a0*/  LOP3.LUT R0, R0, 0x3f, RZ, 0xc0, !PT ;  /* 0x0000003f00007812 */ /* 0x001fc600078ec0ff */
[----:B------:R-:W-:Y:S04]  /*1e7b0*/  STS.U16 [R3+UR5+0x7d00], R17 ;  /* 0x007d001103007988 */ /* 0x000fe80008000405 */
[----:B------:R-:W-:Y:S04]  /*1e7c0*/  STS.U16 [R3+UR5+0x7d80], R18 ;  /* 0x007d801203007988 */ /* 0x000fe80008000405 */
[----:B------:R-:W-:Y:S04]  /*1e7d0*/  STS.U16 [R3+UR5+0x7e00], R19 ;  /* 0x007e001303007988 */ /* 0x000fe80008000405 */
[----:B------:R-:W-:Y:S04]  /*1e7e0*/  STS.U16 [R3+UR5+0x7e80], R20 ;  /* 0x007e801403007988 */ /* 0x000fe80008000405 */
[----:B------:R-:W-:Y:S01]  /*1e7f0*/  STS.U16 [R3+UR5+0x7f00], R21 ;  /* 0x007f001503007988 */ /* 0x000fe20008000405 */
[----:B------:R-:W-:-:S03]  /*1e800*/  IMAD.SHL.U32 R0, R0, 0x2, RZ ;  /* 0x0000000200007824 */ /* 0x000fc600078e00ff */
[----:B------:R0:W-:Y:S04]  /*1e810*/  STS.U16 [R3+UR5+0x7f80], R22 ;  /* 0x007f801603007988 */ /* 0x0001e80008000405 */
[----:B------:R1:W-:Y:S04]  /*1e820*/  STS.U16 [R0+UR5+0x8600], R26 ;  /* 0x0086001a00007988 */ /* 0x0003e80008000405 */
[----:B0-----:R-:W2:Y:S04]  /*1e830*/  LDL.LU R3, [R1+0x8c] ;  /* 0x00008c0001037983 */ /* 0x001ea80000300800 */
[----:B------:R-:W2:Y:S04]  /*1e840*/  LDL.LU R6, [R1+0x88] ;  /* 0x0000880001067983 */ /* 0x000ea80000300800 */
[----:B------:R-:W2:Y:S04]  /*1e850*/  LDL.LU R7, [R1+0x84] ;  /* 0x0000840001077983 */ /* 0x000ea80000300800 */
[----:B------:R-:W2:Y:S04]  /*1e860*/  LDL.LU R8, [R1+0x80] ;  /* 0x0000800001087983 */ /* 0x000ea80000300800 */
[----:B------:R-:W2:Y:S04]  /*1e870*/  LDL.LU R9, [R1+0x7c] ;  /* 0x00007c0001097983 */ /* 0x000ea80000300800 */
[----:B-1----:R-:W2:Y:S04]  /*1e880*/  LDL.LU R26, [R1+0x78] ;  /* 0x00007800011a7983 */ /* 0x002ea80000300800 */
        /* <DEDUP_REMOVED lines=13> */
[----:B------:R0:W-:Y:S04]  /*1e960*/  STS.U16 [R0+UR5+0x8000], R23 ;  /* 0x0080001700007988 */ /* 0x0001e80008000405 */
[----:B------:R-:W2:Y:S04]  /*1e970*/  LDL.LU R22, [R1+0x40] ;  /* 0x0000400001167983 */ /* 0x000ea80000300800 */
[----:B------:R1:W-:Y:S04]  /*1e980*/  STS.U16 [R0+UR5+0x8200], R24 ;  /* 0x0082001800007988 */ /* 0x0003e80008000405 */
[----:B------:R1:W-:Y:S04]  /*1e990*/  STS.U16 [R0+UR5+0x8400], R25 ;  /* 0x0084001900007988 */ /* 0x0003e80008000405 */
[----:B----4-:R4:W-:Y:S04]  /*1e9a0*/  STS.U16 [R0+UR5+0x8800], R27 ;  /* 0x0088001b00007988 */ /* 0x0109e80008000405 */
[----:B0-----:R-:W2:Y:S04]  /*1e9b0*/  LDL.LU R23, [R1+0x3c] ;  /* 0x00003c0001177983 */ /* 0x001ea80000300800 */
[----:B-1----:R-:W2:Y:S04]  /*1e9c0*/  LDL.LU R24, [R1+0x38] ;  /* 0x0000380001187983 */ /* 0x002ea80000300800 */
[----:B------:R-:W2:Y:S04]  /*1e9d0*/  LDL.LU R25, [R1+0x34] ;  /* 0x0000340001197983 */ /* 0x000ea80000300800 */
[----:B----4-:R-:W4:Y:S04]  /*1e9e0*/  LDL.LU R27, [R1+0x30] ;  /* 0x00003000011b7983 */ /* 0x010f280000300800 */
[----:B------:R0:W-:Y:S04]  /*1e9f0*/  STS.U16 [R0+UR5+0x8a00], R2 ;  /* 0x008a000200007988 */ /* 0x0001e80008000405 */
[----:B0-----:R-:W4:Y:S04]  /*1ea00*/  LDL.LU R2, [R1+0x2c] ;  /* 0x00002c0001027983 */ /* 0x001f280000300800 */
[----:B---3--:R0:W-:Y:S04]  /*1ea10*/  STS.U16 [R0+UR5+0x8c00], R28 ;  /* 0x008c001c00007988 */ /* 0x0081e80008000405 */
[----:B--2---:R1:W-:Y:S04]  /*1ea20*/  STS.U16 [R0+UR5+0x8e00], R29 ;  /* 0x008e001d00007988 */ /* 0x0043e80008000405 */
[----:B0-----:R-:W2:Y:S04]  /*1ea30*/  LDL.LU R28, [R1+0x28] ;  /* 0x00002800011c7983 */ /* 0x001ea80000300800 */
[----:B-1----:R-:W3:Y:S04]  /*1ea40*/  LDL.LU R29, [R1+0x24] ;  /* 0x00002400011d7983 */ /* 0x002ee80000300800 */
[----:B------:R-:W3:Y:S04]  /*1ea50*/  LDL.LU R4, [R1+0x1c] ;  /* 0x00001c0001047983 */ /* 0x000ee80000300800 */
[----:B------:R0:W-:Y:S04]  /*1ea60*/  STS.U16 [R0+UR5+0x9000], R3 ;  /* 0x0090000300007988 */ /* 0x0001e80008000405 */
[----:B------:R1:W-:Y:S04]  /*1ea70*/  STS.U16 [R0+UR5+0x9a00], R26 ;  /* 0x009a001a00007988 */ /* 0x0003e80008000405 */
[----:B------:R1:W-:Y:S04]  /*1ea80*/  STS.U16 [R0+UR5+0x9200], R6 ;  /* 0x0092000600007988 */ /* 0x0003e80008000405 */
[----:B------:R1:W-:Y:S04]  /*1ea90*/  STS.U16 [R0+UR5+0x9400], R7 ;  /* 0x0094000700007988 */ /* 0x0003e80008000405 */
[----:B------:R1:W-:Y:S04]  /*1eaa0*/  STS.U16 [R0+UR5+0x9600], R8 ;  /* 0x0096000800007988 */ /* 0x0003e80008000405 */
[----:B------:R1:W-:Y:S04]  /*1eab0*/  STS.U16 [R0+UR5+0x9800], R9 ;  /* 0x0098000900007988 */ /* 0x0003e80008000405 */
[----:B------:R1:W-:Y:S04]  /*1eac0*/  STS.U16 [R0+UR5+0x9c00], R10 ;  /* 0x009c000a00007988 */ /* 0x0003e80008000405 */
[----:B------:R1:W-:Y:S04]  /*1ead0*/  STS.U16 [R0+UR5+0x9e00], R11 ;  /* 0x009e000b00007988 */ /* 0x0003e80008000405 */
[----:B0-----:R-:W3:Y:S01]  /*1eae0*/  LDL.LU R3, [R1+0x4040] ;  /* 0x0040400001037983 */ /* 0x001ee20000300800 */
[----:B-1----:R-:W-:-:S03]  /*1eaf0*/  LOP3.LUT R26, R0, 0x10, RZ, 0x3c, !PT ;  /* 0x00000010001a7812 */ /* 0x002fc600078e3cff */
[----:B------:R-:W3:Y:S04]  /*1eb00*/  LDL.LU R6, [R1+0x403c] ;  /* 0x00403c0001067983 */ /* 0x000ee80000300800 */
[----:B------:R-:W3:Y:S04]  /*1eb10*/  LDL.LU R7, [R1+0x4038] ;  /* 0x0040380001077983 */ /* 0x000ee80000300800 */
[----:B------:R-:W3:Y:S04]  /*1eb20*/  LDL.LU R8, [R1+0x4034] ;  /* 0x0040340001087983 */ /* 0x000ee80000300800 */
        /* <DEDUP_REMOVED lines=8> */
[----:B------:R-:W3:Y:S04]  /*1ebb0*/  LDL.LU R10, [R1+0x402c] ;  /* 0x00402c00010a7983 */ /* 0x000ee80000300800 */
[----:B------:R-:W3:Y:S04]  /*1ebc0*/  LDL.LU R11, [R1+0x4028] ;  /* 0x00402800010b7983 */ /* 0x000ee80000300800 */
[----:B------:R-:W3:Y:S04]  /*1ebd0*/  LDL.LU R0, [R1+0x20] ;  /* 0x0000200001007983 */ /* 0x000ee80000300800 */
[----:B0-----:R-:W3:Y:S04]  /*1ebe0*/  LDL.LU R12, [R1+0x4024] ;  /* 0x00402400010c7983 */ /* 0x001ee80000300800 */
[----:B-1----:R-:W3:Y:S04]  /*1ebf0*/  LDL.LU R13, [R1+0x4020] ;  /* 0x00402000010d7983 */ /* 0x002ee80000300800 */
[----:B------:R-:W3:Y:S04]  /*1ec00*/  LDL.LU R14, [R1+0x401c] ;  /* 0x00401c00010e7983 */ /* 0x000ee80000300800 */
[----:B------:R-:W3:Y:S04]  /*1ec10*/  LDL.LU R15, [R1+0x4018] ;  /* 0x00401800010f7983 */ /* 0x000ee80000300800 */
[----:B------:R-:W3:Y:S04]  /*1ec20*/  LDL.LU R16, [R1+0x4014] ;  /* 0x0040140001107983 */ /* 0x000ee80000300800 */
[----:B------:R-:W3:Y:S01]  /*1ec30*/  LDL.LU R17, [R1+0x4010] ;  /* 0x0040100001117983 */ /* 0x000ee20000300800 */
[----:B------:R-:W0:Y:S03]  /*1ec40*/  S2R R5, SR_TID.X ;  /* 0x0000000000057919 */ /* 0x000e260000002100 */
[----:B------:R1:W-:Y:S04]  /*1ec50*/  STS.U16 [R26+UR5+0x8e80], R18 ;  /* 0x008e80121a007988 */ /* 0x0003e80008000405 */
[----:B------:R4:W-:Y:S04]  /*1ec60*/  STS.U16 [R26+UR5+0x9080], R19 ;  /* 0x009080131a007988 */ /* 0x0009e80008000405 */
[----:B------:R4:W-:Y:S04]  /*1ec70*/  STS.U16 [R26+UR5+0x9280], R20 ;  /* 0x009280141a007988 */ /* 0x0009e80008000405 */
[----:B------:R0:W-:Y:S04]  /*1ec80*/  STS.U16 [R26+UR5+0x9480], R21 ;  /* 0x009480151a007988 */ /* 0x0001e80008000405 */
[----:B------:R0:W-:Y:S04]  /*1ec90*/  STS.U16 [R26+UR5+0x9680], R22 ;  /* 0x009680161a007988 */ /* 0x0001e80008000405 */
[----:B------:R0:W-:Y:S04]  /*1eca0*/  STS.U16 [R26+UR5+0x9880], R23 ;  /* 0x009880171a007988 */ /* 0x0001e80008000405 */
[----:B-1----:R-:W3:Y:S04]  /*1ecb0*/  LDL.LU R18, [R1+0x400c] ;  /* 0x00400c0001127983 */ /* 0x002ee80000300800 */
[----:B----4-:R-:W4:Y:S04]  /*1ecc0*/  LDL.LU R19, [R1+0x4008] ;  /* 0x0040080001137983 */ /* 0x010f280000300800 */
[----:B------:R-:W4:Y:S04]  /*1ecd0*/  LDL.LU R20, [R1+0x4004] ;  /* 0x0040040001147983 */ /* 0x000f280000300800 */
[----:B0-----:R-:W4:Y:S04]  /*1ece0*/  LDL.LU R21, [R1+0x4000] ;  /* 0x0040000001157983 */ /* 0x001f280000300800 */
[----:B------:R-:W4:Y:S04]  /*1ecf0*/  LDL.LU R22, [R1+0x3ffc] ;  /* 0x003ffc0001167983 */ /* 0x000f280000300800 */
[----:B------:R-:W4:Y:S04]  /*1ed00*/  LDL.LU R23, [R1+0x3ff8] ;  /* 0x003ff80001177983 */ /* 0x000f280000300800 */
[----:B------:R0:W-:Y:S04]  /*1ed10*/  STS.U16 [R26+UR5+0x9a80], R24 ;  /* 0x009a80181a007988 */ /* 0x0001e80008000405 */
[----:B------:R1:W-:Y:S04]  /*1ed20*/  STS.U16 [R26+UR5+0x9c80], R25 ;  /* 0x009c80191a007988 */ /* 0x0003e80008000405 */
[----:B------:R1:W-:Y:S04]  /*1ed30*/  STS.U16 [R26+UR5+0x9e80], R27 ;  /* 0x009e801b1a007988 */ /* 0x0003e80008000405 */
[----:B0-----:R-:W4:Y:S04]  /*1ed40*/  LDL.LU R24, [R1+0x3ff4] ;  /* 0x003ff40001187983 */ /* 0x001f280000300800 */
[----:B-1----:R-:W4:Y:S04]  /*1ed50*/  LDL.LU R25, [R1+0x3ff0] ;  /* 0x003ff00001197983 */ /* 0x002f280000300800 */
[----:B------:R-:W4:Y:S04]  /*1ed60*/  LDL.LU R26, [R1+0x3fec] ;  /* 0x003fec00011a7983 */ /* 0x000f280000300800 */
[----:B------:R-:W4:Y:S01]  /*1ed70*/  LDL.LU R27, [R1+0x3fe8] ;  /* 0x003fe800011b7983 */ /* 0x000f220000300800 */
[----:B------:R-:W-:-:S05]  /*1ed80*/  LOP3.LUT R5, R5, 0x3f, RZ, 0xc0, !PT ;  /* 0x0000003f05057812 */ /* 0x000fca00078ec0ff */
[----:B------:R-:W-:-:S05]  /*1ed90*/  IMAD.SHL.U32 R5, R5, 0x2, RZ ;  /* 0x0000000205057824 */ /* 0x000fca00078e00ff */
[----:B------:R-:W-:-:S05]  /*1eda0*/  LOP3.LUT R5, R5, 0x20, RZ, 0x3c, !PT ;  /* 0x0000002005057812 */ /* 0x000fca00078e3cff */
[----:B------:R0:W-:Y:S04]  /*1edb0*/  STS.U16 [R5+UR5+0x8100], R2 ;  /* 0x0081000205007988 */ /* 0x0001e80008000405 */
[----:B0-----:R-:W4:Y:S04]  /*1edc0*/  LDL.LU R2, [R1+0x3fe4] ;  /* 0x003fe40001027983 */ /* 0x001f280000300800 */
[----:B--2---:R0:W-:Y:S04]  /*1edd0*/  STS.U16 [R5+UR5+0x8300], R28 ;  /* 0x0083001c05007988 */ /* 0x0041e80008000405 */
[----:B---3--:R1:W-:Y:S04]  /*1ede0*/  STS.U16 [R5+UR5+0x8500], R29 ;  /* 0x0085001d05007988 */ /* 0x0083e80008000405 */
[----:B0-----:R-:W2:Y:S04]  /*1edf0*/  LDL.LU R28, [R1+0x3fe0] ;  /* 0x003fe000011c7983 */ /* 0x001ea80000300800 */
[----:B-1----:R-:W3:Y:S04]  /*1ee00*/  LDL.LU R29, [R1+0x3fdc] ;  /* 0x003fdc00011d7983 */ /* 0x002ee80000300800 */
[----:B------:R-:W-:Y:S04]  /*1ee10*/  STS.U16 [R5+UR5+0x8700], R0 ;  /* 0x0087000005007988 */ /* 0x000fe80008000405 */
[----:B------:R-:W-:Y:S04]  /*1ee20*/  STS.U16 [R5+UR5+0x8900], R4 ;  /* 0x0089000405007988 */ /* 0x000fe80008000405 */
[----:B---3--:R0:W-:Y:S04]  /*1ee30*/  STS.U16 [R5+UR5+0x8b00], R29 ;  /* 0x008b001d05007988 */ /* 0x0081e80008000405 */
[----:B--2---:R1:W-:Y:S04]  /*1ee40*/  STS.U16 [R5+UR5+0x8d00], R28 ;  /* 0x008d001c05007988 */ /* 0x0043e80008000405 */
[----:B0-----:R-:W2:Y:S04]  /*1ee50*/  LDL.LU R29, [R1+0x3fd8] ;  /* 0x003fd800011d7983 */ /* 0x001ea80000300800 */
[----:B-1----:R-:W2:Y:S04]  /*1ee60*/  LDL.LU R28, [R1+0x3fd4] ;  /* 0x003fd400011c7983 */ /* 0x002ea80000300800 */
[----:B----4-:R0:W-:Y:S04]  /*1ee70*/  STS.U16 [R5+UR5+0x8f00], R2 ;  /* 0x008f000205007988 */ /* 0x0101e80008000405 */
        /* <DEDUP_REMOVED lines=8> */
[----:B0-----:R-:W3:Y:S01]  /*1ef00*/  LDL.LU R2, [R1+0x3fd0] ;  /* 0x003fd00001027983 */ /* 0x001ee20000300800 */
[----:B-1----:R-:W0:Y:S02]  /*1ef10*/  S2R R5, SR_TID.X ;  /* 0x0000000000057919 */ /* 0x002e240000002100 */
[C---:B0-----:R-:W-:Y:S01]  /*1ef20*/  LOP3.LUT R24, R5.reuse, 0x7, RZ, 0xc0, !PT ;  /* 0x0000000705187812 */ /* 0x041fe200078ec0ff */
[----:B------:R-:W-:Y:S01]  /*1ef30*/  IMAD.SHL.U32 R25, R5, 0x2, RZ ;  /* 0x0000000205197824 */ /* 0x000fe200078e00ff */
[----:B--2---:R0:W-:Y:S02]  /*1ef40*/  STS.U16 [R28+UR5+0x9f80], R29 ;  /* 0x009f801d1c007988 */ /* 0x0041e40008000405 */
[----:B0-----:R-:W0:Y:S02]  /*1ef50*/  S2R R29, SR_TID.X ;  /* 0x00000000001d7919 */ /* 0x001e240000002100 */
        /* <DEDUP_REMOVED lines=14> */
[----:B------:R-:W-:Y:S01]  /*1f040*/  STS.U16 [R28+UR5+0x9d80], R3 ;  /* 0x009d80031c007988 */ /* 0x000fe20008000405 */
[----:B------:R-:W-:Y:S01]  /*1f050*/  BAR.SYNC.DEFER_BLOCKING 0x0 ;  /* 0x0000000000007b1d */ /* 0x000fe20000010000 */
[----:B0-----:R-:W-:-:S05]  /*1f060*/  IMAD.SHL.U32 R29, R29, 0x8, RZ ;  /* 0x000000081d1d7824 */ /* 0x001fca00078e00ff */
[----:B------:R-:W-:Y:S01]  /*1f070*/  LOP3.LUT R29, R29, 0x30, RZ, 0xc0, !PT ;  /* 0x000000301d1d7812 */ /* 0x000fe200078ec0ff */
[----:B---3--:R-:W-:Y:S04]  /*1f080*/  LDSM.16.MT88.4 R20, [R2+UR5] ;  /* 0x000000050214783b */ /* 0x008fe80008004200 */
[----:B------:R-:W-:-:S05]  /*1f090*/  IMAD R24, R24, 0x40, R29 ;  /* 0x0000004018187824 */ /* 0x000fca00078e021d */
[----:B------:R-:W-:-:S05]  /*1f0a0*/  LOP3.LUT R24, R24, 0x30, R25, 0x78, !PT ;  /* 0x0000003018187812 */ /* 0x000fca00078e7819 */
[----:B------:R-:W0:Y:S04]  /*1f0b0*/  LDSM.16.M88.4 R12, [R24+UR5+0x8000] ;  /* 0x00800005180c783b */ /* 0x000e280008000200 */
[----:B------:R-:W1:Y:S04]  /*1f0c0*/  LDSM.16.M88.4 R8, [R24+UR5+0x8200] ;  /* 0x008200051808783b */ /* 0x000e680008000200 */
[----:B0-----:R-:W-:Y:S04]  /*1f0d0*/  STL.64 [R1+0xd0], R12 ;  /* 0x0000d00c01007387 */ /* 0x001fe80000100a00 */
[----:B------:R-:W-:Y:S04]  /*1f0e0*/  STL.64 [R1+0xd8], R14 ;  /* 0x0000d80e01007387 */ /* 0x000fe80000100a00 */
[----:B-1----:R-:W-:Y:S01]  /*1f0f0*/  STL.64 [R1+0xc0], R8 ;  /* 0x0000c00801007387 */ /* 0x002fe20000100a00 */
[----:B------:R-:W-:-:S03]  /*1f100*/  IMAD.MOV.U32 R5, RZ, RZ, R8 ;  /* 0x000000ffff057224 */ /* 0x000fc600078e0008 */
[----:B------:R-:W-:Y:S01]  /*1f110*/  STL.64 [R1+0xc8], R10 ;  /* 0x0000c80a01007387 */ /* 0x000fe20000100a00 */
[----:B------:R-:W-:-:S03]  /*1f120*/  IMAD.MOV.U32 R4, RZ, RZ, R9 ;  /* 0x000000ffff047224 */ /* 0x000fc600078e0009 */
[----:B------:R-:W0:Y:S04]  /*1f130*/  LDSM.16.M88.4 R8, [R24+UR5+0x8400] ;  /* 0x008400051808783b */ /* 0x000e280008000200 */
[----:B------:R-:W-:Y:S04]  /*1f140*/  LDSM.16.M88.4 R12, [R24+UR5+0x8800] ;  /* 0x00880005180c783b */ /* 0x000fe80008000200 */
[----:B0-----:R-:W-:Y:S01]  /*1f150*/  STL.64 [R1+0xb0], R8 ;  /* 0x0000b00801007387 */ /* 0x001fe20000100a00 */
[----:B------:R-:W-:-:S03]  /*1f160*/  IMAD.MOV.U32 R3, RZ, RZ, R10 ;  /* 0x000000ffff037224 */ /* 0x000fc600078e000a */
[----:B------:R-:W-:Y:S01]  /*1f170*/  STL.64 [R1+0xb8], R10 ;  /* 0x0000b80a01007387 */ /* 0x000fe20000100a00 */
[----:B------:R-:W-:-:S03]  /*1f180*/  IMAD.MOV.U32 R0, RZ, RZ, R11 ;  /* 0x000000ffff007224 */ /* 0x000fc600078e000b */
[----:B------:R-:W0:Y:S04]  /*1f190*/  LDSM.16.M88.4 R8, [R24+UR5+0x8600] ;  /* 0x008600051808783b */ /* 0x000e280008000200 */
[----:B------:R-:W-:Y:S04]  /*1f1a0*/  STL [R1+0x311c], R0 ;  /* 0x00311c0001007387 */ /* 0x000fe80000100800 */
[----:B------:R-:W-:Y:S04]  /*1f1b0*/  STL [R1+0x3118], R3 ;  /* 0x0031180301007387 */ /* 0x000fe80000100800 */
[----:B0-----:R-:W-:Y:S01]  /*1f1c0*/  STL.64 [R1+0xa0], R8 ;  /* 0x0000a00801007387 */ /* 0x001fe20000100a00 */
[----:B------:R-:W-:-:S03]  /*1f1d0*/  IMAD.MOV.U32 R17, RZ, RZ, R8 ;  /* 0x000000ffff117224 */ /* 0x000fc600078e0008 */
[----:B------:R-:W-:Y:S01]  /*1f1e0*/  STL.64 [R1+0xa8], R10 ;  /* 0x0000a80a01007387 */ /* 0x000fe20000100a00 */
[----:B------:R-:W-:-:S03]  /*1f1f0*/  IMAD.MOV.U32 R16, RZ, RZ, R9 ;  /* 0x000000ffff107224 */ /* 0x000fc600078e0009 */
[----:B------:R-:W0:Y:S04]  /*1f200*/  LDSM.16.M88.4 R8, [R24+UR5+0x8a00] ;  /* 0x008a00051808783b */ /* 0x000e280008000200 */
[----:B------:R1:W-:Y:S04]  /*1f210*/  STL [R1+0x3fb4], R16 ;  /* 0x003fb41001007387 */ /* 0x0003e80000100800 */
[----:B------:R2:W-:Y:S04]  /*1f220*/  STL [R1+0x3fb0], R17 ;  /* 0x003fb01101007387 */ /* 0x0005e80000100800 */
[----:B------:R-:W-:Y:S04]  /*1f230*/  STL.64 [R1+0x90], R12 ;  /* 0x0000900c01007387 */ /* 0x000fe80000100a00 */
[----:B------:R-:W-:Y:S04]  /*1f240*/  STL.64 [R1+0x98], R14 ;  /* 0x0000980e01007387 */ /* 0x000fe80000100a00 */
[----:B------:R-:W-:Y:S04]  /*1f250*/  LDSM.16.M88.4 R12, [R24+UR5+0x8e00] ;  /* 0x008e0005180c783b */ /* 0x000fe80008000200 */
[----:B0-----:R-:W-:Y:S01]  /*1f260*/  STL.64 [R1+0x80], R8 ;  /* 0x0000800801007387 */ /* 0x001fe20000100a00 */
[----:B-1----:R-:W-:-:S02]  /*1f270*/  IMAD.MOV.U32 R16, RZ, RZ, R8 ;  /* 0x000000ffff107224 */ /* 0x002fc400078e0008 */
[----:B--2---:R-:W-:Y:S02]  /*1f280*/  IMAD.MOV.U32 R17, RZ, RZ, R9 ;  /* 0x000000ffff117224 */ /* 0x004fe400078e0009 */
[----:B------:R-:W-:Y:S01]  /*1f290*/  IMAD.MOV.U32 R0, RZ, RZ, R10 ;  /* 0x000000ffff007224 */ /* 0x000fe200078e000a */
[----:B------:R-:W-:Y:S01]  /*1f2a0*/  STL.64 [R1+0x88], R10 ;  /* 0x0000880a01007387 */ /* 0x000fe20000100a00 */
[----:B------:R-:W-:-:S03]  /*1f2b0*/  IMAD.MOV.U32 R3, RZ, RZ, R11 ;  /* 0x000000ffff037224 */ /* 0x000fc600078e000b */
[----:B------:R-:W0:Y:S04]  /*1f2c0*/  LDSM.16.M88.4 R8, [R24+UR5+0x8c00] ;  /* 0x008c00051808783b */ /* 0x000e280008000200 */
[----:B------:R-:W-:Y:S04]  /*1f2d0*/  STL [R1+0x3164], R3 ;  /* 0x0031640301007387 */ /* 0x000fe80000100800 */
[----:B------:R-:W-:Y:S01]  /*1f2e0*/  STL [R1+0x3160], R0 ;  /* 0x0031600001007387 */ /* 0x000fe20000100800 */
[----:B0-----:R-:W-:Y:S02]  /*1f2f0*/  IMAD.MOV.U32 R19, RZ, RZ, R8 ;  /* 0x000000ffff137224 */ /* 0x001fe400078e0008 */
[----:B------:R-:W-:Y:S01]  /*1f300*/  IMAD.MOV.U32 R18, RZ, RZ, R9 ;  /* 0x000000ffff127224 */ /* 0x000fe200078e0009 */
[----:B------:R0:W-:Y:S04]  /*1f310*/  STL.64 [R1+0x70], R8 ;  /* 0x0000700801007387 */ /* 0x0001e80000100a00 */
[----:B------:R-:W-:Y:S04]  /*1f320*/  STL.64 [R1+0x78], R10 ;  /* 0x0000780a01007387 */ /* 0x000fe80000100a00 */
[----:B------:R-:W-:Y:S04]  /*1f330*/  STL.64 [R1+0x3fc0], R18 ;  /* 0x003fc01201007387 */ /* 0x000fe80000100a00 */
[----:B------:R1:W-:Y:S01]  /*1f340*/  STL.64 [R1+0x3fb8], R16 ;  /* 0x003fb81001007387 */ /* 0x0003e20000100a00 */
[----:B0-----:R-:W-:-:S02]  /*1f350*/  IMAD.MOV.U32 R9, RZ, RZ, R12 ;  /* 0x000000ffff097224 */ /* 0x001fc400078e000c */
[----:B------:R-:W-:Y:S01]  /*1f360*/  IMAD.MOV.U32 R8, RZ, RZ, R13 ;  /* 0x000000ffff087224 */ /* 0x000fe200078e000d */
[----:B-1----:R-:W2:Y:S04]  /*1f370*/  LDL.64 R16, [R1+0xd0] ;  /* 0x0000d00001107983 */ /* 0x002ea80000100a00 */
[----:B------:R-:W-:Y:S04]  /*1f380*/  STL.64 [R1+0x60], R12 ;  /* 0x0000600c01007387 */ /* 0x000fe80000100a00 */
[----:B------:R-:W-:Y:S04]  /*1f390*/  STL.64 [R1+0x68], R14 ;  /* 0x0000680e01007387 */ /* 0x000fe80000100a00 */
[----:B------:R-:W0:Y:S04]  /*1f3a0*/  LDSM.16.M88.4 R12, [R24+UR5+0x9000] ;  /* 0x00900005180c783b */ /* 0x000e280008000200 */
[----:B0-----:R-:W-:Y:S04]  /*1f3b0*/  STL.64 [R1+0x50], R12 ;  /* 0x0000500c01007387 */ /* 0x001fe80000100a00 */
[----:B------:R-:W-:Y:S04]  /*1f3c0*/  STL.64 [R1+0x58], R14 ;  /* 0x0000580e01007387 */ /* 0x000fe80000100a00 */
[----:B------:R-:W0:Y:S04]  /*1f3d0*/  LDSM.16.M88.4 R12, [R24+UR5+0x9200] ;  /* 0x00920005180c783b */ /* 0x000e280008000200 */
[----:B0-----:R-:W-:Y:S01]  /*1f3e0*/  STL.64 [R1+0x40], R12 ;  /* 0x0000400c01007387 */ /* 0x001fe20000100a00 */
[----:B------:R-:W-:-:S03]  /*1f3f0*/  IMAD.MOV.U32 R3, RZ, RZ, R13 ;  /* 0x000000ffff037224 */ /* 0x000fc600078e000d */
[----:B------:R-:W-:Y:S01]  /*1f400*/  STL.64 [R1+0x48], R14 ;  /* 0x0000480e01007387 */ /* 0x000fe20000100a00 */
[----:B------:R-:W-:-:S03]  /*1f410*/  IMAD.MOV.U32 R0, RZ, RZ, R12 ;  /* 0x000000ffff007224 */ /* 0x000fc600078e000c */
[----:B------:R-:W0:Y:S04]  /*1f420*/  LDSM.16.M88.4 R12, [R24+UR5+0x9400] ;  /* 0x00940005180c783b */ /* 0x000e280008000200 */
[----:B0-----:R-:W-:Y:S04]  /*1f430*/  STL.64 [R1+0x30], R12 ;  /* 0x0000300c01007387 */ /* 0x001fe80000100a00 */
        /* <DEDUP_REMOVED lines=10> */
[----:B0-----:R-:W-:Y:S04]  /*1f4e0*/  STL [R1+0x30c4], R14 ;  /* 0x0030c40e01007387 */ /* 0x001fe80000100800 */
[----:B------:R-:W-:Y:S04]  /*1f4f0*/  STL [R1+0x30c0], R15 ;  /* 0x0030c00f01007387 */ /* 0x000fe80000100800 */
[----:B------:R0:W-:Y:S02]  /*1f500*/  STL.64 [R1+0x3fa8], R12 ;  /* 0x003fa80c01007387 */ /* 0x0001e40000100a00 */
[----:B0-----:R-:W-:-:S02]  /*1f510*/  IMAD.MOV.U32 R12, RZ, RZ, R5 ;  /* 0x000000ffff0c7224 */ /* 0x001fc400078e0005 */
[----:B------:R-:W-:Y:S02]  /*1f520*/  IMAD.MOV.U32 R13, RZ, RZ, R4 ;  /* 0x000000ffff0d7224 */ /* 0x000fe400078e0004 */
[----:B------:R-:W0:Y:S04]  /*1f530*/  LDSM.16.M88.4 R4, [R24+UR5+0x9c00] ;  /* 0x009c00051804783b */ /* 0x000e280008000200 */
[----:B------:R1:W-:Y:S04]  /*1f540*/  STL.64 [R1+0x3fc8], R12 ;  /* 0x003fc80c01007387 */ /* 0x0003e80000100a00 */
[----:B-1----:R-:W2:Y:S04]  /*1f550*/  LDL.LU.64 R12, [R1+0x10c0] ;  /* 0x0010c000010c7983 */ /* 0x002ea80000300a00 */
[----:B------:R-:W2:Y:S04]  /*1f560*/  LDL.LU.64 R14, [R1+0x10c8] ;  /* 0x0010c800010e7983 */ /* 0x000ea80000300a00 */
[----:B0-----:R0:W-:Y:S04]  /*1f570*/  STL [R1+0x2fcc], R6 ;  /* 0x002fcc0601007387 */ /* 0x0011e80000100800 */
[----:B------:R1:W-:Y:S01]  /*1f580*/  STL [R1+0x2fc8], R7 ;  /* 0x002fc80701007387 */ /* 0x0003e20000100800 */
[----:B0-----:R-:W-:-:S02]  /*1f590*/  IMAD.MOV.U32 R6, RZ, RZ, R9 ;  /* 0x000000ffff067224 */ /* 0x001fc400078e0009 */
[----:B-1----:R-:W-:Y:S02]  /*1f5a0*/  IMAD.MOV.U32 R7, RZ, RZ, R8 ;  /* 0x000000ffff077224 */ /* 0x002fe400078e0008 */
[----:B------:R-:W0:Y:S04]  /*1f5b0*/  LDSM.16.M88.4 R8, [R24+UR5+0x9e00] ;  /* 0x009e00051808783b */ /* 0x000e280008000200 */
[----:B------:R-:W1:Y:S04]  /*1f5c0*/  LDSM.16.MT88.4 R24, [R2+UR5+0x80] ;  /* 0x000080050218783b */ /* 0x000e680008004200 */
[----:B------:R-:W-:Y:S04]  /*1f5d0*/  STL.64 [R1+0x3f30], R4 ;  /* 0x003f300401007387 */ /* 0x000fe80000100a00 */
[----:B0-----:R-:W-:Y:S04]  /*1f5e0*/  STL [R1+0x30cc], R10 ;  /* 0x0030cc0a01007387 */ /* 0x001fe80000100800 */
[----:B------:R-:W-:Y:S04]  /*1f5f0*/  STL [R1+0x30c8], R11 ;  /* 0x0030c80b01007387 */ /* 0x000fe80000100800 */
[----:B-1----:R-:W-:Y:S04]  /*1f600*/  STL.64 [R1+0x3ee8], R26 ;  /* 0x003ee81a01007387 */ /* 0x002fe80000100a00 */
[----:B------:R0:W-:Y:S04]  /*1f610*/  STL.64 [R1+0x3ee0], R24 ;  /* 0x003ee01801007387 */ /* 0x0001e80000100a00 */
[----:B0-----:R-:W3:Y:S04]  /*1f620*/  LDL.LU.64 R24, [R1+0xfc0] ;  /* 0x000fc00001187983 */ /* 0x001ee80000300a00 */
[----:B------:R-:W3:Y:S01]  /*1f630*/  LDL.LU.64 R26, [R1+0xfc8] ;  /* 0x000fc800011a7983 */ /* 0x000ee20000300a00 */
[----:B--2---:R-:W-:-:S15]  /*1f640*/  HMMA.16816.F32.BF16 R12, R20, R16, R12 ;  /* 0x00000010140c723c */ /* 0x004fde000004180c */
[----:B------:R-:W-:-:S08]  /*1f650*/  NOP ;  /* 0x0000000000007918 */ /* 0x000fd00000000000 */
[----:B------:R0:W-:Y:S04]  /*1f660*/  STL.64 [R1+0x10c0], R12 ;  /* 0x0010c00c01007387 */ /* 0x0001e80000100a00 */
[----:B------:R3:W-:Y:S04]  /*1f670*/  STL.64 [R1+0x10c8], R14 ;  /* 0x0010c80e01007387 */ /* 0x0007e80000100a00 */
[----:B0-----:R-:W3:Y:S01]  /*1f680*/  LDL.LU.64 R12, [R1+0x3fc8] ;  /* 0x003fc800010c7983 */ /* 0x001ee20000300a00 */
[----:B------:R-:W-:Y:S02]  /*1f690*/  IMAD.MOV.U32 R5, RZ, RZ, R3 ;  /* 0x000000ffff057224 */ /* 0x000fe400078e0003 */
[----:B------:R-:W-:-:S02]  /*1f6a0*/  IMAD.MOV.U32 R4, RZ, RZ, R0 ;  /* 0x000000ffff047224 */ /* 0x000fc400078e0000 */
[----:B------:R-:W-:Y:S02]  /*1f6b0*/  IMAD.MOV.U32 R3, RZ, RZ, R16 ;  /* 0x000000ffff037224 */ /* 0x000fe400078e0010 */
[----:B------:R-:W-:Y:S01]  /*1f6c0*/  IMAD.MOV.U32 R0, RZ, RZ, R17 ;  /* 0x000000ffff007224 */ /* 0x000fe200078e0011 */
[----:B------:R-:W2:Y:S04]  /*1f6d0*/  LDL.LU.64 R18, [R1+0x3fc0] ;  /* 0x003fc00001127983 */ /* 0x000ea80000300a00 */
[----:B------:R-:W4:Y:S01]  /*1f6e0*/  LDL.LU.64 R16, [R1+0x3fb8] ;  /* 0x003fb80001107983 */ /* 0x000f220000300a00 */
[----:B---3--:R-:W-:Y:S03]  /*1f6f0*/  HMMA.16816.F32.BF16 R12, R20, R12, R24 ;  /* 0x0000000c140c723c */ /* 0x008fe60000041818 */
[----:B------:R-:W3:Y:S04]  /*1f700*/  LDL.64 R24, [R1+0x30] ;  /* 0x0000300001187983 */ /* 0x000ee80000100a00 */
[----:B---3--:R4:W-:-:S15]  /*1f710*/  STL.64 [R1+0x3f38], R24 ;  /* 0x003f381801007387 */ /* 0x0089de0000100a00 */
[----:B------:R-:W-:-:S01]  /*1f720*/  NOP ;  /* 0x0000000000007918 */ /* 0x000fc20000000000 */
[----:B------:R0:W-:Y:S04]  /*1f730*/  STL.64 [R1+0xfc0], R12 ;  /* 0x000fc00c01007387 */ /* 0x0001e80000100a00 */
[----:B------:R1:W-:Y:S01]  /*1f740*/  STL.64 [R1+0xfc8], R14 ;  /* 0x000fc80e01007387 */ /* 0x0003e20000100a00 */
[----:B----4-:R-:W-:Y:S02]  /*1f750*/  IMAD.MOV.U32 R24, RZ, RZ, R16 ;  /* 0x000000ffff187224 */ /* 0x010fe400078e0010 */
[----:B------:R-:W-:Y:S01]  /*1f760*/  IMAD.MOV.U32 R25, RZ, RZ, R17 ;  /* 0x000000ffff197224 */ /* 0x000fe200078e0011 */
[----:B------:R-:W3:Y:S04]  /*1f770*/  LDL.LU R16, [R1+0x3fb4] ;  /* 0x003fb40001107983 */ /* 0x000ee80000300800 */
[----:B------:R-:W4:Y:S04]  /*1f780*/  LDL.LU R17, [R1+0x3fb0] ;  /* 0x003fb00001117983 */ /* 0x000f280000300800 */
[----:B0-----:R-:W3:Y:S04]  /*1f790*/  LDL.LU.64 R12, [R1+0xfa0] ;  /* 0x000fa000010c7983 */ /* 0x001ee80000300a00 */
[----:B-1----:R-:W3:Y:S04]  /*1f7a0*/  LDL.LU.64 R14, [R1+0xfa8] ;  /* 0x000fa800010e7983 */ /* 0x002ee80000300a00 */
[----:B------:R0:W-:Y:S04]  /*1f7b0*/  STL.64 [R1+0x3f78], R24 ;  /* 0x003f781801007387 */ /* 0x0001e80000100a00 */
[----:B0-----:R-:W4:Y:S04]  /*1f7c0*/  LDL R24, [R1+0x90] ;  /* 0x0000900001187983 */ /* 0x001f280000100800 */
[----:B------:R-:W4:Y:S01]  /*1f7d0*/  LDL R25, [R1+0x94] ;  /* 0x0000940001197983 */ /* 0x000f220000100800 */
[----:B------:R-:W-:-:S02]  /*1f7e0*/  IMAD.MOV.U32 R27, RZ, RZ, R7 ;  /* 0x000000ffff1b7224 */ /* 0x000fc400078e0007 */
[----:B------:R-:W-:Y:S02]  /*1f7f0*/  IMAD.MOV.U32 R26, RZ, RZ, R6 ;  /* 0x000000ffff1a7224 */ /* 0x000fe400078e0006 */
[----:B--2---:R-:W-:Y:S02]  /*1f800*/  IMAD.MOV.U32 R7, RZ, RZ, R19 ;  /* 0x000000ffff077224 */ /* 0x004fe400078e0013 */
[----:B------:R-:W-:Y:S01]  /*1f810*/  IMAD.MOV.U32 R6, RZ, RZ, R18 ;  /* 0x000000ffff067224 */ /* 0x000fe200078e0012 */
[----:B----4-:R0:W-:Y:S02]  /*1f820*/  STL.64 [R1+0x3f90], R24 ;  /* 0x003f901801007387 */ /* 0x0101e40000100a00 */
[----:B0-----:R-:W-:Y:S02]  /*1f830*/  IMAD.MOV.U32 R24, RZ, RZ, R17 ;  /* 0x000000ffff187224 */ /* 0x001fe400078e0011 */
[----:B---3--:R-:W-:Y:S02]  /*1f840*/  IMAD.MOV.U32 R25, RZ, RZ, R16 ;  /* 0x000000ffff197224 */ /* 0x008fe400078e0010 */
[----:B------:R-:W0:Y:S04]  /*1f850*/  LDSM.16.MT88.4 R16, [R2+UR5+0x100] ;  /* 0x000100050210783b */ /* 0x000e280008004200 */
[----:B0-----:R-:W-:Y:S04]  /*1f860*/  STL.64 [R1+0x3e10], R18 ;  /* 0x003e101201007387 */ /* 0x001fe80000100a00 */
[----:B------:R0:W-:Y:S04]  /*1f870*/  STL.64 [R1+0x3e08], R16 ;  /* 0x003e081001007387 */ /* 0x0001e80000100a00 */
[----:B0-----:R-:W2:Y:S04]  /*1f880*/  LDL.64 R16, [R1+0x20] ;  /* 0x0000200001107983 */ /* 0x001ea80000100a00 */
[----:B--2---:R0:W-:Y:S04]  /*1f890*/  STL.64 [R1+0x3f40], R16 ;  /* 0x003f401001007387 */ /* 0x0041e80000100a00 */
[----:B0-----:R-:W2:Y:S04]  /*1f8a0*/  LDL R16, [R1+0xb0] ;  /* 0x0000b00001107983 */ /* 0x001ea80000100800 */
[----:B------:R-:W2:Y:S02]  /*1f8b0*/  LDL R17, [R1+0xb4] ;  /* 0x0000b40001117983 */ /* 0x000ea40000100800 */
[----:B--2---:R-:W-:Y:S02]  /*1f8c0*/  HMMA.16816.F32.BF16 R16, R20, R16, R12 ;  /* 0x000000101410723c */ /* 0x004fe4000004180c */
[----:B------:R-:W2:-:S15]  /*1f8d0*/  LDL.LU.64 R12, [R1+0x3fa8] ;  /* 0x003fa800010c7983 */ /* 0x000e9e0000300a00 */
[----:B------:R-:W-:-:S07]  /*1f8e0*/  NOP ;  /* 0x0000000000007918 */ /* 0x000fce0000000000 */
[----:B------:R-:W-:Y:S02]  /*1f8f0*/  IMAD.MOV.U32 R10, RZ, RZ, R16 ;  /* 0x000000ffff0a7224 */ /* 0x000fe400078e0010 */
[----:B------:R-:W-:Y:S02]  /*1f900*/  IMAD.MOV.U32 R11, RZ, RZ, R17 ;  /* 0x000000ffff0b7224 */ /* 0x000fe400078e0011 */
[----:B------:R-:W-:Y:S02]  /*1f910*/  IMAD.MOV.U32 R14, RZ, RZ, R18 ;  /* 0x000000ffff0e7224 */ /* 0x000fe400078e0012 */
[----:B------:R-:W-:Y:S01]  /*1f920*/  IMAD.MOV.U32 R15, RZ, RZ, R19 ;  /* 0x000000ffff0f7224 */ /* 0x000fe200078e0013 */
[----:B------:R-:W3:Y:S04]  /*1f930*/  LDL.LU.64 R16, [R1+0xf70] ;  /* 0x000f700001107983 */ /* 0x000ee80000300a00 */
[----:B------:R-:W4:Y:S04]  /*1f940*/  LDL.LU.64 R18, [R1+0xf78] ;  /* 0x000f780001127983 */ /* 0x000f280000300a00 */
[----:B----4-:R-:W-:Y:S04]  /*1f950*/  STL.64 [R1+0x3f88], R18 ;  /* 0x003f881201007387 */ /* 0x010fe80000100a00 */
[----:B---3--:R0:W-:Y:S04]  /*1f960*/  STL.64 [R1+0x3f80], R16 ;  /* 0x003f801001007387 */ /* 0x0081e80000100a00 */
[----:B0-----:R-:W3:Y:S04]  /*1f970*/  LDL.LU.64 R16, [R1+0xf80] ;  /* 0x000f800001107983 */ /* 0x001ee80000300a00 */
[----:B------:R-:W4:Y:S04]  /*1f980*/  LDL.LU.64 R18, [R1+0xf88] ;  /* 0x000f880001127983 */ /* 0x000f280000300a00 */
[----:B----4-:R-:W-:Y:S04]  /*1f990*/  STL.64 [R1+0x3fa0], R18 ;  /* 0x003fa01201007387 */ /* 0x010fe80000100a00 */
[----:B---3--:R0:W-:Y:S04]  /*1f9a0*/  STL.64 [R1+0x3f98], R16 ;  /* 0x003f981001007387 */ /* 0x0081e80000100a00 */
[----:B0-----:R-:W3:Y:S04]  /*1f9b0*/  LDL.LU.64 R16, [R1+0xf90] ;  /* 0x000f900001107983 */ /* 0x001ee80000300a00 */
[----:B------:R-:W3:Y:S04]  /*1f9c0*/  LDL.LU.64 R18, [R1+0xf98] ;  /* 0x000f980001127983 */ /* 0x000ee80000300a00 */
[----:B------:R0:W-:Y:S02]  /*1f9d0*/  STL.64 [R1+0x3f48], R4 ;  /* 0x003f480401007387 */ /* 0x0001e40000100a00 */
[----:B0-----:R-:W-:-:S02]  /*1f9e0*/  IMAD.MOV.U32 R4, RZ, RZ, R26 ;  /* 0x000000ffff047224 */ /* 0x001fc400078e001a */
[----:B------:R-:W-:-:S05]  /*1f9f0*/  IMAD.MOV.U32 R5, RZ, RZ, R27 ;  /* 0x000000ffff057224 */ /* 0x000fca00078e001b */
[----:B------:R-:W-:Y:S04]  /*1fa00*/  STL.64 [R1+0x3f60], R4 ;  /* 0x003f600401007387 */ /* 0x000fe80000100a00 */
[----:B------:R-:W-:Y:S04]  /*1fa10*/  STL [R1+0x30dc], R15 ;  /* 0x0030dc0f01007387 */ /* 0x000fe80000100800 */
[----:B------:R-:W-:Y:S04]  /*1fa20*/  STL [R1+0x30d8], R14 ;  /* 0x0030d80e01007387 */ /* 0x000fe80000100800 */
[----:B------:R-:W-:Y:S04]  /*1fa30*/  STL [R1+0x30d4], R11 ;  /* 0x0030d40b01007387 */ /* 0x000fe80000100800 */
[----:B------:R-:W-:Y:S01]  /*1fa40*/  STL [R1+0x30d0], R10 ;  /* 0x0030d00a01007387 */ /* 0x000fe20000100800 */
[----:B---3--:R-:W-:Y:S03]  /*1fa50*/  HMMA.16816.F32.BF16 R24, R20, R24, R16 ;  /* 0x000000181418723c */ /* 0x008fe60000041810 */
[----:B------:R-:W3:Y:S04]  /*1fa60*/  LDL.LU.64 R18, [R1+0x3fa0] ;  /* 0x003fa00001127983 */ /* 0x000ee80000300a00 */
[----:B------:R-:W3:-:S15]  /*1fa70*/  LDL.LU.64 R16, [R1+0x3f98] ;  /* 0x003f980001107983 */ /* 0x000ede0000300a00 */
[----:B------:R-:W-:-:S01]  /*1fa80*/  NOP ;  /* 0x0000000000007918 */ /* 0x000fc20000000000 */
[----:B------:R0:W-:Y:S04]  /*1fa90*/  STL.64 [R1+0xf90], R24 ;  /* 0x000f901801007387 */ /* 0x0001e80000100a00 */
[----:B------:R3:W-:Y:S04]  /*1faa0*/  STL.64 [R1+0xf98], R26 ;  /* 0x000f981a01007387 */ /* 0x0007e80000100a00 */
[----:B0-----:R-:W3:Y:S02]  /*1fab0*/  LDL.LU.64 R24, [R1+0x3f90] ;  /* 0x003f900001187983 */ /* 0x001ee40000300a00 */
[----:B---3--:R-:W-:Y:S02]  /*1fac0*/  HMMA.16816.F32.BF16 R24, R20, R24, R16 ;  /* 0x000000181418723c */ /* 0x008fe40000041810 */
[----:B------:R-:W3:Y:S04]  /*1fad0*/  LDL.LU.64 R18, [R1+0x3f88] ;  /* 0x003f880001127983 */ /* 0x000ee80000300a00 */
[----:B------:R-:W3:-:S15]  /*1fae0*/  LDL.LU.64 R16, [R1+0x3f80] ;  /* 0x003f800001107983 */ /* 0x000ede0000300a00 */
[----:B------:R-:W-:-:S02]  /*1faf0*/  NOP ;  /* 0x0000000000007918 */ /* 0x000fc40000000000 */
[----:B------:R0:W-:Y:S04]  /*1fb00*/  STL.64 [R1+0xf80], R24 ;  /* 0x000f801801007387 */ /* 0x0001e80000100a00 */
[----:B------:R-:W-:Y:S04]  /*1fb10*/  STL.64 [R1+0xf88], R26 ;  /* 0x000f881a01007387 */ /* 0x000fe80000100a00 */
[----:B0-----:R-:W3:Y:S02]  /*1fb20*/  LDL.LU.64 R24, [R1+0x3f78] ;  /* 0x003f780001187983 */ /* 0x001ee40000300a00 */
[----:B---3--:R-:W-:-:S15]  /*1fb30*/  HMMA.16816.F32.BF16 R16, R20, R24, R16 ;  /* 0x000000181410723c */ /* 0x008fde0000041810 */
[----:B------:R-:W-:-:S09]  /*1fb40*/  NOP ;  /* 0x0000000000007918 */ /* 0x000fd20000000000 */
        /* <DEDUP_REMOVED lines=9> */
[----:B------:R-:W4:Y:S01]  /*1fbe0*/  LDL.LU.64 R18, [R1+0xf58] ;  /* 0x000f580001127983 */ /* 0x000f220000300a00 */
[----:B------:R-:W-:-:S02]  /*1fbf0*/  IMAD.MOV.U32 R4, RZ, RZ, R7 ;  /* 0x000000ffff047224 */ /* 0x000fc400078e0007 */
[----:B------:R-:W-:Y:S01]  /*1fc00*/  IMAD.MOV.U32 R5, RZ, RZ, R6 ;  /* 0x000000ffff057224 */ /* 0x000fe200078e0006 */
[----:B----4-:R-:W-:Y:S04]  /*1fc10*/  STL.64 [R1+0x3f70], R18 ;  /* 0x003f701201007387 */ /* 0x010fe80000100a00 */
[----:B---3--:R0:W-:Y:S04]  /*1fc20*/  STL.64 [R1+0x3f68], R16 ;  /* 0x003f681001007387 */ /* 0x0081e80000100a00 */
[----:B0-----:R-:W3:Y:S04]  /*1fc30*/  LDL.LU.64 R16, [R1+0xf60] ;  /* 0x000f600001107983 */ /* 0x001ee80000300a00 */
[----:B------:R-:W3:Y:S04]  /*1fc40*/  LDL.LU.64 R18, [R1+0xf68] ;  /* 0x000f680001127983 */ /* 0x000ee80000300a00 */
[----:B------:R-:W4:Y:S04]  /*1fc50*/  LDL.LU.64 R24, [R1+0xf30] ;  /* 0x000f300001187983 */ /* 0x000f280000300a00 */
[----:B------:R-:W4:Y:S04]  /*1fc60*/  LDL.LU.64 R26, [R1+0xf38] ;  /* 0x000f3800011a7983 */ /* 0x000f280000300a00 */
[----:B------:R-:W-:Y:S04]  /*1fc70*/  STL [R1+0x3a6c], R14 ;  /* 0x003a6c0e01007387 */ /* 0x000fe80000100800 */
[----:B------:R-:W-:Y:S04]  /*1fc80*/  STL [R1+0x3a68], R15 ;  /* 0x003a680f01007387 */ /* 0x000fe80000100800 */
[----:B--2---:R0:W-:Y:S02]  /*1fc90*/  STL.64 [R1+0x3f10], R12 ;  /* 0x003f100c01007387 */ /* 0x0041e40000100a00 */
[----:B0-----:R-:W-:-:S02]  /*1fca0*/  IMAD.MOV.U32 R12, RZ, RZ, R29 ;  /* 0x000000ffff0c7224 */ /* 0x001fc400078e001d */
[----:B------:R-:W-:-:S05]  /*1fcb0*/  IMAD.MOV.U32 R13, RZ, RZ, R28 ;  /* 0x000000ffff0d7224 */ /* 0x000fca00078e001c */
[----:B------:R0:W-:Y:S04]  /*1fcc0*/  STL.64 [R1+0x3f28], R12 ;  /* 0x003f280c01007387 */ /* 0x0001e80000100a00 */
[----:B0-----:R-:W2:Y:S04]  /*1fcd0*/  LDL.64 R12, [R1+0x50] ;  /* 0x00005000010c7983 */ /* 0x001ea80000100a00 */
        /* <DEDUP_REMOVED lines=15> */
[----:B0-----:R-:W4:Y:S01]  /*1fdd0*/  LDL.LU.64 R4, [R1+0x3f48] ;  /* 0x003f480001047983 */ /* 0x001f220000300a00 */
[----:B--2---:R-:W-:Y:S02]  /*1fde0*/  IMAD.MOV.U32 R11, RZ, RZ, R12 ;  /* 0x000000ffff0b7224 */ /* 0x004fe400078e000c */
[----:B------:R-:W-:Y:S01]  /*1fdf0*/  IMAD.MOV.U32 R10, RZ, RZ, R13 ;  /* 0x000000ffff0a7224 */ /* 0x000fe200078e000d */
[----:B---3--:R-:W-:-:S15]  /*1fe00*/  HMMA.16816.F32.BF16 R16, R20, R12, R16 ;  /* 0x0000000c1410723c */ /* 0x008fde0000041810 */
[----:B------:R-:W-:-:S08]  /*1fe10*/  NOP ;  /* 0x0000000000007918 */ /* 0x000fd00000000000 */
[----:B------:R0:W-:Y:S04]  /*1fe20*/  STL.64 [R1+0xf40], R16 ;  /* 0x000f401001007387 */ /* 0x0001e80000100a00 */
[----:B------:R-:W-:Y:S04]  /*1fe30*/  STL.64 [R1+0xf48], R18 ;  /* 0x000f481201007387 */ /* 0x000fe80000100a00 */
[----:B0-----:R-:W2:Y:S04]  /*1fe40*/  LDL.LU.64 R16, [R1+0x3f40] ;  /* 0x003f400001107983 */ /* 0x001ea80000300a00 */
[----:B------:R-:W2:Y:S04]  /*1fe50*/  LDL.LU.64 R12, [R1+0xf10] ;  /* 0x000f1000010c7983 */ /* 0x000ea80000300a00 */
[----:B------:R-:W2:Y:S04]  /*1fe60*/  LDL.LU.64 R14, [R1+0xf18] ;  /* 0x000f1800010e7983 */ /* 0x000ea80000300a00 */
[----:B------:R-:W-:Y:S04]  /*1fe70*/  STL.64 [R1+0x3ef8], R10 ;  /* 0x003ef80a01007387 */ /* 0x000fe80000100a00 */
[----:B------:R0:W-:Y:S01]  /*1fe80*/  STL.64 [R1+0x3ef0], R8 ;  /* 0x003ef00801007387 */ /* 0x0001e20000100a00 */
[----:B----4-:R-:W-:Y:S03]  /*1fe90*/  HMMA.16816.F32.BF16 R4, R20, R4, R24 ;  /* 0x000000041404723c */ /* 0x010fe60000041818 */
[----:B0-----:R-:W3:Y:S04]  /*1fea0*/  LDL.LU.64 R8, [R1+0xf20] ;  /* 0x000f200001087983 */ /* 0x001ee80000300a00 */
[----:B------:R-:W3:Y:S04]  /*1feb0*/  LDL.LU.64 R10, [R1+0xf28] ;  /* 0x000f2800010a7983 */ /* 0x000ee80000300a00 */
[----:B------:R-:W3:-:S12]  /*1fec0*/  LDL.LU.64 R24, [R1+0x3f38] ;  /* 0x003f380001187983 */ /* 0x000ed80000300a00 */
[----:B------:R0:W-:Y:S04]  /*1fed0*/  STL.64 [R1+0xf30], R4 ;  /* 0x000f300401007387 */ /* 0x0001e80000100a00 */
[----:B------:R1:W-:Y:S04]  /*1fee0*/  STL.64 [R1+0xf38], R6 ;  /* 0x000f380601007387 */ /* 0x0003e80000100a00 */
[----:B0-----:R-:W4:Y:S01]  /*1fef0*/  LDL.LU.64 R4, [R1+0x3f30] ;  /* 0x003f300001047983 */ /* 0x001f220000300a00 */
[----:B---3--:R-:W-:Y:S06]  /*1ff00*/  HMMA.16816.F32.BF16 R8, R20, R24, R8 ;  /* 0x000000181408723c */ /* 0x008fec0000041808 */
[----:B-1----:R-:W-:-:S02]  /*1ff10*/  IMAD.MOV.U32 R7, RZ, RZ, R24 ;  /* 0x000000ffff077224 */ /* 0x002fc400078e0018 */
[----:B------:R-:W-:-:S15]  /*1ff20*/  IMAD.MOV.U32 R6, RZ, RZ, R25 ;  /* 0x000000ffff067224 */ /* 0x000fde00078e0019 */
[----:B------:R-:W-:Y:S04]  /*1ff30*/  STL.64 [R1+0xf20], R8 ;  /* 0x000f200801007387 */ /* 0x000fe80000100a00 */
[----:B------:R-:W-:Y:S04]  /*1ff40*/  STL.64 [R1+0xf28], R10 ;  /* 0x000f280a01007387 */ /* 0x000fe80000100a00 */
[----:B------:R-:W-:Y:S04]  /*1ff50*/  STL.64 [R1+0x3f08], R6 ;  /* 0x003f080601007387 */ /* 0x000fe80000100a00 */
[----:B----4-:R0:W-:Y:S04]  /*1ff60*/  STL.64 [R1+0x3f00], R4 ;  /* 0x003f000401007387 */ /* 0x0101e80000100a00 */
[----:B0-----:R-:W3:Y:S04]  /*1ff70*/  LDL.LU.64 R4, [R1+0xef0] ;  /* 0x000ef00001047983 */ /* 0x001ee80000300a00 */
[----:B------:R-:W4:Y:S01]  /*1ff80*/  LDL.LU.64 R6, [R1+0xef8] ;  /* 0x000ef80001067983 */ /* 0x000f220000300a00 */
[C---:B--2---:R-:W-:Y:S03]  /*1ff90*/  HMMA.16816.F32.BF16 R12, R20.reuse, R16, R12 ;  /* 0x00000010140c723c */ /* 0x044fe6000004180c */
[----:B----4-:R-:W-:Y:S04]  /*1ffa0*/  STL.64 [R1+0x3f20], R6 ;  /* 0x003f200601007387 */ /* 0x010fe80000100a00 */
[----:B---3--:R0:W-:Y:S04]  /*1ffb0*/  STL.64 [R1+0x3f18], R4 ;  /* 0x003f180401007387 */ /* 0x0081e80000100a00 */
[----:B0-----:R-:W2:Y:S04]  /*1ffc0*/  LDL.LU.64 R4, [R1+0xf00] ;  /* 0x000f000001047983 */ /* 0x001ea80000300a00 */
[----:B------:R-:W2:Y:S04]  /*1ffd0*/  LDL.LU.64 R6, [R1+0xf08] ;  /* 0x000f080001067983 */ /* 0x000ea80000300a00 */
[----:B------:R-:W3:Y:S04]  /*1ffe0*/  LDL.LU.64 R8, [R1+0xee0] ;  /* 0x000ee00001087983 */ /* 0x000ee80000300a00 */
[----:B------:R-:W3:Y:S04]  /*1fff0*/  LDL.LU.64 R10, [R1+0xee8] ;  /* 0x000ee800010a7983 */ /* 0x000ee80000300a00 */
[----:B------:R-:W4:Y:S04]  /*20000*/  LDL.LU.64 R24, [R1+0x280] ;  /* 0x0002800001187983 */ /* 0x000f280000300a00 */
[----:B------:R-:W4:Y:S04]  /*20010*/  LDL.LU.64 R26, [R1+0x288] ;  /* 0x00028800011a7983 */ /* 0x000f280000300a00 */
[----:B------:R0:W-:Y:S04]  /*20020*/  STL.64 [R1+0xf10], R12 ;  /* 0x000f100c01007387 */ /* 0x0001e80000100a00 */
[----:B------:R-:W-:Y:S04]  /*20030*/  STL.64 [R1+0xf18], R14 ;  /* 0x000f180e01007387 */ /* 0x000fe80000100a00 */
[----:B0-----:R-:W2:Y:S04]  /*20040*/  LDL.LU.64 R12, [R1+0x3f28] ;  /* 0x003f2800010c7983 */ /* 0x001ea80000300a00 */
[----:B------:R0:W-:Y:S04]  /*20050*/  STL.64 [R1+0x3e58], R16 ;  /* 0x003e581001007387 */ /* 0x0001e80000100a00 */
[----:B0-----:R-:W4:Y:S01]  /*20060*/  LDL.64 R16, [R1+0xc0] ;  /* 0x0000c00001107983 */ /* 0x001f220000100a00 */
[----:B--2---:R-:W-:Y:S03]  /*20070*/  HMMA.16816.F32.BF16 R12, R20, R12, R4 ;  /* 0x0000000c140c723c */ /* 0x004fe60000041804 */
[----:B------:R-:W2:Y:S04]  /*20080*/  LDL.LU.64 R6, [R1+0x3f20] ;  /* 0x003f200001067983 */ /* 0x000ea80000300a00 */
[----:B------:R-:W2:-:S15]  /*20090*/  LDL.LU.64 R4, [R1+0x3f18] ;  /* 0x003f180001047983 */ /* 0x000e9e0000300a00 */
[----:B------:R-:W-:-:S01]  /*200a0*/  NOP ;  /* 0x0000000000007918 */ /* 0x000fc20000000000 */
[----:B------:R0:W-:Y:S04]  /*200b0*/  STL.64 [R1+0xf00], R12 ;  /* 0x000f000c01007387 */ /* 0x0001e80000100a00 */
[----:B------:R-:W-:Y:S04]  /*200c0*/  STL.64 [R1+0xf08], R14 ;  /* 0x000f080e01007387 */ /* 0x000fe80000100a00 */
[----:B0-----:R-:W2:Y:S02]  /*200d0*/  LDL.LU.64 R12, [R1+0x3f10] ;  /* 0x003f1000010c7983 */ /* 0x001ea40000300a00 */
[----:B--2---:R-:W-:-:S15]  /*200e0*/  HMMA.16816.F32.BF16 R4, R20, R12, R4 ;  /* 0x0000000c1404723c */ /* 0x004fde0000041804 */
[----:B------:R-:W-:-:S08]  /*200f0*/  NOP ;  /* 0x0000000000007918 */ /* 0x000fd00000000000 */
[----:B------:R-:W-:Y:S04]  /*20100*/  STL.64 [R1+0xef0], R4 ;  /* 0x000ef00401007387 */ /* 0x000fe80000100a00 */
[----:B------:R0:W-:Y:S04]  /*20110*/  STL.64 [R1+0xef8], R6 ;  /* 0x000ef80601007387 */ /* 0x0001e80000100a00 */
[----:B0-----:R-:W2:Y:S04]  /*20120*/  LDL.LU.64 R6, [R1+0x3f08] ;  /* 0x003f080001067983 */ /* 0x001ea80000300a00 */
[----:B------:R-:W3:Y:S04]  /*20130*/  LDL.LU.64 R4, [R1+0x3f00] ;  /* 0x003f000001047983 */ /* 0x000ee80000300a00 */
[----:B------:R0:W-:Y:S04]  /*20140*/  STL.64 [R1+0x3ea8], R12 ;  /* 0x003ea80c01007387 */ /* 0x0001e80000100a00 */
[----:B0-----:R-:W4:Y:S04]  /*20150*/  LDL.64 R12, [R1+0x90] ;  /* 0x00009000010c7983 */ /* 0x001f280000100a00 */
[----:B----4-:R0:W-:Y:S04]  /*20160*/  STL.64 [R1+0x3eb8], R12 ;  /* 0x003eb80c01007387 */ /* 0x0101e80000100a00 */
[----:B0-----:R-:W4:Y:S01]  /*20170*/  LDL.64 R12, [R1+0xa0] ;  /* 0x0000a000010c7983 */ /* 0x001f220000100a00 */
[----:B---3--:R-:W-:Y:S03]  /*20180*/  HMMA.16816.F32.BF16 R8, R20, R4, R8 ;  /* 0x000000041408723c */ /* 0x008fe60000041808 */
[----:B----4-:R0:W-:Y:S04]  /*20190*/  STL.64 [R1+0x3ed0], R12 ;  /* 0x003ed00c01007387 */ /* 0x0101e80000100a00 */
[----:B0-----:R-:W3:Y:S04]  /*201a0*/  LDL.LU.64 R12, [R1+0xfb0] ;  /* 0x000fb000010c7983 */ /* 0x001ee80000300a00 */
[----:B------:R-:W3:-:S12]  /*201b0*/  LDL.LU.64 R14, [R1+0xfb8] ;  /* 0x000fb800010e7983 */ /* 0x000ed80000300a00 */
[----:B------:R-:W-:Y:S04]  /*201c0*/  STL.64 [R1+0xee0], R8 ;  /* 0x000ee00801007387 */ /* 0x000fe80000100a00 */
[----:B------:R0:W-:Y:S04]  /*201d0*/  STL.64 [R1+0xee8], R10 ;  /* 0x000ee80a01007387 */ /* 0x0001e80000100a00 */
[----:B0-----:R-:W4:Y:S04]  /*201e0*/  LDL.LU.64 R10, [R1+0x3ef8] ;  /* 0x003ef800010a7983 */ /* 0x001f280000300a00 */
[----:B------:R-:W2:Y:S04]  /*201f0*/  LDL.LU.64 R8, [R1+0x3ef0] ;  /* 0x003ef00001087983 */ /* 0x000ea80000300a00 */
[----:B------:R0:W-:Y:S04]  /*20200*/  STL.64 [R1+0x3ed8], R4 ;  /* 0x003ed80401007387 */ /* 0x0001e80000100a00 */
[----:B0-----:R-:W3:Y:S01]  /*20210*/  LDL.64 R4, [R1+0xb0] ;  /* 0x0000b00001047983 */ /* 0x001ee20000100a00 */
[----:B--2---:R-:W-:Y:S03]  /*20220*/  HMMA.16816.F32.BF16 R20, R20, R8, R24 ;  /* 0x000000081414723c */ /* 0x004fe60000041818 */
[----:B------:R-:W2:Y:S04]  /*20230*/  LDL.LU.64 R26, [R1+0x3ee8] ;  /* 0x003ee800011a7983 */ /* 0x000ea80000300a00 */
[----:B------:R-:W2:-:S15]  /*20240*/  LDL.LU.64 R24, [R1+0x3ee0] ;  /* 0x003ee00001187983 */ /* 0x000e9e0000300a00 */
[----:B------:R-:W-:-:S01]  /*20250*/  NOP ;  /* 0x0000000000007918 */ /* 0x000fc20000000000 */
[----:B------:R-:W-:Y:S04]  /*20260*/  STL.64 [R1+0x280], R20 ;  /* 0x0002801401007387 */ /* 0x000fe80000100a00 */
[----:B------:R-:W-:Y:S04]  /*20270*/  STL.64 [R1+0x288], R22 ;  /* 0x0002881601007387 */ /* 0x000fe80000100a00 */
[----:B------:R0:W-:Y:S04]  /*20280*/  STL.64 [R1+0x3e50], R8 ;  /* 0x003e500801007387 */ /* 0x0001e80000100a00 */
[----:B----4-:R1:W-:Y:S04]  /*20290*/  STL.64 [R1+0x3eb0], R10 ;  /* 0x003eb00a01007387 */ /* 0x0103e80000100a00 */
[----:B0-----:R-:W2:Y:S04]  /*202a0*/  LDL.LU.64 R8, [R1+0x10b0] ;  /* 0x0010b00001087983 */ /* 0x001ea80000300a00 */
[----:B-1----:R-:W2:Y:S01]  /*202b0*/  LDL.LU.64 R10, [R1+0x10b8] ;  /* 0x0010b800010a7983 */ /* 0x002ea20000300a00 */
[----:B------:R-:W-:-:S02]  /*202c0*/  IMAD.MOV.U32 R20, RZ, RZ, R3 ;  /* 0x000000ffff147224 */ /* 0x000fc400078e0003 */
[----:B------:R-:W-:-:S07]  /*202d0*/  IMAD.MOV.U32 R21, RZ, RZ, R0 ;  /* 0x000000ffff157224 */ /* 0x000fce00078e0000 */
[C---:B--2---:R-:W-:Y:S06]  /*202e0*/  HMMA.16816.F32.BF16 R20, R24.reuse, R20, R8 ;  /* 0x000000141814723c */ /* 0x044fec0000041808 */
[----:B---3--:R-:W-:-:S15]  /*202f0*/  HMMA.16816.F32.BF16 R8, R24, R16, R12 ;  /* 0x000000101808723c */ /* 0x008fde000004180c */
[----:B------:R-:W-:-:S02]  /*20300*/  NOP ;  /* 0x0000000000007918 */ /* 0x000fc40000000000 */
[----:B------:R-:W-:Y:S04]  /*20310*/  STL.64 [R1+0x10b0], R20 ;  /* 0x0010b01401007387 */ /* 0x000fe80000100a00 */
[----:B------:R-:W-:Y:S04]  /*20320*/  STL.64 [R1+0x10b8], R22 ;  /* 0x0010b81601007387 */ /* 0x000fe80000100a00 */
[----:B------:R0:W-:Y:S04]  /*20330*/  STL.64 [R1+0xfb0], R8 ;  /* 0x000fb00801007387 */ /* 0x0001e80000100a00 */
[----:B------:R1:W-:Y:S04]  /*20340*/  STL.64 [R1+0xfb8], R10 ;  /* 0x000fb80a01007387 */ /* 0x0003e80000100a00 */
[----:B------:R-:W2:Y:S04]  /*20350*/  LDL.LU.64 R12, [R1+0xdf0] ;  /* 0x000df000010c7983 */ /* 0x000ea80000300a00 */
[----:B------:R-:W2:Y:S04]  /*20360*/  LDL.LU.64 R14, [R1+0xdf8] ;  /* 0x000df800010e7983 */ /* 0x000ea80000300a00 */
[----:B------:R-:W3:Y:S04]  /*20370*/  LDSM.16.MT88.4 R20, [R2+UR5+0x180] ;  /* 0x000180050214783b */ /* 0x000ee80008004200 */
[----:B0-----:R-:W4:Y:S04]  /*20380*/  LDL.LU.64 R8, [R1+0xdd0] ;  /* 0x000dd00001087983 */ /* 0x001f280000300a00 */
[----:B-1----:R-:W3:Y:S01]  /*20390*/  LDL.LU.64 R10, [R1+0xdd8] ;  /* 0x000dd800010a7983 */ /* 0x002ee20000300a00 */
[----:B------:R-:W-:-:S02]  /*203a0*/  IMAD.MOV.U32 R3, RZ, RZ, R16 ;  /* 0x000000ffff037224 */ /* 0x000fc400078e0010 */
[----:B------:R-:W-:Y:S02]  /*203b0*/  IMAD.MOV.U32 R0, RZ, RZ, R17 ;  /* 0x000000ffff007224 */ /* 0x000fe400078e0011 */
[----:B------:R-:W-:Y:S02]  /*203c0*/  IMAD.MOV.U32 R16, RZ, RZ, R7 ;  /* 0x000000ffff107224 */ /* 0x000fe400078e0007 */
[----:B------:R-:W-:Y:S01]  /*203d0*/  IMAD.MOV.U32 R17, RZ, RZ, R6 ;  /* 0x000000ffff117224 */ /* 0x000fe200078e0006 */
[----:B--2---:R-:W-:Y:S01]  /*203e0*/  HMMA.16816.F32.BF16 R12, R24, R4, R12 ;  /* 0x00000004180c723c */ /* 0x004fe2000004180c */
[----:B---3--:R-:W-:Y:S04]  /*203f0*/  STL.64 [R1+0x3ec8], R10 ;  /* 0x003ec80a01007387 */ /* 0x008fe80000100a00 */
[----:B----4-:R0:W-:Y:S04]  /*20400*/  STL.64 [R1+0x3ec0], R8 ;  /* 0x003ec00801007387 */ /* 0x0101e80000100a00 */
[----:B0-----:R-:W2:Y:S04]  /*20410*/  LDL.LU.64 R8, [R1+0xde0] ;  /* 0x000de00001087983 */ /* 0x001ea80000300a00 */
[----:B------:R-:W2:Y:S04]  /*20420*/  LDL.LU.64 R10, [R1+0xde8] ;  /* 0x000de800010a7983 */ /* 0x000ea80000300a00 */
[----:B------:R0:W-:Y:S04]  /*20430*/  STL.64 [R1+0x3e70], R16 ;  /* 0x003e701001007387 */ /* 0x0001e80000100a00 */
[----:B0-----:R-:W3:Y:S04]  /*20440*/  LDL.64 R16, [R1+0x80] ;  /* 0x0000800001107983 */ /* 0x001ee80000100a00 */
[----:B------:R-:W-:Y:S04]  /*20450*/  STL [R1+0x3de8], R2 ;  /* 0x003de80201007387 */ /* 0x000fe80000100800 */
[----:B------:R0:W-:Y:S04]  /*20460*/  STL.64 [R1+0x3d00], R22 ;  /* 0x003d001601007387 */ /* 0x0001e80000100a00 */
[----:B------:R1:W-:Y:S01]  /*20470*/  STL.64 [R1+0x3cf8], R20 ;  /* 0x003cf81401007387 */ /* 0x0003e20000100a00 */
[----:B0-----:R-:W-:-:S03]  /*20480*/  IMAD.MOV.U32 R23, RZ, RZ, R4 ;  /* 0x000000ffff177224 */ /* 0x001fc600078e0004 */
[----:B-1----:R-:W4:Y:S01]  /*20490*/  LDL.64 R20, [R1+0x70] ;  /* 0x0000700001147983 */ /* 0x002f220000100a00 */
[----:B------:R-:W-:-:S03]  /*204a0*/  IMAD.MOV.U32 R22, RZ, RZ, R5 ;  /* 0x000000ffff167224 */ /* 0x000fc600078e0005 */
[----:B------:R-:W3:Y:S04]  /*204b0*/  LDL.LU.64 R4, [R1+0x3ed8] ;  /* 0x003ed80001047983 */ /* 0x000ee80000300a00 */
[----:B------:R0:W-:Y:S04]  /*204c0*/  STL.64 [R1+0xdf0], R12 ;  /* 0x000df00c01007387 */ /* 0x0001e80000100a00 */
[----:B0-----:R-:W2:Y:S01]  /*204d0*/  LDL.LU.64 R12, [R1+0x3ed0] ;  /* 0x003ed000010c7983 */ /* 0x001ea20000300a00 */
[----:B------:R-:W-:Y:S02]  /*204e0*/  IMAD.MOV.U32 R7, RZ, RZ, R15 ;  /* 0x000000ffff077224 */ /* 0x000fe400078e000f */
[----:B------:R-:W-:-:S03]  /*204f0*/  IMAD.MOV.U32 R6, RZ, RZ, R14 ;  /* 0x000000ffff067224 */ /* 0x000fc600078e000e */
[----:B------:R-:W-:Y:S04]  /*20500*/  STL [R1+0x3a4c], R7 ;  /* 0x003a4c0701007387 */ /* 0x000fe80000100800 */
[----:B------:R-:W-:Y:S01]  /*20510*/  STL [R1+0x3a48], R6 ;  /* 0x003a480601007387 */ /* 0x000fe20000100800 */
[----:B--2---:R-:W-:Y:S03]  /*20520*/  HMMA.16816.F32.BF16 R8, R24, R12, R8 ;  /* 0x0000000c1808723c */ /* 0x004fe60000041808 */
[----:B---3--:R0:W-:Y:S03]  /*20530*/  STL.64 [R1+0x3e98], R4 ;  /* 0x003e980401007387 */ /* 0x0081e60000100a00 */
[----:B------:R-:W-:Y:S01]  /*20540*/  IMAD.MOV.U32 R2, RZ, RZ, R13 ;  /* 0x000000ffff027224 */ /* 0x000fe200078e000d */
[----:B0-----:R-:W2:Y:S04]  /*20550*/  LDL.LU.64 R4, [R1+0xdc0] ;  /* 0x000dc00001047983 */ /* 0x001ea80000300a00 */
[----:B------:R-:W2:-:S12]  /*20560*/  LDL.LU.64 R6, [R1+0xdc8] ;  /* 0x000dc80001067983 */ /* 0x000e980000300a00 */
[----:B------:R-:W-:Y:S04]  /*20570*/  STL.64 [R1+0xde0], R8 ;  /* 0x000de00801007387 */ /* 0x000fe80000100a00 */
[----:B------:R0:W-:Y:S04]  /*20580*/  STL.64 [R1+0xde8], R10 ;  /* 0x000de80a01007387 */ /* 0x0001e80000100a00 */
[----:B0-----:R-:W3:Y:S04]  /*20590*/  LDL.LU.64 R10, [R1+0x3ec8] ;  /* 0x003ec800010a7983 */ /* 0x001ee80000300a00 */
[----:B------:R-:W3:Y:S04]  /*205a0*/  LDL.LU.64 R8, [R1+0x3ec0] ;  /* 0x003ec00001087983 */ /* 0x000ee80000300a00 */
[----:B------:R-:W3:Y:S01]  /*205b0*/  LDL.LU.64 R12, [R1+0x3eb8] ;  /* 0x003eb800010c7983 */ /* 0x000ee20000300a00 */
[----:B------:R-:W-:-:S02]  /*205c0*/  IMAD.MOV.U32 R15, RZ, RZ, R16 ;  /* 0x000000ffff0f7224 */ /* 0x000fc400078e0010 */
[----:B------:R-:W-:Y:S01]  /*205d0*/  IMAD.MOV.U32 R14, RZ, RZ, R17 ;  /* 0x000000ffff0e7224 */ /* 0x000fe200078e0011 */
[C---:B--2---:R-:W-:Y:S06]  /*205e0*/  HMMA.16816.F32.BF16 R4, R24.reuse, R16, R4 ;  /* 0x000000101804723c */ /* 0x044fec0000041804 */
[----:B---3--:R-:W-:Y:S06]  /*205f0*/  HMMA.16816.F32.BF16 R8, R24, R12, R8 ;  /* 0x0000000c1808723c */ /* 0x008fec0000041808 */
[----:B------:R-:W-:-:S02]  /*20600*/  IMAD.MOV.U32 R29, RZ, RZ, R12 ;  /* 0x000000ffff1d7224 */ /* 0x000fc400078e000c */
[----:B------:R-:W-:-:S15]  /*20610*/  IMAD.MOV.U32 R28, RZ, RZ, R13 ;  /* 0x000000ffff1c7224 */ /* 0x000fde00078e000d */
[----:B------:R-:W-:Y:S04]  /*20620*/  STL.64 [R1+0xdd0], R8 ;  /* 0x000dd00801007387 */ /* 0x000fe80000100a00 */
[----:B------:R0:W-:Y:S04]  /*20630*/  STL.64 [R1+0xdd8], R10 ;  /* 0x000dd80a01007387 */ /* 0x0001e80000100a00 */
[----:B0-----:R-:W2:Y:S04]  /*20640*/  LDL.LU.64 R10, [R1+0x3eb0] ;  /* 0x003eb000010a7983 */ /* 0x001ea80000300a00 */
[----:B------:R-:W3:Y:S04]  /*20650*/  LDL.LU.64 R12, [R1+0x3ea8] ;  /* 0x003ea800010c7983 */ /* 0x000ee80000300a00 */
[----:B------:R-:W-:Y:S04]  /*20660*/  STL.64 [R1+0xdc0], R4 ;  /* 0x000dc00401007387 */ /* 0x000fe80000100a00 */
[----:B------:R-:W-:Y:S04]  /*20670*/  STL.64 [R1+0xdc8], R6 ;  /* 0x000dc80601007387 */ /* 0x000fe80000100a00 */
[----:B------:R-:W4:Y:S04]  /*20680*/  LDL.LU.64 R16, [R1+0xd80] ;  /* 0x000d800001107983 */ /* 0x000f280000300a00 */
[----:B------:R-:W2:Y:S04]  /*20690*/  LDL.LU.64 R18, [R1+0xd88] ;  /* 0x000d880001127983 */ /* 0x000ea80000300a00 */
[----:B--2---:R-:W-:Y:S04]  /*206a0*/  STL.64 [R1+0x3e80], R18 ;  /* 0x003e801201007387 */ /* 0x004fe80000100a00 */
[----:B----4-:R0:W-:Y:S02]  /*206b0*/  STL.64 [R1+0x3e78], R16 ;  /* 0x003e781001007387 */ /* 0x0101e40000100a00 */
[----:B0-----:R-:W-:-:S02]  /*206c0*/  IMAD.MOV.U32 R16, RZ, RZ, R11 ;  /* 0x000000ffff107224 */ /* 0x001fc400078e000b */
[----:B------:R-:W-:-:S05]  /*206d0*/  IMAD.MOV.U32 R17, RZ, RZ, R10 ;  /* 0x000000ffff117224 */ /* 0x000fca00078e000a */
[----:B------:R0:W-:Y:S04]  /*206e0*/  STL.64 [R1+0x3ea0], R16 ;  /* 0x003ea01001007387 */ /* 0x0001e80000100a00 */
[----:B0-----:R-:W2:Y:S04]  /*206f0*/  LDL.LU.64 R16, [R1+0xdb0] ;  /* 0x000db00001107983 */ /* 0x001ea80000300a00 */
[----:B------:R-:W2:Y:S04]  /*20700*/  LDL.LU.64 R18, [R1+0xdb8] ;  /* 0x000db80001127983 */ /* 0x000ea80000300a00 */
[----:B------:R-:W4:Y:S04]  /*20710*/  LDL.LU.64 R4, [R1+0xda0] ;  /* 0x000da00001047983 */ /* 0x000f280000300a00 */
[----:B------:R-:W4:Y:S04]  /*20720*/  LDL.LU.64 R6, [R1+0xda8] ;  /* 0x000da80001067983 */ /* 0x000f280000300a00 */
[----:B------:R-:W3:Y:S04]  /*20730*/  LDL.LU.64 R8, [R1+0xd60] ;  /* 0x000d600001087983 */ /* 0x000ee80000300a00 */
[----:B------:R-:W2:Y:S04]  /*20740*/  LDL.LU.64 R10, [R1+0xd68] ;  /* 0x000d6800010a7983 */ /* 0x000ea80000300a00 */
[----:B--2---:R-:W-:Y:S04]  /*20750*/  STL.64 [R1+0x3e68], R10 ;  /* 0x003e680a01007387 */ /* 0x004fe80000100a00 */
[----:B---3--:R0:W-:Y:S04]  /*20760*/  STL.64 [R1+0x3e60], R8 ;  /* 0x003e600801007387 */ /* 0x0081e80000100a00 */
[----:B0-----:R-:W2:Y:S04]  /*20770*/  LDL.LU.64 R8, [R1+0xd70] ;  /* 0x000d700001087983 */ /* 0x001ea80000300a00 */
[----:B------:R-:W3:Y:S01]  /*20780*/  LDL.LU.64 R10, [R1+0xd78] ;  /* 0x000d7800010a7983 */ /* 0x000ee20000300a00 */
[C---:B------:R-:W-:Y:S03]  /*20790*/  HMMA.16816.F32.BF16 R16, R24.reuse, R20, R16 ;  /* 0x000000141810723c */ /* 0x040fe60000041810 */
[----:B---3--:R-:W-:Y:S04]  /*207a0*/  STL.64 [R1+0x3e90], R10 ;  /* 0x003e900a01007387 */ /* 0x008fe80000100a00 */
[----:B--2---:R0:W-:Y:S04]  /*207b0*/  STL.64 [R1+0x3e88], R8 ;  /* 0x003e880801007387 */ /* 0x0041e80000100a00 */
[----:B0-----:R-:W2:Y:S04]  /*207c0*/  LDL.LU.64 R8, [R1+0xd90] ;  /* 0x000d900001087983 */ /* 0x001ea80000300a00 */
[----:B------:R-:W2:Y:S04]  /*207d0*/  LDL.LU.64 R10, [R1+0xd98] ;  /* 0x000d9800010a7983 */ /* 0x000ea80000300a00 */
[----:B------:R-:W-:Y:S04]  /*207e0*/  STL.64 [R1+0x3e40], R14 ;  /* 0x003e400e01007387 */ /* 0x000fe80000100a00 */
[----:B------:R0:W-:Y:S04]  /*207f0*/  STL.64 [R1+0x3e38], R12 ;  /* 0x003e380c01007387 */ /* 0x0001e80000100a00 */
[----:B0-----:R-:W3:Y:S04]  /*20800*/  LDL.64 R12, [R1+0x10] ;  /* 0x00001000010c7983 */ /* 0x001ee80000100a00 */
[----:B------:R0:W-:Y:S04]  /*20810*/  STL.64 [R1+0xdb0], R16 ;  /* 0x000db01001007387 */ /* 0x0001e80000100a00 */
[----:B------:R-:W-:Y:S04]  /*20820*/  STL.64 [R1+0xdb8], R18 ;  /* 0x000db81201007387 */ /* 0x000fe80000100a00 */
[----:B0-----:R-:W2:Y:S04]  /*20830*/  LDL.LU.64 R16, [R1+0x3ea0] ;  /* 0x003ea00001107983 */ /* 0x001ea80000300a00 */
[----:B------:R0:W-:Y:S04]  /*20840*/  STL.64 [R1+0x3da0], R20 ;  /* 0x003da01401007387 */ /* 0x0001e80000100a00 */
[----:B------:R-:W-:Y:S04]  /*20850*/  STL.64 [R1+0x3e48], R22 ;  /* 0x003e481601007387 */ /* 0x000fe80000100a00 */
[----:B0-----:R-:W4:Y:S02]  /*20860*/  LDL.64 R20, [R1+0x60] ;  /* 0x0000600001147983 */ /* 0x001f240000100a00 */
[----:B----4-:R-:W-:-:S15]  /*20870*/  HMMA.16816.F32.BF16 R4, R24, R20, R4 ;  /* 0x000000141804723c */ /* 0x010fde0000041804 */
[----:B------:R-:W-:-:S08]  /*20880*/  NOP ;  /* 0x0000000000007918 */ /* 0x000fd00000000000 */
[----:B------:R0:W-:Y:S04]  /*20890*/  STL.64 [R1+0xda0], R4 ;  /* 0x000da00401007387 */ /* 0x0001e80000100a00 */
[----:B------:R1:W-:Y:S04]  /*208a0*/  STL.64 [R1+0xda8], R6 ;  /* 0x000da80601007387 */ /* 0x0003e80000100a00 */
[----:B0-----:R-:W4:Y:S01]  /*208b0*/  LDL.LU.64 R4, [R1+0x3e98] ;  /* 0x003e980001047983 */ /* 0x001f220000300a00 */
[----:B--2---:R-:W-:Y:S01]  /*208c0*/  HMMA.16816.F32.BF16 R16, R24, R16, R8 ;  /* 0x000000101810723c */ /* 0x004fe20000041808 */
[----:B-1----:R-:W-:-:S02]  /*208d0*/  IMAD.MOV.U32 R7, RZ, RZ, R20 ;  /* 0x000000ffff077224 */ /* 0x002fc400078e0014 */
[----:B------:R-:W-:Y:S02]  /*208e0*/  IMAD.MOV.U32 R6, RZ, RZ, R21 ;  /* 0x000000ffff067224 */ /* 0x000fe400078e0015 */
[----:B------:R-:W3:Y:S04]  /*208f0*/  LDL.LU.64 R20, [R1+0xd50] ;  /* 0x000d500001147983 */ /* 0x000ee80000300a00 */
[----:B------:R-:W3:Y:S04]  /*20900*/  LDL.LU.64 R22, [R1+0xd58] ;  /* 0x000d580001167983 */ /* 0x000ee80000300a00 */
[----:B------:R-:W-:Y:S04]  /*20910*/  STL.64 [R1+0x3e30], R6 ;  /* 0x003e300601007387 */ /* 0x000fe80000100a00 */
[----:B----4-:R0:W-:Y:S04]  /*20920*/  STL.64 [R1+0x3e28], R4 ;  /* 0x003e280401007387 */ /* 0x0101e80000100a00 */
[----:B0-----:R-:W2:Y:S04]  /*20930*/  LDL R4, [R1+0x40] ;  /* 0x0000400001047983 */ /* 0x001ea80000100800 */
[----:B------:R-:W2:Y:S04]  /*20940*/  LDL R5, [R1+0x44] ;  /* 0x0000440001057983 */ /* 0x000ea80000100800 */
[----:B------:R-:W4:Y:S04]  /*20950*/  LDL.LU.64 R10, [R1+0x3e90] ;  /* 0x003e9000010a7983 */ /* 0x000f280000300a00 */
[----:B------:R-:W4:Y:S04]  /*20960*/  LDL.LU.64 R8, [R1+0x3e88] ;  /* 0x003e880001087983 */ /* 0x000f280000300a00 */
[----:B------:R-:W-:Y:S04]  /*20970*/  STL.64 [R1+0xd90], R16 ;  /* 0x000d901001007387 */ /* 0x000fe80000100a00 */
[----:B------:R0:W-:Y:S04]  /*20980*/  STL.64 [R1+0xd98], R18 ;  /* 0x000d981201007387 */ /* 0x0001e80000100a00 */
[----:B0-----:R-:W2:Y:S04]  /*20990*/  LDL.LU.64 R18, [R1+0x3e80] ;  /* 0x003e800001127983 */ /* 0x001ea80000300a00 */
[----:B------:R-:W2:Y:S02]  /*209a0*/  LDL.LU.64 R16, [R1+0x3e78] ;  /* 0x003e780001107983 */ /* 0x000ea40000300a00 */
[----:B--2---:R-:W-:Y:S02]  /*209b0*/  HMMA.16816.F32.BF16 R4, R24, R4, R16 ;  /* 0x000000041804723c */ /* 0x004fe40000041810 */
[----:B------:R-:W4:-:S15]  /*209c0*/  LDL.LU.64 R16, [R1+0x3e70] ;  /* 0x003e700001107983 */ /* 0x000f1e0000300a00 */
[----:B------:R-:W-:-:S06]  /*209d0*/  NOP ;  /* 0x0000000000007918 */ /* 0x000fcc0000000000 */
[----:B------:R0:W-:Y:S04]  /*209e0*/  STL.64 [R1+0xd80], R4 ;  /* 0x000d800401007387 */ /* 0x0001e80000100a00 */
[----:B------:R1:W-:Y:S04]  /*209f0*/  STL.64 [R1+0xd88], R6 ;  /* 0x000d880601007387 */ /* 0x0003e80000100a00 */
[----:B0-----:R-:W2:Y:S04]  /*20a00*/  LDL.LU.64 R4, [R1+0xd40] ;  /* 0x000d400001047983 */ /* 0x001ea80000300a00 */
[----:B-1----:R-:W2:Y:S01]  /*20a10*/  LDL.LU.64 R6, [R1+0xd48] ;  /* 0x000d480001067983 */ /* 0x002ea20000300a00 */
[----:B----4-:R-:W-:Y:S03]  /*20a20*/  HMMA.16816.F32.BF16 R16, R24, R16, R8 ;  /* 0x000000101810723c */ /* 0x010fe60000041808 */
[----:B------:R-:W4:Y:S04]  /*20a30*/  LDL.LU.64 R10, [R1+0x3e68] ;  /* 0x003e6800010a7983 */ /* 0x000f280000300a00 */
[----:B------:R-:W4:-:S15]  /*20a40*/  LDL.LU.64 R8, [R1+0x3e60] ;  /* 0x003e600001087983 */ /* 0x000f1e0000300a00 */
[----:B------:R-:W-:-:S01]  /*20a50*/  NOP ;  /* 0x0000000000007918 */ /* 0x000fc20000000000 */
[----:B------:R0:W-:Y:S04]  /*20a60*/  STL.64 [R1+0xd70], R16 ;  /* 0x000d701001007387 */ /* 0x0001e80000100a00 */
[----:B------:R-:W-:Y:S04]  /*20a70*/  STL.64 [R1+0xd78], R18 ;  /* 0x000d781201007387 */ /* 0x000fe80000100a00 */
[----:B0-----:R-:W4:Y:S02]  /*20a80*/  LDL.LU.64 R16, [R1+0x3e58] ;  /* 0x003e580001107983 */ /* 0x001f240000300a00 */
[----:B----4-:R-:W-:-:S15]  /*20a90*/  HMMA.16816.F32.BF16 R8, R24, R16, R8 ;  /* 0x000000101808723c */ /* 0x010fde0000041808 */
[----:B------:R-:W-:-:S08]  /*20aa0*/  NOP ;  /* 0x0000000000007918 */ /* 0x000fd00000000000 */
[----:B------:R0:W-:Y:S04]  /*20ab0*/  STL.64 [R1+0xd60], R8 ;  /* 0x000d600801007387 */ /* 0x0001e80000100a00 */
[----:B------:R1:W-:Y:S04]  /*20ac0*/  STL.64 [R1+0xd68], R10 ;  /* 0x000d680a01007387 */ /* 0x0003e80000100a00 */
[----:B0-----:R-:W4:Y:S01]  /*20ad0*/  LDL.LU.64 R8, [R1+0x3e50] ;  /* 0x003e500001087983 */ /* 0x001f220000300a00 */
[----:B---3--:R-:W-:Y:S01]  /*20ae0*/  HMMA.16816.F32.BF16 R20, R24, R12, R20 ;  /* 0x0000000c1814723c */ /* 0x008fe20000041814 */
[----:B-1----:R-:W-:-:S02]  /*20af0*/  IMAD.MOV.U32 R11, RZ, RZ, R16 ;  /* 0x000000ffff0b7224 */ /* 0x002fc400078e0010 */
[----:B------:R-:W-:-:S05]  /*20b00*/  IMAD.MOV.U32 R10, RZ, RZ, R17 ;  /* 0x000000ffff0a7224 */ /* 0x000fca00078e0011 */
[----:B------:R-:W-:Y:S04]  /*20b10*/  STL.64 [R1+0x3e20], R10 ;  /* 0x003e200a01007387 */ /* 0x000fe80000100a00 */
[----:B----4-:R0:W-:Y:S04]  /*20b20*/  STL.64 [R1+0x3e18], R8 ;  /* 0x003e180801007387 */ /* 0x0101e80000100a00 */
[----:B0-----:R-:W3:Y:S04]  /*20b30*/  LDL.LU.64 R8, [R1+0xd30] ;  /* 0x000d300001087983 */ /* 0x001ee80000300a00 */
[----:B------:R-:W3:Y:S04]  /*20b40*/  LDL.LU.64 R10, [R1+0xd38] ;  /* 0x000d3800010a7983 */ /* 0x000ee80000300a00 */
[----:B------:R-:W4:Y:S04]  /*20b50*/  LDL.LU.64 R16, [R1+0x260] ;  /* 0x0002600001107983 */ /* 0x000f280000300a00 */
[----:B------:R-:W4:Y:S04]  /*20b60*/  LDL.LU.64 R18, [R1+0x268] ;  /* 0x0002680001127983 */ /* 0x000f280000300a00 */
[----:B------:R0:W-:Y:S04]  /*20b70*/  STL.64 [R1+0xd50], R20 ;  /* 0x000d501401007387 */ /* 0x0001e80000100a00 */
[----:B------:R1:W-:Y:S01]  /*20b80*/  STL.64 [R1+0xd58], R22 ;  /* 0x000d581601007387 */ /* 0x0003e20000100a00 */
[----:B0-----:R-:W-:-:S03]  /*20b90*/  IMAD.MOV.U32 R21, RZ, RZ, R12 ;  /* 0x000000ffff157224 */ /* 0x001fc600078e000c */
[----:B-1----:R-:W3:Y:S01]  /*20ba0*/  LDL.LU.64 R22, [R1+0x3e48] ;  /* 0x003e480001167983 */ /* 0x002ee20000300a00 */
[----:B------:R-:W-:-:S03]  /*20bb0*/  IMAD.MOV.U32 R20, RZ, RZ, R13 ;  /* 0x000000ffff147224 */ /* 0x000fc600078e000d */
[----:B------:R-:W4:Y:S04]  /*20bc0*/  LDL.LU.64 R14, [R1+0x3e40] ;  /* 0x003e4000010e7983 */ /* 0x000f280000300a00 */
[----:B------:R-:W2:Y:S02]  /*20bd0*/  LDL.LU.64 R12, [R1+0x3e38] ;  /* 0x003e3800010c7983 */ /* 0x000ea40000300a00 */
[----:B--2---:R-:W-:Y:S02]  /*20be0*/  HMMA.16816.F32.BF16 R4, R24, R12, R4 ;  /* 0x0000000c1804723c */ /* 0x004fe40000041804 */
[----:B---3--:R-:W-:Y:S04]  /*20bf0*/  STL.64 [R1+0x3df8], R22 ;  /* 0x003df81601007387 */ /* 0x008fe80000100a00 */
[----:B------:R0:W-:Y:S04]  /*20c00*/  STL.64 [R1+0x3df0], R20 ;  /* 0x003df01401007387 */ /* 0x0001e80000100a00 */
[----:B0-----:R-:W2:-:S13]  /*20c10*/  LDL.64 R20, [R1+0xd0] ;  /* 0x0000d00001147983 */ /* 0x001e9a0000100a00 */
[----:B------:R-:W-:Y:S04]  /*20c20*/  STL.64 [R1+0xd40], R4 ;  /* 0x000d400401007387 */ /* 0x000fe80000100a00 */
[----:B------:R0:W-:Y:S04]  /*20c30*/  STL.64 [R1+0xd48], R6 ;  /* 0x000d480601007387 */ /* 0x0001e80000100a00 */
[----:B0-----:R-:W3:Y:S04]  /*20c40*/  LDL.LU.64 R6, [R1+0x3e30] ;  /* 0x003e300001067983 */ /* 0x001ee80000300a00 */
[----:B------:R-:W2:Y:S04]  /*20c50*/  LDL.LU.64 R4, [R1+0x3e28] ;  /* 0x003e280001047983 */ /* 0x000ea80000300a00 */
[----:B------:R0:W-:Y:S04]  /*20c60*/  STL.64 [R1+0x3d20], R12 ;  /* 0x003d200c01007387 */ /* 0x0001e80000100a00 */
[----:B----4-:R1:W-:Y:S04]  /*20c70*/  STL.64 [R1+0x3e00], R14 ;  /* 0x003e000e01007387 */ /* 0x0103e80000100a00 */
[----:B0-----:R-:W4:Y:S04]  /*20c80*/  LDL.LU.64 R12, [R1+0x1080] ;  /* 0x00108000010c7983 */ /* 0x001f280000300a00 */
[----:B-1----:R-:W4:Y:S01]  /*20c90*/  LDL.LU.64 R14, [R1+0x1088] ;  /* 0x00108800010e7983 */ /* 0x002f220000300a00 */
[----:B--2---:R-:W-:-:S15]  /*20ca0*/  HMMA.16816.F32.BF16 R8, R24, R4, R8 ;  /* 0x000000041808723c */ /* 0x004fde0000041808 */
[----:B------:R-:W-:-:S08]  /*20cb0*/  NOP ;  /* 0x0000000000007918 */ /* 0x000fd00000000000 */
[----:B------:R-:W-:Y:S04]  /*20cc0*/  STL.64 [R1+0xd30], R8 ;  /* 0x000d300801007387 */ /* 0x000fe80000100a00 */
[----:B------:R0:W-:Y:S04]  /*20cd0*/  STL.64 [R1+0xd38], R10 ;  /* 0x000d380a01007387 */ /* 0x0001e80000100a00 */
[----:B0-----:R-:W2:Y:S04]  /*20ce0*/  LDL.LU.64 R10, [R1+0x3e20] ;  /* 0x003e2000010a7983 */ /* 0x001ea80000300a00 */
[----:B------:R-:W4:Y:S04]  /*20cf0*/  LDL.LU.64 R8, [R1+0x3e18] ;  /* 0x003e180001087983 */ /* 0x000f280000300a00 */
[----:B---3--:R-:W-:Y:S04]  /*20d00*/  STL.64 [R1+0x3db0], R6 ;  /* 0x003db00601007387 */ /* 0x008fe80000100a00 */
[----:B------:R0:W-:Y:S01]  /*20d10*/  STL.64 [R1+0x3da8], R4 ;  /* 0x003da80401007387 */ /* 0x0001e20000100a00 */
[----:B----4-:R-:W-:Y:S03]  /*20d20*/  HMMA.16816.F32.BF16 R24, R24, R8, R16 ;  /* 0x000000081818723c */ /* 0x010fe60000041810 */
[----:B------:R-:W3:Y:S04]  /*20d30*/  LDL.LU.64 R18, [R1+0x3e10] ;  /* 0x003e100001127983 */ /* 0x000ee80000300a00 */
[----:B------:R-:W3:Y:S01]  /*20d40*/  LDL.LU.64 R16, [R1+0x3e08] ;  /* 0x003e080001107983 */ /* 0x000ee20000300a00 */
[----:B0-----:R-:W-:-:S02]  /*20d50*/  IMAD.MOV.U32 R4, RZ, RZ, R3 ;  /* 0x000000ffff047224 */ /* 0x001fc400078e0003 */
[----:B------:R-:W-:-:S13]  /*20d60*/  IMAD.MOV.U32 R5, RZ, RZ, R0 ;  /* 0x000000ffff057224 */ /* 0x000fda00078e0000 */
[----:B------:R0:W-:Y:S04]  /*20d70*/  STL.64 [R1+0x260], R24 ;  /* 0x0002601801007387 */ /* 0x0001e80000100a00 */
[----:B------:R1:W-:Y:S04]  /*20d80*/  STL.64 [R1+0x268], R26 ;  /* 0x0002681a01007387 */ /* 0x0003e80000100a00 */
[----:B0-----:R-:W4:Y:S04]  /*20d90*/  LDL.LU.64 R24, [R1+0xc40] ;  /* 0x000c400001187983 */ /* 0x001f280000300a00 */
[----:B-1----:R-:W4:Y:S04]  /*20da0*/  LDL.LU.64 R26, [R1+0xc48] ;  /* 0x000c4800011a7983 */ /* 0x002f280000300a00 */
[----:B------:R-:W-:Y:S01]  /*20db0*/  STL.64 [R1+0x3d08], R8 ;  /* 0x003d080801007387 */ /* 0x000fe20000100a00 */
[----:B------:R-:W-:-:S02]  /*20dc0*/  IMAD.MOV.U32 R3, RZ, RZ, R20 ;  /* 0x000000ffff037224 */ /* 0x000fc400078e0014 */
[----:B------:R-:W-:Y:S01]  /*20dd0*/  IMAD.MOV.U32 R0, RZ, RZ, R21 ;  /* 0x000000ffff007224 */ /* 0x000fe200078e0015 */
[----:B---3--:R-:W-:-:S15]  /*20de0*/  HMMA.16816.F32.BF16 R12, R16, R20, R12 ;  /* 0x00000014100c723c */ /* 0x008fde000004180c */
[----:B------:R-:W-:-:S08]  /*20df0*/  NOP ;  /* 0x0000000000007918 */ /* 0x000fd00000000000 */
[----:B------:R-:W-:Y:S04]  /*20e00*/  STL.64 [R1+0x1080], R12 ;  /* 0x0010800c01007387 */ /* 0x000fe80000100a00 */
[----:B------:R0:W-:Y:S04]  /*20e10*/  STL.64 [R1+0x1088], R14 ;  /* 0x0010880e01007387 */ /* 0x0001e80000100a00 */
[----:B0-----:R-:W3:Y:S04]  /*20e20*/  LDL.LU.64 R14, [R1+0x3e00] ;  /* 0x003e0000010e7983 */ /* 0x001ee80000300a00 */
[----:B------:R-:W3:Y:S04]  /*20e30*/  LDL.LU.64 R22, [R1+0x3df8] ;  /* 0x003df80001167983 */ /* 0x000ee80000300a00 */
[----:B------:R-:W2:Y:S01]  /*20e40*/  LDL.LU.64 R20, [R1+0x3df0] ;  /* 0x003df00001147983 */ /* 0x000ea20000300a00 */
[----:B----4-:R-:W-:Y:S01]  /*20e50*/  HMMA.16816.F32.BF16 R4, R16, R4, R24 ;  /* 0x000000041004723c */ /* 0x010fe20000041818 */
[----:B--2---:R-:W-:-:S02]  /*20e60*/  IMAD.MOV.U32 R12, RZ, RZ, R21 ;  /* 0x000000ffff0c7224 */ /* 0x004fc400078e0015 */
[----:B------:R-:W-:-:S05]  /*20e70*/  IMAD.MOV.U32 R13, RZ, RZ, R20 ;  /* 0x000000ffff0d7224 */ /* 0x000fca00078e0014 */
[----:B------:R0:W-:-:S15]  /*20e80*/  STL.64 [R1+0x3d38], R12 ;  /* 0x003d380c01007387 */ /* 0x0001de0000100a00 */
[----:B------:R-:W-:Y:S04]  /*20e90*/  STL.64 [R1+0xc40], R4 ;  /* 0x000c400401007387 */ /* 0x000fe80000100a00 */
[----:B------:R-:W-:Y:S04]  /*20ea0*/  STL.64 [R1+0xc48], R6 ;  /* 0x000c480601007387 */ /* 0x000fe80000100a00 */
[----:B------:R-:W2:Y:S01]  /*20eb0*/  LDL.LU.64 R8, [R1+0xbf0] ;  /* 0x000bf00001087983 */ /* 0x000ea20000300a00 */
[----:B0-----:R-:W-:Y:S02]  /*20ec0*/  IMAD.MOV.U32 R12, RZ, RZ, R11 ;  /* 0x000000ffff0c7224 */ /* 0x001fe400078e000b */
[----:B------:R-:W-:-:S02]  /*20ed0*/  IMAD.MOV.U32 R13, RZ, RZ, R10 ;  /* 0x000000ffff0d7224 */ /* 0x000fc400078e000a */
[----:B------:R-:W4:Y:S04]  /*20ee0*/  LDL.LU.64 R10, [R1+0xbf8] ;  /* 0x000bf800010a7983 */ /* 0x000f280000300a00 */
[----:B----4-:R-:W-:Y:S04]  /*20ef0*/  STL.64 [R1+0x3dc0], R10 ;  /* 0x003dc00a01007387 */ /* 0x010fe80000100a00 */
[----:B--2---:R0:W-:Y:S04]  /*20f00*/  STL.64 [R1+0x3db8], R8 ;  /* 0x003db80801007387 */ /* 0x0041e80000100a00 */
[----:B0-----:R-:W2:Y:S01]  /*20f10*/  LDL R8, [R1+0xa0] ;  /* 0x0000a00001087983 */ /* 0x001ea20000100800 */
[----:B------:R-:W-:-:S03]  /*20f20*/  IMAD.MOV.U32 R9, RZ, RZ, R2 ;  /* 0x000000ffff097224 */ /* 0x000fc600078e0002 */
[----:B------:R-:W4:Y:S04]  /*20f30*/  LDL.LU R2, [R1+0x3de8] ;  /* 0x003de80001027983 */ /* 0x000f280000300800 */
[----:B--2---:R-:W-:Y:S04]  /*20f40*/  STL.64 [R1+0x3dd0], R8 ;  /* 0x003dd00801007387 */ /* 0x004fe80000100a00 */
[----:B------:R3:W-:Y:S04]  /*20f50*/  STL.64 [R1+0x3d50], R12 ;  /* 0x003d500c01007387 */ /* 0x0007e80000100a00 */
[----:B----4-:R-:W0:Y:S01]  /*20f60*/  LDSM.16.MT88.4 R24, [R2+UR5+0x200] ;  /* 0x000200050218783b */ /* 0x010e220008004200 */
[----:B---3--:R-:W-:-:S02]  /*20f70*/  IMAD.MOV.U32 R12, RZ, RZ, R15 ;  /* 0x000000ffff0c7224 */ /* 0x008fc400078e000f */
[----:B------:R-:W-:-:S05]  /*20f80*/  IMAD.MOV.U32 R13, RZ, RZ, R14 ;  /* 0x000000ffff0d7224 */ /* 0x000fca00078e000e */
[----:B------:R1:W-:Y:S04]  /*20f90*/  STL.64 [R1+0x3dc8], R12 ;  /* 0x003dc80c01007387 */ /* 0x0003e80000100a00 */
[----:B-1----:R-:W2:Y:S04]  /*20fa0*/  LDL.LU.64 R12, [R1+0xc20] ;  /* 0x000c2000010c7983 */ /* 0x002ea80000300a00 */
[----:B------:R-:W3:Y:S01]  /*20fb0*/  LDL.LU.64 R14, [R1+0xc28] ;  /* 0x000c2800010e7983 */ /* 0x000ee20000300a00 */
[----:B------:R-:W-:Y:S02]  /*20fc0*/  IMAD.MOV.U32 R8, RZ, RZ, R23 ;  /* 0x000000ffff087224 */ /* 0x000fe400078e0017 */
[----:B------:R-:W-:Y:S01]  /*20fd0*/  IMAD.MOV.U32 R9, RZ, RZ, R22 ;  /* 0x000000ffff097224 */ /* 0x000fe200078e0016 */
[----:B---3--:R-:W-:Y:S04]  /*20fe0*/  STL.64 [R1+0x3de0], R14 ;  /* 0x003de00e01007387 */ /* 0x008fe80000100a00 */
[----:B--2---:R1:W-:Y:S04]  /*20ff0*/  STL.64 [R1+0x3dd8], R12 ;  /* 0x003dd80c01007387 */ /* 0x0043e80000100a00 */
[----:B-1----:R-:W2:Y:S04]  /*21000*/  LDL.LU.64 R12, [R1+0xc30] ;  /* 0x000c3000010c7983 */ /* 0x002ea80000300a00 */
[----:B------:R-:W2:Y:S04]  /*21010*/  LDL.LU.64 R14, [R1+0xc38] ;  /* 0x000c3800010e7983 */ /* 0x000ea80000300a00 */
[----:B------:R-:W3:Y:S04]  /*21020*/  LDL.LU.64 R4, [R1+0xc10] ;  /* 0x000c100001047983 */ /* 0x000ee80000300a00 */
[----:B------:R-:W3:Y:S04]  /*21030*/  LDL.LU.64 R6, [R1+0xc18] ;  /* 0x000c180001067983 */ /* 0x000ee80000300a00 */
[----:B------:R-:W4:Y:S04]  /*21040*/  LDL.LU.64 R20, [R1+0xc00] ;  /* 0x000c000001147983 */ /* 0x000f280000300a00 */
[----:B------:R-:W4:Y:S04]  /*21050*/  LDL.LU.64 R22, [R1+0xc08] ;  /* 0x000c080001167983 */ /* 0x000f280000300a00 */
[----:B0-----:R-:W-:Y:S04]  /*21060*/  STL.64 [R1+0x3c28], R26 ;  /* 0x003c281a01007387 */ /* 0x001fe80000100a00 */
[----:B------:R0:W-:Y:S04]  /*21070*/  STL.64 [R1+0x3c20], R24 ;  /* 0x003c201801007387 */ /* 0x0001e80000100a00 */
[----:B0-----:R-:W2:Y:S04]  /*21080*/  LDL.64 R24, [R1+0x30] ;  /* 0x0000300001187983 */ /* 0x001ea80000100a00 */
[----:B--2---:R0:W-:Y:S04]  /*21090*/  STL.64 [R1+0x3d58], R24 ;  /* 0x003d581801007387 */ /* 0x0041e80000100a00 */
[----:B0-----:R-:W2:Y:S04]  /*210a0*/  LDL R24, [R1+0x40] ;  /* 0x0000400001187983 */ /* 0x001ea80000100800 */
[----:B------:R-:W2:Y:S01]  /*210b0*/  LDL R25, [R1+0x44] ;  /* 0x0000440001197983 */ /* 0x000ea20000100800 */
[----:B------:R-:W-:Y:S03]  /*210c0*/  HMMA.16816.F32.BF16 R8, R16, R8, R12 ;  /* 0x000000081008723c */ /* 0x000fe6000004180c */
[----:B--2---:R0:W-:Y:S04]  /*210d0*/  STL.64 [R1+0x3d70], R24 ;  /* 0x003d701801007387 */ /* 0x0041e80000100a00 */
[----:B0-----:R-:W2:Y:S04]  /*210e0*/  LDL R24, [R1+0x50] ;  /* 0x0000500001187983 */ /* 0x001ea80000100800 */
[----:B------:R-:W2:Y:S04]  /*210f0*/  LDL R25, [R1+0x54] ;  /* 0x0000540001197983 */ /* 0x000ea80000100800 */
[----:B--2---:R-:W-:Y:S04]  /*21100*/  STL.64 [R1+0x3d88], R24 ;  /* 0x003d881801007387 */ /* 0x004fe80000100a00 */
[----:B------:R-:W2:Y:S04]  /*21110*/  LDL.LU.64 R14, [R1+0x3de0] ;  /* 0x003de000010e7983 */ /* 0x000ea80000300a00 */
[----:B------:R-:W2:Y:S04]  /*21120*/  LDL.LU.64 R12, [R1+0x3dd8] ;  /* 0x003dd800010c7983 */ /* 0x000ea80000300a00 */
[----:B------:R0:W-:Y:S04]  /*21130*/  STL.64 [R1+0xc30], R8 ;  /* 0x000c300801007387 */ /* 0x0001e80000100a00 */
[----:B------:R2:W-:Y:S04]  /*21140*/  STL.64 [R1+0xc38], R10 ;  /* 0x000c380a01007387 */ /* 0x0005e80000100a00 */
[----:B0-----:R-:W2:Y:S01]  /*21150*/  LDL.LU.64 R8, [R1+0x3dd0] ;  /* 0x003dd00001087983 */ /* 0x001ea20000300a00 */
[----:B------:R-:W-:-:S02]  /*21160*/  IMAD.MOV.U32 R24, RZ, RZ, R29 ;  /* 0x000000ffff187224 */ /* 0x000fc400078e001d */
[----:B------:R-:W-:-:S07]  /*21170*/  IMAD.MOV.U32 R25, RZ, RZ, R28 ;  /* 0x000000ffff197224 */ /* 0x000fce00078e001c */
[C---:B---3--:R-:W-:Y:S06]  /*21180*/  HMMA.16816.F32.BF16 R24, R16.reuse, R24, R4 ;  /* 0x000000181018723c */ /* 0x048fec0000041804 */
[----:B--2---:R-:W-:Y:S01]  /*21190*/  HMMA.16816.F32.BF16 R8, R16, R8, R12 ;  /* 0x000000081008723c */ /* 0x004fe2000004180c */
[----:B------:R-:W4:-:S15]  /*211a0*/  LDL.LU.64 R12, [R1+0x3dc8] ;  /* 0x003dc800010c7983 */ /* 0x000f1e0000300a00 */
[----:B------:R-:W-:-:S07]  /*211b0*/  NOP ;  /* 0x0000000000007918 */ /* 0x000fce0000000000 */
[----:B------:R-:W-:Y:S04]  /*211c0*/  STL.64 [R1+0xc20], R8 ;  /* 0x000c200801007387 */ /* 0x000fe80000100a00 */
[----:B------:R0:W-:Y:S04]  /*211d0*/  STL.64 [R1+0xc28], R10 ;  /* 0x000c280a01007387 */ /* 0x0001e80000100a00 */
[----:B0-----:R-:W2:Y:S04]  /*211e0*/  LDL.LU.64 R10, [R1+0x3dc0] ;  /* 0x003dc000010a7983 */ /* 0x001ea80000300a00 */
[----:B------:R-:W2:Y:S04]  /*211f0*/  LDL.LU.64 R8, [R1+0x3db8] ;  /* 0x003db80001087983 */ /* 0x000ea80000300a00 */
[----:B------:R-:W3:Y:S04]  /*21200*/  LDL.LU.64 R6, [R1+0x3db0] ;  /* 0x003db00001067983 */ /* 0x000ee80000300a00 */
[----:B------:R-:W3:Y:S04]  /*21210*/  LDL.LU.64 R4, [R1+0x3da8] ;  /* 0x003da80001047983 */ /* 0x000ee80000300a00 */
[----:B------:R-:W-:Y:S04]  /*21220*/  STL.64 [R1+0xc10], R24 ;  /* 0x000c101801007387 */ /* 0x000fe80000100a00 */
[----:B------:R-:W-:Y:S01]  /*21230*/  STL.64 [R1+0xc18], R26 ;  /* 0x000c181a01007387 */ /* 0x000fe20000100a00 */
[----:B----4-:R-:W-:Y:S03]  /*21240*/  HMMA.16816.F32.BF16 R12, R16, R12, R20 ;  /* 0x0000000c100c723c */ /* 0x010fe60000041814 */
[----:B------:R-:W2:-:S15]  /*21250*/  LDL.LU.64 R20, [R1+0x3da0] ;  /* 0x003da00001147983 */ /* 0x000e9e0000300a00 */
[----:B------:R-:W-:-:S05]  /*21260*/  NOP ;  /* 0x0000000000007918 */ /* 0x000fca0000000000 */
[----:B------:R0:W-:Y:S04]  /*21270*/  STL.64 [R1+0xc00], R12 ;  /* 0x000c000c01007387 */ /* 0x0001e80000100a00 */
[----:B------:R1:W-:Y:S01]  /*21280*/  STL.64 [R1+0xc08], R14 ;  /* 0x000c080e01007387 */ /* 0x0003e20000100a00 */
[----:B--2---:R-:W-:-:S15]  /*21290*/  HMMA.16816.F32.BF16 R8, R16, R20, R8 ;  /* 0x000000141008723c */ /* 0x004fde0000041808 */
[----:B------:R-:W-:-:S08]  /*212a0*/  NOP ;  /* 0x0000000000007918 */ /* 0x000fd00000000000 */
[----:B------:R-:W-:Y:S04]  /*212b0*/  STL.64 [R1+0xbf0], R8 ;  /* 0x000bf00801007387 */ /* 0x000fe80000100a00 */
[----:B------:R-:W-:Y:S04]  /*212c0*/  STL.64 [R1+0xbf8], R10 ;  /* 0x000bf80a01007387 */ /* 0x000fe80000100a00 */
[----:B0-----:R-:W2:Y:S04]  /*212d0*/  LDL.LU.64 R12, [R1+0xbb0] ;  /* 0x000bb000010c7983 */ /* 0x001ea80000300a00 */
[----:B-1----:R-:W4:Y:S04]  /*212e0*/  LDL.LU.64 R14, [R1+0xbb8] ;  /* 0x000bb800010e7983 */ /* 0x002f280000300a00 */
[----:B----4-:R-:W-:Y:S04]  /*212f0*/  STL.64 [R1+0x3d68], R14 ;  /* 0x003d680e01007387 */ /* 0x010fe80000100a00 */
[----:B--2---:R0:W-:Y:S04]  /*21300*/  STL.64 [R1+0x3d60], R12 ;  /* 0x003d600c01007387 */ /* 0x0041e80000100a00 */
[----:B0-----:R-:W2:Y:S04]  /*21310*/  LDL.LU.64 R12, [R1+0xbc0] ;  /* 0x000bc000010c7983 */ /* 0x001ea80000300a00 */
[----:B------:R-:W4:Y:S04]  /*21320*/  LDL.LU.64 R14, [R1+0xbc8] ;  /* 0x000bc800010e7983 */ /* 0x000f280000300a00 */
[----:B----4-:R-:W-:Y:S04]  /*21330*/  STL.64 [R1+0x3d80], R14 ;  /* 0x003d800e01007387 */ /* 0x010fe80000100a00 */
[----:B--2---:R0:W-:Y:S04]  /*21340*/  STL.64 [R1+0x3d78], R12 ;  /* 0x003d780c01007387 */ /* 0x0041e80000100a00 */
[----:B0-----:R-:W2:Y:S04]  /*21350*/  LDL.LU.64 R12, [R1+0xbd0] ;  /* 0x000bd000010c7983 */ /* 0x001ea80000300a00 */
[----:B------:R-:W4:Y:S01]  /*21360*/  LDL.LU.64 R14, [R1+0xbd8] ;  /* 0x000bd800010e7983 */ /* 0x000f220000300a00 */
[----:B---3--:R-:W-:-:S02]  /*21370*/  IMAD.MOV.U32 R24, RZ, RZ, R7 ;  /* 0x000000ffff187224 */ /* 0x008fc400078e0007 */
[----:B------:R-:W-:Y:S02]  /*21380*/  IMAD.MOV.U32 R25, RZ, RZ, R6 ;  /* 0x000000ffff197224 */ /* 0x000fe400078e0006 */
[----:B------:R-:W-:Y:S02]  /*21390*/  IMAD.MOV.U32 R7, RZ, RZ, R20 ;  /* 0x000000ffff077224 */ /* 0x000fe400078e0014 */
[----:B------:R-:W-:Y:S01]  /*213a0*/  IMAD.MOV.U32 R6, RZ, RZ, R21 ;  /* 0x000000ffff067224 */ /* 0x000fe200078e0015 */
[----:B----4-:R-:W-:Y:S04]  /*213b0*/  STL.64 [R1+0x3d98], R14 ;  /* 0x003d980e01007387 */ /* 0x010fe80000100a00 */
[----:B--2---:R0:W-:Y:S04]  /*213c0*/  STL.64 [R1+0x3d90], R12 ;  /* 0x003d900c01007387 */ /* 0x0041e80000100a00 */
[----:B0-----:R-:W2:Y:S04]  /*213d0*/  LDL.LU.64 R12, [R1+0xbe0] ;  /* 0x000be000010c7983 */ /* 0x001ea80000300a00 */
[----:B------:R-:W2:Y:S04]  /*213e0*/  LDL.LU.64 R14, [R1+0xbe8] ;  /* 0x000be800010e7983 */ /* 0x000ea80000300a00 */
[----:B------:R-:W-:Y:S04]  /*213f0*/  STL.64 [R1+0x3d18], R6 ;  /* 0x003d180601007387 */ /* 0x000fe80000100a00 */
[----:B------:R0:W-:Y:S04]  /*21400*/  STL.64 [R1+0x3d10], R4 ;  /* 0x003d100401007387 */ /* 0x0001e80000100a00 */
[----:B0-----:R-:W3:Y:S04]  /*21410*/  LDL.LU.64 R4, [R1+0xb80] ;  /* 0x000b800001047983 */ /* 0x001ee80000300a00 */
[----:B------:R-:W4:Y:S04]  /*21420*/  LDL.LU.64 R6, [R1+0xb88] ;  /* 0x000b880001067983 */ /* 0x000f280000300a00 */
[----:B----4-:R-:W-:Y:S04]  /*21430*/  STL.64 [R1+0x3d30], R6 ;  /* 0x003d300601007387 */ /* 0x010fe80000100a00 */
[----:B---3--:R0:W-:Y:S04]  /*21440*/  STL.64 [R1+0x3d28], R4 ;  /* 0x003d280401007387 */ /* 0x0081e80000100a00 */
        /* <DEDUP_REMOVED lines=11> */
[----:B------:R-:W2:Y:S04]  /*21500*/  LDL.LU.64 R14, [R1+0x3d98] ;  /* 0x003d9800010e7983 */ /* 0x000ea80000300a00 */
[----:B------:R-:W2:Y:S04]  /*21510*/  LDL.LU.64 R12, [R1+0x3d90] ;  /* 0x003d9000010c7983 */ /* 0x000ea80000300a00 */
[----:B------:R0:W-:Y:S04]  /*21520*/  STL.64 [R1+0xbe0], R24 ;  /* 0x000be01801007387 */ /* 0x0001e80000100a00 */
[----:B------:R2:W-:Y:S04]  /*21530*/  STL.64 [R1+0xbe8], R26 ;  /* 0x000be81a01007387 */ /* 0x0005e80000100a00 */
[----:B0-----:R-:W2:Y:S02]  /*21540*/  LDL.LU.64 R24, [R1+0x3d88] ;  /* 0x003d880001187983 */ /* 0x001ea40000300a00 */
[----:B--2---:R-:W-:Y:S02]  /*21550*/  HMMA.16816.F32.BF16 R24, R16, R24, R12 ;  /* 0x000000181018723c */ /* 0x004fe4000004180c */
[----:B------:R-:W2:Y:S04]  /*21560*/  LDL.LU.64 R14, [R1+0x3d80] ;  /* 0x003d8000010e7983 */ /* 0x000ea80000300a00 */
[----:B------:R-:W2:-:S15]  /*21570*/  LDL.LU.64 R12, [R1+0x3d78] ;  /* 0x003d7800010c7983 */ /* 0x000e9e0000300a00 */
[----:B------:R-:W-:-:S02]  /*21580*/  NOP ;  /* 0x0000000000007918 */ /* 0x000fc40000000000 */
        /* <DEDUP_REMOVED lines=8> */
[----:B------:R-:W-:Y:S04]  /*21610*/  STL.64 [R1+0xbc8], R26 ;  /* 0x000bc81a01007387 */ /* 0x000fe80000100a00 */
[----:B0-----:R-:W2:Y:S02]  /*21620*/  LDL.LU.64 R24, [R1+0x3d58] ;  /* 0x003d580001187983 */ /* 0x001ea40000300a00 */
[----:B--2---:R-:W-:-:S15]  /*21630*/  HMMA.16816.F32.BF16 R12, R16, R24, R12 ;  /* 0x00000018100c723c */ /* 0x004fde000004180c */
[----:B------:R-:W-:-:S08]  /*21640*/  NOP ;  /* 0x0000000000007918 */ /* 0x000fd00000000000 */
[----:B------:R0:W-:Y:S04]  /*21650*/  STL.64 [R1+0xbb0], R12 ;  /* 0x000bb00c01007387 */ /* 0x0001e80000100a00 */
[----:B------:R-:W-:Y:S04]  /*21660*/  STL.64 [R1+0xbb8], R14 ;  /* 0x000bb80e01007387 */ /* 0x000fe80000100a00 */
[----:B0-----:R-:W2:Y:S04]  /*21670*/  LDL.LU.64 R12, [R1+0x3d50] ;  /* 0x003d5000010c7983 */ /* 0x001ea80000300a00 */
[----:B------:R0:W-:Y:S04]  /*21680*/  STL.64 [R1+0x3c90], R24 ;  /* 0x003c901801007387 */ /* 0x0001e80000100a00 */
[----:B0-----:R-:W3:Y:S01]  /*21690*/  LDL.64 R24, [R1+0xc0] ;  /* 0x0000c00001187983 */ /* 0x001ee20000100a00 */
[C---:B--2---:R-:W-:Y:S03]  /*216a0*/  HMMA.16816.F32.BF16 R12, R16.reuse, R12, R4 ;  /* 0x0000000c100c723c */ /* 0x044fe60000041804 */
[----:B---3--:R0:W-:Y:S04]  /*216b0*/  STL.64 [R1+0x3cf0], R24 ;  /* 0x003cf01801007387 */ /* 0x0081e80000100a00 */
[----:B0-----:R-:W2:Y:S04]  /*216c0*/  LDL.LU.64 R24, [R1+0x1070] ;  /* 0x0010700001187983 */ /* 0x001ea80000300a00 */
[----:B------:R-:W2:Y:S04]  /*216d0*/  LDL.LU.64 R26, [R1+0x1078] ;  /* 0x00107800011a7983 */ /* 0x000ea80000300a00 */
[----:B------:R-:W3:Y:S04]  /*216e0*/  LDL.LU.64 R6, [R1+0x3d48] ;  /* 0x003d480001067983 */ /* 0x000ee80000300a00 */
[----:B------:R-:W3:Y:S04]  /*216f0*/  LDL.LU.64 R4, [R1+0x3d40] ;  /* 0x003d400001047983 */ /* 0x000ee80000300a00 */
        /* <DEDUP_REMOVED lines=11> */
[----:B------:R-:W-:-:S08]  /*217b0*/  NOP ;  /* 0x0000000000007918 */ /* 0x000fd00000000000 */
[----:B------:R-:W-:Y:S04]  /*217c0*/  STL.64 [R1+0xb80], R4 ;  /* 0x000b800401007387 */ /* 0x000fe80000100a00 */
[----:B------:R0:W-:Y:S04]  /*217d0*/  STL.64 [R1+0xb88], R6 ;  /* 0x000b880601007387 */ /* 0x0001e80000100a00 */
[----:B0-----:R-:W3:Y:S04]  /*217e0*/  LDL.LU.64 R6, [R1+0x3d18] ;  /* 0x003d180001067983 */ /* 0x001ee80000300a00 */
[----:B------:R-:W4:Y:S04]  /*217f0*/  LDL.LU.64 R4, [R1+0x3d10] ;  /* 0x003d100001047983 */ /* 0x000f280000300a00 */
[----:B------:R0:W-:Y:S04]  /*21800*/  STL.64 [R1+0x3cb8], R12 ;  /* 0x003cb80c01007387 */ /* 0x0001e80000100a00 */
[----:B0-----:R-:W3:Y:S01]  /*21810*/  LDL.64 R12, [R1+0xb0] ;  /* 0x0000b000010c7983 */ /* 0x001ee20000100a00 */
[----:B----4-:R-:W-:-:S15]  /*21820*/  HMMA.16816.F32.BF16 R8, R16, R4, R8 ;  /* 0x000000041008723c */ /* 0x010fde0000041808 */
[----:B------:R-:W-:-:S08]  /*21830*/  NOP ;  /* 0x0000000000007918 */ /* 0x000fd00000000000 */
[----:B------:R0:W-:Y:S04]  /*21840*/  STL.64 [R1+0xb70], R8 ;  /* 0x000b700801007387 */ /* 0x0001e80000100a00 */
[----:B------:R-:W-:Y:S04]  /*21850*/  STL.64 [R1+0xb78], R10 ;  /* 0x000b780a01007387 */ /* 0x000fe80000100a00 */
[----:B0-----:R-:W4:Y:S04]  /*21860*/  LDL.LU.64 R8, [R1+0x3d08] ;  /* 0x003d080001087983 */ /* 0x001f280000300a00 */
[----:B------:R-:W-:Y:S01]  /*21870*/  STL.64 [R1+0x3cd8], R4 ;  /* 0x003cd80401007387 */ /* 0x000fe20000100a00 */
[----:B----4-:R-:W-:Y:S03]  /*21880*/  HMMA.16816.F32.BF16 R16, R16, R8, R20 ;  /* 0x000000081010723c */ /* 0x010fe60000041814 */
[----:B------:R-:W2:Y:S04]  /*21890*/  LDL.LU.64 R22, [R1+0x3d00] ;  /* 0x003d000001167983 */ /* 0x000ea80000300a00 */
[----:B------:R-:W2:-:S15]  /*218a0*/  LDL.LU.64 R20, [R1+0x3cf8] ;  /* 0x003cf80001147983 */ /* 0x000e9e0000300a00 */
[----:B------:R-:W-:-:S01]  /*218b0*/  NOP ;  /* 0x0000000000007918 */ /* 0x000fc20000000000 */
[----:B------:R0:W-:Y:S04]  /*218c0*/  STL.64 [R1+0x240], R16 ;  /* 0x0002401001007387 */ /* 0x0001e80000100a00 */
[----:B------:R1:W-:Y:S04]  /*218d0*/  STL.64 [R1+0x248], R18 ;  /* 0x0002481201007387 */ /* 0x0003e80000100a00 */
[----:B0-----:R-:W4:Y:S04]  /*218e0*/  LDL.LU.64 R16, [R1+0xa90] ;  /* 0x000a900001107983 */ /* 0x001f280000300a00 */
[----:B-1----:R-:W4:Y:S04]  /*218f0*/  LDL.LU.64 R18, [R1+0xa98] ;  /* 0x000a980001127983 */ /* 0x002f280000300a00 */
[----:B------:R0:W-:Y:S02]  /*21900*/  STL.64 [R1+0x3cc0], R8 ;  /* 0x003cc00801007387 */ /* 0x0001e40000100a00 */
[----:B0-----:R-:W-:-:S02]  /*21910*/  IMAD.MOV.U32 R8, RZ, RZ, R3 ;  /* 0x000000ffff087224 */ /* 0x001fc400078e0003 */
[----:B------:R-:W-:-:S07]  /*21920*/  IMAD.MOV.U32 R9, RZ, RZ, R0 ;  /* 0x000000ffff097224 */ /* 0x000fce00078e0000 */
[----:B--2---:R-:W-:Y:S01]  /*21930*/  HMMA.16816.F32.BF16 R8, R20, R8, R24 ;  /* 0x000000081408723c */ /* 0x004fe20000041818 */
[----:B------:R-:W4:-:S15]  /*21940*/  LDL.LU.64 R24, [R1+0x3cf0] ;  /* 0x003cf00001187983 */ /* 0x000f1e0000300a00 */
[----:B------:R-:W-:-:S07]  /*21950*/  NOP ;  /* 0x0000000000007918 */ /* 0x000fce0000000000 */
[----:B------:R-:W-:Y:S04]  /*21960*/  STL.64 [R1+0x1070], R8 ;  /* 0x0010700801007387 */ /* 0x000fe80000100a00 */
[----:B------:R4:W-:Y:S02]  /*21970*/  STL.64 [R1+0x1078], R10 ;  /* 0x0010780a01007387 */ /* 0x0009e40000100a00 */
[----:B----4-:R-:W-:Y:S06]  /*21980*/  HMMA.16816.F32.BF16 R8, R20, R24, R16 ;  /* 0x000000181408723c */ /* 0x010fec0000041810 */
[----:B------:R-:W-:-:S02]  /*21990*/  IMAD.MOV.U32 R3, RZ, RZ, R24 ;  /* 0x000000ffff037224 */ /* 0x000fc400078e0018 */
[----:B------:R-:W-:Y:S01]  /*219a0*/  IMAD.MOV.U32 R0, RZ, RZ, R25 ;  /* 0x000000ffff007224 */ /* 0x000fe200078e0019 */
[----:B------:R-:W0:Y:S01]  /*219b0*/  LDSM.16.MT88.4 R16, [R2+UR5+0x280] ;  /* 0x000280050210783b */ /* 0x000e220008004200 */
[----:B---3--:R-:W-:Y:S02]  /*219c0*/  IMAD.MOV.U32 R24, RZ, RZ, R7 ;  /* 0x000000ffff187224 */ /* 0x008fe400078e0007 */
[----:B------:R-:W-:-:S11]  /*219d0*/  IMAD.MOV.U32 R25, RZ, RZ, R6 ;  /* 0x000000ffff197224 */ /* 0x000fd600078e0006 */
[----:B------:R-:W-:Y:S04]  /*219e0*/  STL.64 [R1+0xa90], R8 ;  /* 0x000a900801007387 */ /* 0x000fe80000100a00 */
[----:B------:R-:W-:Y:S04]  /*219f0*/  STL.64 [R1+0xa98], R10 ;  /* 0x000a980a01007387 */ /* 0x000fe80000100a00 */
[----:B------:R-:W2:Y:S04]  /*21a00*/  LDL.LU.64 R4, [R1+0xa70] ;  /* 0x000a700001047983 */ /* 0x000ea80000300a00 */
[----:B------:R-:W3:Y:S04]  /*21a10*/  LDL.LU.64 R6, [R1+0xa78] ;  /* 0x000a780001067983 */ /* 0x000ee80000300a00 */
[----:B---3--:R-:W-:Y:S04]  /*21a20*/  STL.64 [R1+0x3ce8], R6 ;  /* 0x003ce80601007387 */ /* 0x008fe80000100a00 */
[----:B--2---:R1:W-:Y:S04]  /*21a30*/  STL.64 [R1+0x3ce0], R4 ;  /* 0x003ce00401007387 */ /* 0x0043e80000100a00 */
[----:B-1----:R-:W2:Y:S04]  /*21a40*/  LDL.LU.64 R4, [R1+0xa80] ;  /* 0x000a800001047983 */ /* 0x002ea80000300a00 */
[----:B------:R-:W2:Y:S04]  /*21a50*/  LDL.LU.64 R6, [R1+0xa88] ;  /* 0x000a880001067983 */ /* 0x000ea80000300a00 */
[----:B------:R-:W3:Y:S04]  /*21a60*/  LDL.LU.64 R8, [R1+0xa60] ;  /* 0x000a600001087983 */ /* 0x000ee80000300a00 */
[----:B------:R-:W4:Y:S01]  /*21a70*/  LDL.LU.64 R10, [R1+0xa68] ;  /* 0x000a6800010a7983 */ /* 0x000f220000300a00 */
[----:B--2---:R-:W-:Y:S03]  /*21a80*/  HMMA.16816.F32.BF16 R4, R20, R12, R4 ;  /* 0x0000000c1404723c */ /* 0x004fe60000041804 */
[----:B----4-:R-:W-:Y:S04]  /*21a90*/  STL.64 [R1+0x3cd0], R10 ;  /* 0x003cd00a01007387 */ /* 0x010fe80000100a00 */
[----:B---3--:R1:W-:Y:S04]  /*21aa0*/  STL.64 [R1+0x3cc8], R8 ;  /* 0x003cc80801007387 */ /* 0x0083e80000100a00 */
[----:B-1----:R-:W2:Y:S04]  /*21ab0*/  LDL.64 R8, [R1+0xa0] ;  /* 0x0000a00001087983 */ /* 0x002ea80000100a00 */
[----:B------:R1:W-:Y:S04]  /*21ac0*/  STL.64 [R1+0x3cb0], R24 ;  /* 0x003cb01801007387 */ /* 0x0003e80000100a00 */
[----:B-1----:R-:W3:Y:S04]  /*21ad0*/  LDL.64 R24, [R1+0x80] ;  /* 0x0000800001187983 */ /* 0x002ee80000100a00 */
[----:B------:R-:W-:Y:S04]  /*21ae0*/  STL [R1+0x3c08], R2 ;  /* 0x003c080201007387 */ /* 0x000fe80000100800 */
[----:B0-----:R-:W-:Y:S04]  /*21af0*/  STL.64 [R1+0x3b18], R18 ;  /* 0x003b181201007387 */ /* 0x001fe80000100a00 */
[----:B------:R0:W-:Y:S04]  /*21b00*/  STL.64 [R1+0x3b10], R16 ;  /* 0x003b101001007387 */ /* 0x0001e80000100a00 */
[----:B0-----:R-:W4:Y:S04]  /*21b10*/  LDL.64 R16, [R1+0x90] ;  /* 0x0000900001107983 */ /* 0x001f280000100a00 */
[----:B------:R-:W-:Y:S04]  /*21b20*/  STL.64 [R1+0xa80], R4 ;  /* 0x000a800401007387 */ /* 0x000fe80000100a00 */
[----:B------:R0:W-:Y:S04]  /*21b30*/  STL.64 [R1+0xa88], R6 ;  /* 0x000a880601007387 */ /* 0x0001e80000100a00 */
[----:B0-----:R-:W2:Y:S04]  /*21b40*/  LDL.LU.64 R6, [R1+0x3ce8] ;  /* 0x003ce80001067983 */ /* 0x001ea80000300a00 */
[----:B------:R-:W2:Y:S01]  /*21b50*/  LDL.LU.64 R4, [R1+0x3ce0] ;  /* 0x003ce00001047983 */ /* 0x000ea20000300a00 */
[----:B------:R-:W-:-:S02]  /*21b60*/  IMAD.MOV.U32 R28, RZ, RZ, R13 ;  /* 0x000000ffff1c7224 */ /* 0x000fc400078e000d */
[----:B------:R-:W-:Y:S02]  /*21b70*/  IMAD.MOV.U32 R29, RZ, RZ, R12 ;  /* 0x000000ffff1d7224 */ /* 0x000fe400078e000c */
[----:B------:R-:W3:Y:S04]  /*21b80*/  LDL.LU.64 R12, [R1+0xa50] ;  /* 0x000a5000010c7983 */ /* 0x000ee80000300a00 */
[----:B------:R-:W3:Y:S04]  /*21b90*/  LDL.LU.64 R14, [R1+0xa58] ;  /* 0x000a5800010e7983 */ /* 0x000ee80000300a00 */
[----:B------:R-:W-:Y:S04]  /*21ba0*/  STL [R1+0x3c00], R28 ;  /* 0x003c001c01007387 */ /* 0x000fe80000100800 */
[----:B------:R-:W-:Y:S01]  /*21bb0*/  STL [R1+0x3bfc], R29 ;  /* 0x003bfc1d01007387 */ /* 0x000fe20000100800 */
[----:B--2---:R-:W-:-:S15]  /*21bc0*/  HMMA.16816.F32.BF16 R4, R20, R8, R4 ;  /* 0x000000081404723c */ /* 0x004fde0000041804 */
[----:B------:R-:W-:-:S08]  /*21bd0*/  NOP ;  /* 0x0000000000007918 */ /* 0x000fd00000000000 */
[----:B------:R0:W-:Y:S04]  /*21be0*/  STL.64 [R1+0xa70], R4 ;  /* 0x000a700401007387 */ /* 0x0001e80000100a00 */
[----:B------:R1:W-:Y:S04]  /*21bf0*/  STL.64 [R1+0xa78], R6 ;  /* 0x000a780601007387 */ /* 0x0003e80000100a00 */
[----:B0-----:R-:W2:Y:S01]  /*21c00*/  LDL.LU.64 R4, [R1+0x3cd8] ;  /* 0x003cd80001047983 */ /* 0x001ea20000300a00 */
[----:B-1----:R-:W-:Y:S02]  /*21c10*/  IMAD.MOV.U32 R7, RZ, RZ, R8 ;  /* 0x000000ffff077224 */ /* 0x002fe400078e0008 */
[----:B------:R-:W-:Y:S01]  /*21c20*/  IMAD.MOV.U32 R6, RZ, RZ, R9 ;  /* 0x000000ffff067224 */ /* 0x000fe200078e0009 */
[----:B------:R-:W4:Y:S04]  /*21c30*/  LDL.LU.64 R10, [R1+0x3cd0] ;  /* 0x003cd000010a7983 */ /* 0x000f280000300a00 */
[----:B------:R-:W4:Y:S04]  /*21c40*/  LDL.LU.64 R8, [R1+0x3cc8] ;  /* 0x003cc80001087983 */ /* 0x000f280000300a00 */
[----:B------:R-:W-:Y:S04]  /*21c50*/  STL [R1+0x3c04], R6 ;  /* 0x003c040601007387 */ /* 0x000fe80000100800 */
[----:B------:R-:W-:Y:S01]  /*21c60*/  STL [R1+0x3bf8], R7 ;  /* 0x003bf80701007387 */ /* 0x000fe20000100800 */
[----:B----4-:R-:W-:Y:S03]  /*21c70*/  HMMA.16816.F32.BF16 R8, R20, R16, R8 ;  /* 0x000000101408723c */ /* 0x010fe60000041808 */
[----:B--2---:R0:W-:Y:S04]  /*21c80*/  STL.64 [R1+0x3c98], R4 ;  /* 0x003c980401007387 */ /* 0x0041e80000100a00 */
[----:B0-----:R-:W2:-:S15]  /*21c90*/  LDL.64 R4, [R1+0x50] ;  /* 0x0000500001047983 */ /* 0x001e9e0000100a00 */
[----:B------:R-:W-:-:S01]  /*21ca0*/  NOP ;  /* 0x0000000000007918 */ /* 0x000fc20000000000 */
[----:B------:R0:W-:Y:S04]  /*21cb0*/  STL.64 [R1+0xa60], R8 ;  /* 0x000a600801007387 */ /* 0x0001e80000100a00 */
[----:B------:R1:W-:Y:S04]  /*21cc0*/  STL.64 [R1+0xa68], R10 ;  /* 0x000a680a01007387 */ /* 0x0003e80000100a00 */
[----:B0-----:R-:W4:Y:S01]  /*21cd0*/  LDL.LU.64 R8, [R1+0x3cc0] ;  /* 0x003cc00001087983 */ /* 0x001f220000300a00 */
[----:B---3--:R-:W-:Y:S01]  /*21ce0*/  HMMA.16816.F32.BF16 R12, R20, R24, R12 ;  /* 0x00000018140c723c */ /* 0x008fe2000004180c */
[----:B-1----:R-:W-:-:S02]  /*21cf0*/  IMAD.MOV.U32 R11, RZ, RZ, R16 ;  /* 0x000000ffff0b7224 */ /* 0x002fc400078e0010 */
[----:B------:R-:W-:Y:S02]  /*21d00*/  IMAD.MOV.U32 R10, RZ, RZ, R17 ;  /* 0x000000ffff0a7224 */ /* 0x000fe400078e0011 */
[----:B------:R-:W3:Y:S04]  /*21d10*/  LDL.LU.64 R16, [R1+0xa30] ;  /* 0x000a300001107983 */ /* 0x000ee80000300a00 */
[----:B------:R-:W3:Y:S04]  /*21d20*/  LDL.LU.64 R18, [R1+0xa38] ;  /* 0x000a380001127983 */ /* 0x000ee80000300a00 */
[----:B------:R-:W-:Y:S04]  /*21d30*/  STL [R1+0x3c0c], R11 ;  /* 0x003c0c0b01007387 */ /* 0x000fe80000100800 */
[----:B------:R-:W-:Y:S04]  /*21d40*/  STL [R1+0x3c88], R10 ;  /* 0x003c880a01007387 */ /* 0x000fe80000100800 */
[----:B----4-:R0:W-:Y:S04]  /*21d50*/  STL.64 [R1+0x3c80], R8 ;  /* 0x003c800801007387 */ /* 0x0101e80000100a00 */
[----:B0-----:R-:W3:Y:S04]  /*21d60*/  LDL.64 R8, [R1+0x60] ;  /* 0x0000600001087983 */ /* 0x001ee80000100a00 */
[----:B------:R0:W-:Y:S04]  /*21d70*/  STL.64 [R1+0xa50], R12 ;  /* 0x000a500c01007387 */ /* 0x0001e80000100a00 */
[----:B------:R1:W-:Y:S04]  /*21d80*/  STL.64 [R1+0xa58], R14 ;  /* 0x000a580e01007387 */ /* 0x0003e80000100a00 */
[----:B0-----:R-:W4:Y:S01]  /*21d90*/  LDL.LU.64 R12, [R1+0x3cb8] ;  /* 0x003cb800010c7983 */ /* 0x001f220000300a00 */
[----:B-1----:R-:W-:-:S02]  /*21da0*/  IMAD.MOV.U32 R15, RZ, RZ, R24 ;  /* 0x000000ffff0f7224 */ /* 0x002fc400078e0018 */
[----:B------:R-:W-:Y:S02]  /*21db0*/  IMAD.MOV.U32 R14, RZ, RZ, R25 ;  /* 0x000000ffff0e7224 */ /* 0x000fe400078e0019 */
[----:B------:R-:W2:Y:S04]  /*21dc0*/  LDL.LU.64 R24, [R1+0x3cb0] ;  /* 0x003cb00001187983 */ /* 0x000ea80000300a00 */
[----:B------:R-:W-:Y:S04]  /*21dd0*/  STL.64 [R1+0x3c58], R14 ;  /* 0x003c580e01007387 */ /* 0x000fe80000100a00 */
[----:B----4-:R0:W-:Y:S04]  /*21de0*/  STL.64 [R1+0x3c50], R12 ;  /* 0x003c500c01007387 */ /* 0x0101e80000100a00 */
[----:B0-----:R-:W2:Y:S04]  /*21df0*/  LDL.LU.64 R12, [R1+0xa40] ;  /* 0x000a4000010c7983 */ /* 0x001ea80000300a00 */
[----:B------:R-:W2:Y:S02]  /*21e00*/  LDL.LU.64 R14, [R1+0xa48] ;  /* 0x000a4800010e7983 */ /* 0x000ea40000300a00 */
[----:B--2---:R-:W-:Y:S02]  /*21e10*/  HMMA.16816.F32.BF16 R12, R20, R24, R12 ;  /* 0x00000018140c723c */ /* 0x004fe4000004180c */
[----:B------:R-:W2:Y:S04]  /*21e20*/  LDL.LU.64 R24, [R1+0xa10] ;  /* 0x000a100001187983 */ /* 0x000ea80000300a00 */
[----:B------:R-:W4:-:S15]  /*21e30*/  LDL.LU.64 R26, [R1+0xa18] ;  /* 0x000a1800011a7983 */ /* 0x000f1e0000300a00 */
[----:B------:R-:W-:-:S02]  /*21e40*/  NOP ;  /* 0x0000000000007918 */ /* 0x000fc40000000000 */
[----:B------:R-:W-:Y:S04]  /*21e50*/  STL.64 [R1+0xa40], R12 ;  /* 0x000a400c01007387 */ /* 0x000fe80000100a00 */
[----:B------:R-:W-:Y:S04]  /*21e60*/  STL.64 [R1+0xa48], R14 ;  /* 0x000a480e01007387 */ /* 0x000fe80000100a00 */
[----:B----4-:R-:W-:Y:S04]  /*21e70*/  STL.64 [R1+0x3ca8], R26 ;  /* 0x003ca81a01007387 */ /* 0x010fe80000100a00 */
[----:B--2---:R0:W-:Y:S04]  /*21e80*/  STL.64 [R1+0x3ca0], R24 ;  /* 0x003ca01801007387 */ /* 0x0041e80000100a00 */
[----:B0-----:R-:W2:Y:S04]  /*21e90*/  LDL.LU.64 R24, [R1+0xa20] ;  /* 0x000a200001187983 */ /* 0x001ea80000300a00 */
[----:B------:R-:W2:Y:S04]  /*21ea0*/  LDL.LU.64 R26, [R1+0xa28] ;  /* 0x000a2800011a7983 */ /* 0x000ea80000300a00 */
[----:B------:R-:W4:Y:S01]  /*21eb0*/  LDL.64 R12, [R1+0x10] ;  /* 0x00001000010c7983 */ /* 0x000f220000100a00 */
[----:B---3--:R-:W-:Y:S03]  /*21ec0*/  HMMA.16816.F32.BF16 R16, R20, R8, R16 ;  /* 0x000000081410723c */ /* 0x008fe60000041810 */
[----:B----4-:R0:W-:Y:S04]  /*21ed0*/  STL.64 [R1+0x3c68], R12 ;  /* 0x003c680c01007387 */ /* 0x0101e80000100a00 */
[----:B0-----:R-:W3:-:S15]  /*21ee0*/  LDL.64 R12, [R1+0x20] ;  /* 0x00002000010c7983 */ /* 0x001ede0000100a00 */
[----:B------:R-:W-:-:S01]  /*21ef0*/  NOP ;  /* 0x0000000000007918 */ /* 0x000fc20000000000 */
[----:B------:R0:W-:Y:S04]  /*21f00*/  STL.64 [R1+0xa30], R16 ;  /* 0x000a301001007387 */ /* 0x0001e80000100a00 */
[----:B------:R-:W-:Y:S01]  /*21f10*/  STL.64 [R1+0xa38], R18 ;  /* 0x000a381201007387 */ /* 0x000fe20000100a00 */
[----:B0-----:R-:W-:Y:S02]  /*21f20*/  IMAD.MOV.U32 R17, RZ, RZ, R8 ;  /* 0x000000ffff117224 */ /* 0x001fe400078e0008 */
[----:B------:R-:W-:-:S05]  /*21f30*/  IMAD.MOV.U32 R16, RZ, RZ, R9 ;  /* 0x000000ffff107224 */ /* 0x000fca00078e0009 */
[----:B------:R0:W-:Y:S04]  /*21f40*/  STL.64 [R1+0x3bf0], R16 ;  /* 0x003bf01001007387 */ /* 0x0001e80000100a00 */
[----:B------:R-:W4:Y:S04]  /*21f50*/  LDL.LU.64 R8, [R1+0xa00] ;  /* 0x000a000001087983 */ /* 0x000f280000300a00 */
[----:B------:R-:W4:Y:S01]  /*21f60*/  LDL.LU.64 R10, [R1+0xa08] ;  /* 0x000a0800010a7983 */ /* 0x000f220000300a00 */
[----:B0-----:R-:W-:Y:S02]  /*21f70*/  IMAD.MOV.U32 R16, RZ, RZ, R3 ;  /* 0x000000ffff107224 */ /* 0x001fe400078e0003 */
[----:B------:R-:W-:-:S05]  /*21f80*/  IMAD.MOV.U32 R17, RZ, RZ, R0 ;  /* 0x000000ffff117224 */ /* 0x000fca00078e0000 */
[----:B------:R0:W-:Y:S04]  /*21f90*/  STL.64 [R1+0x3c10], R16 ;  /* 0x003c101001007387 */ /* 0x0001e80000100a00 */
[----:B0-----:R-:W3:Y:S01]  /*21fa0*/  LDL.64 R16, [R1+0xd0] ;  /* 0x0000d00001107983 */ /* 0x001ee20000100a00 */
[----:B--2---:R-:W-:Y:S03]  /*21fb0*/  HMMA.16816.F32.BF16 R24, R20, R4, R24 ;  /* 0x000000041418723c */ /* 0x004fe60000041818 */
[----:B---3--:R0:W-:Y:S04]  /*21fc0*/  STL.64 [R1+0x3c60], R16 ;  /* 0x003c601001007387 */ /* 0x0081e80000100a00 */
[----:B0-----:R-:W2:-:S15]  /*21fd0*/  LDL.64 R16, [R1+0x40] ;  /* 0x0000400001107983 */ /* 0x001e9e0000100a00 */
[----:B------:R-:W-:-:S01]  /*21fe0*/  NOP ;  /* 0x0000000000007918 */ /* 0x000fc20000000000 */
[----:B------:R-:W-:Y:S04]  /*21ff0*/  STL.64 [R1+0xa20], R24 ;  /* 0x000a201801007387 */ /* 0x000fe80000100a00 */
[----:B------:R0:W-:Y:S04]  /*22000*/  STL.64 [R1+0xa28], R26 ;  /* 0x000a281a01007387 */ /* 0x0001e80000100a00 */
[----:B0-----:R-:W2:Y:S04]  /*22010*/  LDL.LU.64 R26, [R1+0x3ca8] ;  /* 0x003ca800011a7983 */ /* 0x001ea80000300a00 */
[----:B------:R-:W2:Y:S01]  /*22020*/  LDL.LU.64 R24, [R1+0x3ca0] ;  /* 0x003ca00001187983 */ /* 0x000ea20000300a00 */
[----:B------:R-:W-:-:S02]  /*22030*/  IMAD.MOV.U32 R29, RZ, RZ, R4 ;  /* 0x000000ffff1d7224 */ /* 0x000fc400078e0004 */
[----:B------:R-:W-:Y:S02]  /*22040*/  IMAD.MOV.U32 R7, RZ, RZ, R5 ;  /* 0x000000ffff077224 */ /* 0x000fe400078e0005 */
[----:B------:R-:W3:Y:S01]  /*22050*/  LDL.LU.64 R4, [R1+0x3c98] ;  /* 0x003c980001047983 */ /* 0x000ee20000300a00 */
[----:B--2---:R-:W-:Y:S06]  /*22060*/  HMMA.16816.F32.BF16 R24, R20, R16, R24 ;  /* 0x000000101418723c */ /* 0x004fec0000041818 */
[----:B------:R-:W-:Y:S02]  /*22070*/  IMAD.MOV.U32 R6, RZ, RZ, R16 ;  /* 0x000000ffff067224 */ /* 0x000fe400078e0010 */
[----:B------:R-:W-:-:S15]  /*22080*/  IMAD.MOV.U32 R28, RZ, RZ, R17 ;  /* 0x000000ffff1c7224 */ /* 0x000fde00078e0011 */
[----:B------:R0:W-:Y:S04]  /*22090*/  STL.64 [R1+0xa10], R24 ;  /* 0x000a101801007387 */ /* 0x0001e80000100a00 */
[----:B------:R-:W-:Y:S04]  /*220a0*/  STL.64 [R1+0xa18], R26 ;  /* 0x000a181a01007387 */ /* 0x000fe80000100a00 */
[----:B0-----:R-:W4:Y:S04]  /*220b0*/  LDL.LU.64 R24, [R1+0x3c90] ;  /* 0x003c900001187983 */ /* 0x001f280000300a00 */
[----:B------:R-:W2:Y:S04]  /*220c0*/  LDL.LU.64 R16, [R1+0x9e0] ;  /* 0x0009e00001107983 */ /* 0x000ea80000300a00 */
[----:B------:R-:W3:Y:S01]  /*220d0*/  LDL.LU.64 R18, [R1+0x9e8] ;  /* 0x0009e80001127983 */ /* 0x000ee20000300a00 */
[----:B----4-:R-:W-:Y:S03]  /*220e0*/  HMMA.16816.F32.BF16 R8, R20, R24, R8 ;  /* 0x000000181408723c */ /* 0x010fe60000041808 */
[----:B---3--:R-:W-:Y:S04]  /*220f0*/  STL.64 [R1+0x3c78], R18 ;  /* 0x003c781201007387 */ /* 0x008fe80000100a00 */
[----:B--2---:R0:W-:Y:S04]  /*22100*/  STL.64 [R1+0x3c70], R16 ;  /* 0x003c701001007387 */ /* 0x0041e80000100a00 */
[----:B0-----:R-:W2:Y:S04]  /*22110*/  LDL.LU.64 R16, [R1+0x9f0] ;  /* 0x0009f00001107983 */ /* 0x001ea80000300a00 */
[----:B------:R-:W2:Y:S04]  /*22120*/  LDL.LU.64 R18, [R1+0x9f8] ;  /* 0x0009f80001127983 */ /* 0x000ea80000300a00 */
[----:B------:R-:W-:Y:S04]  /*22130*/  STL.64 [R1+0x3c48], R6 ;  /* 0x003c480601007387 */ /* 0x000fe80000100a00 */
[----:B------:R0:W-:Y:S04]  /*22140*/  STL.64 [R1+0x3c40], R4 ;  /* 0x003c400401007387 */ /* 0x0001e80000100a00 */
[----:B0-----:R-:W3:Y:S04]  /*22150*/  LDL.LU.64 R4, [R1+0x9d0] ;  /* 0x0009d00001047983 */ /* 0x001ee80000300a00 */
[----:B------:R-:W3:Y:S04]  /*22160*/  LDL.LU.64 R6, [R1+0x9d8] ;  /* 0x0009d80001067983 */ /* 0x000ee80000300a00 */
[----:B------:R-:W-:Y:S04]  /*22170*/  STL.64 [R1+0xa00], R8 ;  /* 0x000a000801007387 */ /* 0x000fe80000100a00 */
[----:B------:R0:W-:Y:S04]  /*22180*/  STL.64 [R1+0xa08], R10 ;  /* 0x000a080a01007387 */ /* 0x0001e80000100a00 */
[----:B0-----:R-:W4:Y:S04]  /*22190*/  LDL.LU R10, [R1+0x3c88] ;  /* 0x003c8800010a7983 */ /* 0x001f280000300800 */
[----:B------:R-:W3:Y:S01]  /*221a0*/  LDL.LU.64 R8, [R1+0x3c80] ;  /* 0x003c800001087983 */ /* 0x000ee20000300a00 */
[----:B------:R-:W-:-:S02]  /*221b0*/  IMAD.MOV.U32 R11, RZ, RZ, R24 ;  /* 0x000000ffff0b7224 */ /* 0x000fc400078e0018 */
[----:B------:R-:W-:Y:S02]  /*221c0*/  IMAD.MOV.U32 R2, RZ, RZ, R25 ;  /* 0x000000ffff027224 */ /* 0x000fe400078e0019 */
[----:B------:R-:W-:Y:S02]  /*221d0*/  IMAD.MOV.U32 R3, RZ, RZ, R12 ;  /* 0x000000ffff037224 */ /* 0x000fe400078e000c */
[----:B------:R-:W-:Y:S01]  /*221e0*/  IMAD.MOV.U32 R0, RZ, RZ, R13 ;  /* 0x000000ffff007224 */ /* 0x000fe200078e000d */
[C---:B--2---:R-:W-:Y:S01]  /*221f0*/  HMMA.16816.F32.BF16 R16, R20.reuse, R12, R16 ;  /* 0x0000000c1410723c */ /* 0x044fe20000041810 */
[----:B----4-:R-:W-:Y:S04]  /*22200*/  STL.64 [R1+0x3c38], R10 ;  /* 0x003c380a01007387 */ /* 0x010fe80000100a00 */
[----:B---3--:R0:W-:Y:S04]  /*22210*/  STL.64 [R1+0x3c30], R8 ;  /* 0x003c300801007387 */ /* 0x0081e80000100a00 */
[----:B0-----:R-:W2:Y:S04]  /*22220*/  LDL.LU.64 R8, [R1+0x9c0] ;  /* 0x0009c00001087983 */ /* 0x001ea80000300a00 */
[----:B------:R-:W2:Y:S04]  /*22230*/  LDL.LU.64 R10, [R1+0x9c8] ;  /* 0x0009c800010a7983 */ /* 0x000ea80000300a00 */
[----:B------:R-:W3:Y:S04]  /*22240*/  LDL.LU.64 R24, [R1+0x210] ;  /* 0x0002100001187983 */ /* 0x000ee80000300a00 */
[----:B------:R-:W3:Y:S04]  /*22250*/  LDL.LU.64 R26, [R1+0x218] ;  /* 0x00021800011a7983 */ /* 0x000ee80000300a00 */
[----:B------:R-:W-:Y:S04]  /*22260*/  STL.64 [R1+0x9f0], R16 ;  /* 0x0009f01001007387 */ /* 0x000fe80000100a00 */
[----:B------:R0:W-:Y:S04]  /*22270*/  STL.64 [R1+0x9f8], R18 ;  /* 0x0009f81201007387 */ /* 0x0001e80000100a00 */
[----:B0-----:R-:W4:Y:S04]  /*22280*/  LDL.LU.64 R18, [R1+0x3c78] ;  /* 0x003c780001127983 */ /* 0x001f280000300a00 */
[----:B------:R-:W4:Y:S04]  /*22290*/  LDL.LU.64 R16, [R1+0x3c70] ;  /* 0x003c700001107983 */ /* 0x000f280000300a00 */
[----:B------:R-:W4:Y:S02]  /*222a0*/  LDL.LU.64 R12, [R1+0x3c68] ;  /* 0x003c6800010c7983 */ /* 0x000f240000300a00 */
[----:B----4-:R-:W-:-:S15]  /*222b0*/  HMMA.16816.F32.BF16 R16, R20, R12, R16 ;  /* 0x0000000c1410723c */ /* 0x010fde0000041810 */
[----:B------:R-:W-:-:S08]  /*222c0*/  NOP ;  /* 0x0000000000007918 */ /* 0x000fd00000000000 */
[----:B------:R0:W-:Y:S04]  /*222d0*/  STL.64 [R1+0x9e0], R16 ;  /* 0x0009e01001007387 */ /* 0x0001e80000100a00 */
[----:B------:R1:W-:Y:S04]  /*222e0*/  STL.64 [R1+0x9e8], R18 ;  /* 0x0009e81201007387 */ /* 0x0003e80000100a00 */
[----:B0-----:R-:W4:Y:S01]  /*222f0*/  LDL.LU.64 R16, [R1+0x3c60] ;  /* 0x003c600001107983 */ /* 0x001f220000300a00 */
[----:B-1----:R-:W-:Y:S02]  /*22300*/  IMAD.MOV.U32 R19, RZ, RZ, R12 ;  /* 0x000000ffff137224 */ /* 0x002fe400078e000c */
[----:B------:R-:W-:Y:S01]  /*22310*/  IMAD.MOV.U32 R18, RZ, RZ, R13 ;  /* 0x000000ffff127224 */ /* 0x000fe200078e000d */
[----:B------:R-:W4:Y:S04]  /*22320*/  LDL.LU.64 R14, [R1+0x3c58] ;  /* 0x003c5800010e7983 */ /* 0x000f280000300a00 */
[----:B------:R-:W2:Y:S02]  /*22330*/  LDL.LU.64 R12, [R1+0x3c50] ;  /* 0x003c5000010c7983 */ /* 0x000ea40000300a00 */
[----:B--2---:R-:W-:-:S15]  /*22340*/  HMMA.16816.F32.BF16 R4, R20, R12, R4 ;  /* 0x0000000c1404723c */ /* 0x004fde0000041804 */
[----:B------:R-:W-:-:S08]  /*22350*/  NOP ;  /* 0x0000000000007918 */ /* 0x000fd00000000000 */
[----:B------:R-:W-:Y:S04]  /*22360*/  STL.64 [R1+0x9d0], R4 ;  /* 0x0009d00401007387 */ /* 0x000fe80000100a00 */
[----:B------:R0:W-:Y:S04]  /*22370*/  STL.64 [R1+0x9d8], R6 ;  /* 0x0009d80601007387 */ /* 0x0001e80000100a00 */
[----:B0-----:R-:W2:Y:S04]  /*22380*/  LDL.LU.64 R6, [R1+0x3c48] ;  /* 0x003c480001067983 */ /* 0x001ea80000300a00 */
[----:B------:R-:W3:Y:S04]  /*22390*/  LDL.LU.64 R4, [R1+0x3c40] ;  /* 0x003c400001047983 */ /* 0x000ee80000300a00 */
[----:B------:R-:W-:Y:S01]  /*223a0*/  STL.64 [R1+0x3b30], R12 ;  /* 0x003b300c01007387 */ /* 0x000fe20000100a00 */
[----:B---3--:R-:W-:-:S15]  /*223b0*/  HMMA.16816.F32.BF16 R8, R20, R4, R8 ;  /* 0x000000041408723c */ /* 0x008fde0000041808 */
[----:B------:R-:W-:-:S08]  /*223c0*/  NOP ;  /* 0x0000000000007918 */ /* 0x000fd00000000000 */
[----:B------:R-:W-:Y:S04]  /*223d0*/  STL.64 [R1+0x9c0], R8 ;  /* 0x0009c00801007387 */ /* 0x000fe80000100a00 */
[----:B------:R0:W-:Y:S04]  /*223e0*/  STL.64 [R1+0x9c8], R10 ;  /* 0x0009c80a01007387 */ /* 0x0001e80000100a00 */
[----:B0-----:R-:W3:Y:S04]  /*223f0*/  LDL.LU.64 R10, [R1+0x3c38] ;  /* 0x003c3800010a7983 */ /* 0x001ee80000300a00 */
[----:B------:R-:W4:Y:S01]  /*22400*/  LDL.LU.64 R8, [R1+0x3c30] ;  /* 0x003c300001087983 */ /* 0x000f220000300a00 */
[----:B------:R-:W-:-:S02]  /*22410*/  IMAD.MOV.U32 R12, RZ, RZ, R19 ;  /* 0x000000ffff0c7224 */ /* 0x000fc400078e0013 */
[----:B------:R-:W-:-:S05]  /*22420*/  IMAD.MOV.U32 R13, RZ, RZ, R18 ;  /* 0x000000ffff0d7224 */ /* 0x000fca00078e0012 */
[----:B------:R-:W-:Y:S04]  /*22430*/  STL.64 [R1+0x3b48], R12 ;  /* 0x003b480c01007387 */ /* 0x000fe80000100a00 */
[----:B------:R0:W-:Y:S04]  /*22440*/  STL.64 [R1+0x3b28], R4 ;  /* 0x003b280401007387 */ /* 0x0001e80000100a00 */
[----:B--2---:R1:W-:Y:S04]  /*22450*/  STL.64 [R1+0x3c18], R6 ;  /* 0x003c180601007387 */ /* 0x0043e80000100a00 */
[----:B0-----:R-:W2:Y:S04]  /*22460*/  LDL.LU.64 R4, [R1+0x1040] ;  /* 0x0010400001047983 */ /* 0x001ea80000300a00 */
[----:B-1----:R-:W2:Y:S01]  /*22470*/  LDL.LU.64 R6, [R1+0x1048] ;  /* 0x0010480001067983 */ /* 0x002ea20000300a00 */
[----:B----4-:R-:W-:Y:S03]  /*22480*/  HMMA.16816.F32.BF16 R20, R20, R8, R24 ;  /* 0x000000081414723c */ /* 0x010fe60000041818 */
[----:B------:R-:W2:Y:S04]  /*22490*/  LDL.LU.64 R26, [R1+0x3c28] ;  /* 0x003c2800011a7983 */ /* 0x000ea80000300a00 */
[----:B------:R-:W2:Y:S01]  /*224a0*/  LDL.LU.64 R24, [R1+0x3c20] ;  /* 0x003c200001187983 */ /* 0x000ea20000300a00 */
[----:B------:R-:W-:-:S02]  /*224b0*/  IMAD.MOV.U32 R12, RZ, RZ, R3 ;  /* 0x000000ffff0c7224 */ /* 0x000fc400078e0003 */
[----:B------:R-:W-:Y:S02]  /*224c0*/  IMAD.MOV.U32 R13, RZ, RZ, R0 ;  /* 0x000000ffff0d7224 */ /* 0x000fe400078e0000 */
[----:B------:R-:W-:Y:S02]  /*224d0*/  IMAD.MOV.U32 R3, RZ, RZ, R16 ;  /* 0x000000ffff037224 */ /* 0x000fe400078e0010 */
[----:B------:R-:W-:-:S09]  /*224e0*/  IMAD.MOV.U32 R0, RZ, RZ, R17 ;  /* 0x000000ffff007224 */ /* 0x000fd200078e0011 */
[----:B------:R0:W-:Y:S04]  /*224f0*/  STL.64 [R1+0x210], R20 ;  /* 0x0002101401007387 */ /* 0x0001e80000100a00 */
[----:B------:R1:W-:Y:S04]  /*22500*/  STL.64 [R1+0x218], R22 ;  /* 0x0002181601007387 */ /* 0x0003e80000100a00 */
[----:B0-----:R-:W4:Y:S04]  /*22510*/  LDL.LU.64 R20, [R1+0x1e0] ;  /* 0x0001e00001147983 */ /* 0x001f280000300a00 */
[----:B-1----:R-:W4:Y:S04]  /*22520*/  LDL.LU.64 R22, [R1+0x1e8] ;  /* 0x0001e80001167983 */ /* 0x002f280000300a00 */
[----:B------:R-:W-:Y:S04]  /*22530*/  STL.64 [R1+0x3b60], R12 ;  /* 0x003b600c01007387 */ /* 0x000fe80000100a00 */
[----:B------:R-:W-:Y:S01]  /*22540*/  STL.64 [R1+0x3b20], R8 ;  /* 0x003b200801007387 */ /* 0x000fe20000100a00 */
[----:B--2---:R-:W-:-:S15]  /*22550*/  HMMA.16816.F32.BF16 R4, R24, R16, R4 ;  /* 0x000000101804723c */ /* 0x004fde0000041804 */
[----:B------:R-:W-:-:S08]  /*22560*/  NOP ;  /* 0x0000000000007918 */ /* 0x000fd00000000000 */
[----:B------:R-:W-:Y:S04]  /*22570*/  STL.64 [R1+0x1040], R4 ;  /* 0x0010400401007387 */ /* 0x000fe80000100a00 */
[----:B------:R0:W-:Y:S04]  /*22580*/  STL.64 [R1+0x1048], R6 ;  /* 0x0010480601007387 */ /* 0x0001e80000100a00 */
[----:B0-----:R-:W2:Y:S04]  /*22590*/  LDL.LU.64 R6, [R1+0x3c18] ;  /* 0x003c180001067983 */ /* 0x001ea80000300a00 */
[----:B------:R-:W4:Y:S01]  /*225a0*/  LDL.LU.64 R16, [R1+0x3c10] ;  /* 0x003c100001107983 */ /* 0x000f220000300a00 */
[----:B---3--:R-:W-:-:S02]  /*225b0*/  IMAD.MOV.U32 R12, RZ, RZ, R11 ;  /* 0x000000ffff0c7224 */ /* 0x008fc400078e000b */
[----:B------:R-:W-:Y:S01]  /*225c0*/  IMAD.MOV.U32 R13, RZ, RZ, R2 ;  /* 0x000000ffff0d7224 */ /* 0x000fe200078e0002 */
[----:B----4-:R-:W-:Y:S01]  /*225d0*/  HMMA.16816.F32.BF16 R20, R24, R16, R20 ;  /* 0x000000101814723c */ /* 0x010fe20000041814 */
[----:B------:R-:W3:Y:S04]  /*225e0*/  LDL.LU.64 R16, [R1+0x8e0] ;  /* 0x0008e00001107983 */ /* 0x000ee80000300a00 */
[----:B------:R-:W3:-:S15]  /*225f0*/  LDL.LU.64 R18, [R1+0x8e8] ;  /* 0x0008e80001127983 */ /* 0x000ede0000300a00 */
[----:B------:R-:W-:-:S03]  /*22600*/  NOP ;  /* 0x0000000000007918 */ /* 0x000fc60000000000 */
[----:B------:R-:W-:Y:S04]  /*22610*/  STL.64 [R1+0x1e0], R20 ;  /* 0x0001e01401007387 */ /* 0x000fe80000100a00 */
[----:B------:R-:W-:Y:S04]  /*22620*/  STL.64 [R1+0x1e8], R22 ;  /* 0x0001e81601007387 */ /* 0x000fe80000100a00 */
[----:B------:R-:W4:Y:S04]  /*22630*/  LDL.LU R11, [R1+0x3c0c] ;  /* 0x003c0c00010b7983 */ /* 0x000f280000300800 */
[----:B------:R-:W3:Y:S04]  /*22640*/  LDL.LU R2, [R1+0x3c08] ;  /* 0x003c080001027983 */ /* 0x000ee80000300800 */
[----:B------:R2:W-:Y:S02]  /*22650*/  STL.64 [R1+0x3b78], R12 ;  /* 0x003b780c01007387 */ /* 0x0005e40000100a00 */
[----:B--2---:R-:W-:-:S02]  /*22660*/  IMAD.MOV.U32 R12, RZ, RZ, R6 ;  /* 0x000000ffff0c7224 */ /* 0x004fc400078e0006 */
[----:B------:R-:W-:Y:S01]  /*22670*/  IMAD.MOV.U32 R13, RZ, RZ, R28 ;  /* 0x000000ffff0d7224 */ /* 0x000fe200078e001c */
[----:B------:R-:W2:Y:S04]  /*22680*/  LDL.LU R6, [R1+0x3c04] ;  /* 0x003c040001067983 */ /* 0x000ea80000300800 */
[----:B------:R-:W4:Y:S04]  /*22690*/  LDL.LU R28, [R1+0x3c00] ;  /* 0x003c0000011c7983 */ /* 0x000f280000300800 */
[----:B------:R0:W-:Y:S02]  /*226a0*/  STL.64 [R1+0x3b90], R12 ;  /* 0x003b900c01007387 */ /* 0x0001e40000100a00 */
[----:B0-----:R-:W-:-:S02]  /*226b0*/  IMAD.MOV.U32 R12, RZ, RZ, R29 ;  /* 0x000000ffff0c7224 */ /* 0x001fc400078e001d */
[----:B------:R-:W-:Y:S01]  /*226c0*/  IMAD.MOV.U32 R13, RZ, RZ, R7 ;  /* 0x000000ffff0d7224 */ /* 0x000fe200078e0007 */
[----:B------:R-:W2:Y:S04]  /*226d0*/  LDL.LU R29, [R1+0x3bfc] ;  /* 0x003bfc00011d7983 */ /* 0x000ea80000300800 */
[----:B------:R-:W4:Y:S04]  /*226e0*/  LDL.LU R7, [R1+0x3bf8] ;  /* 0x003bf80001077983 */ /* 0x000f280000300800 */
[----:B------:R-:W-:Y:S04]  /*226f0*/  STL.64 [R1+0x3ba8], R12 ;  /* 0x003ba80c01007387 */ /* 0x000fe80000100a00 */
[----:B---3--:R-:W0:Y:S04]  /*22700*/  LDSM.16.MT88.4 R20, [R2+UR5+0x300] ;  /* 0x000300050214783b */ /* 0x008e280008004200 */
[----:B0-----:R-:W-:Y:S04]  /*22710*/  STL [R1+0x3a44], R20 ;  /* 0x003a441401007387 */ /* 0x001fe80000100800 */
[----:B------:R0:W-:Y:S04]  /*22720*/  STL [R1+0x3a40], R21 ;  /* 0x003a401501007387 */ /* 0x0001e80000100800 */
[----:B------:R-:W-:Y:S04]  /*22730*/  STL [R1+0x3a3c], R22 ;  /* 0x003a3c1601007387 */ /* 0x000fe80000100800 */
[----:B------:R-:W-:Y:S04]  /*22740*/  STL [R1+0x3a38], R23 ;  /* 0x003a381701007387 */ /* 0x000fe80000100800 */
[----:B0-----:R-:W3:Y:S04]  /*22750*/  LDL.64 R20, [R1+0x70] ;  /* 0x0000700001147983 */ /* 0x001ee80000100a00 */
[----:B---3--:R2:W-:Y:S02]  /*22760*/  STL.64 [R1+0x3bc0], R20 ;  /* 0x003bc01401007387 */ /* 0x0085e40000100a00 */
[----:B--2---:R-:W-:-:S02]  /*22770*/  IMAD.MOV.U32 R20, RZ, RZ, R29 ;  /* 0x000000ffff147224 */ /* 0x004fc400078e001d */
[----:B----4-:R-:W-:-:S07]  /*22780*/  IMAD.MOV.U32 R21, RZ, RZ, R28 ;  /* 0x000000ffff157224 */ /* 0x010fce00078e001c */
[----:B------:R-:W-:Y:S01]  /*22790*/  HMMA.16816.F32.BF16 R20, R24, R20, R16 ;  /* 0x000000141814723c */ /* 0x000fe20000041810 */
[----:B------:R-:W2:Y:S01]  /*227a0*/  LDL.LU.64 R16, [R1+0x3bf0] ;  /* 0x003bf00001107983 */ /* 0x000ea20000300a00 */
[----:B------:R-:W-:Y:S02]  /*227b0*/  IMAD.MOV.U32 R8, RZ, RZ, R11 ;  /* 0x000000ffff087224 */ /* 0x000fe400078e000b */
[----:B------:R-:W-:-:S15]  /*227c0*/  IMAD.MOV.U32 R9, RZ, RZ, R10 ;  /* 0x000000ffff097224 */ /* 0x000fde00078e000a */
[----:B------:R-:W-:-:S04]  /*227d0*/  NOP ;  /* 0x0000000000007918 */ /* 0x000fc80000000000 */
[----:B------:R0:W-:Y:S04]  /*227e0*/  STL.64 [R1+0x8e0], R20 ;  /* 0x0008e01401007387 */ /* 0x0001e80000100a00 */
[----:B------:R-:W-:Y:S01]  /*227f0*/  STL.64 [R1+0x8e8], R22 ;  /* 0x0008e81601007387 */ /* 0x000fe20000100a00 */
[----:B0-----:R-:W-:Y:S02]  /*22800*/  IMAD.MOV.U32 R20, RZ, RZ, R15 ;  /* 0x000000ffff147224 */ /* 0x001fe400078e000f */
[----:B------:R-:W-:Y:S02]  /*22810*/  IMAD.MOV.U32 R21, RZ, RZ, R14 ;  /* 0x000000ffff157224 */ /* 0x000fe400078e000e */
[----:B--2---:R-:W-:Y:S02]  /*22820*/  IMAD.MOV.U32 R12, RZ, RZ, R17 ;  /* 0x000000ffff0c7224 */ /* 0x004fe400078e0011 */
[----:B------:R-:W-:-:S05]  /*22830*/  IMAD.MOV.U32 R13, RZ, RZ, R16 ;  /* 0x000000ffff0d7224 */ /* 0x000fca00078e0010 */
[----:B------:R-:W-:Y:S04]  /*22840*/  STL.64 [R1+0x3bc8], R12 ;  /* 0x003bc80c01007387 */ /* 0x000fe80000100a00 */
[----:B------:R0:W-:Y:S04]  /*22850*/  STL.64 [R1+0x3bd0], R20 ;  /* 0x003bd01401007387 */ /* 0x0001e80000100a00 */
[----:B------:R1:W-:Y:S04]  /*22860*/  STL.64 [R1+0x3bd8], R8 ;  /* 0x003bd80801007387 */ /* 0x0003e80000100a00 */
[----:B0-----:R-:W2:Y:S04]  /*22870*/  LDL.LU.64 R20, [R1+0x8c0] ;  /* 0x0008c00001147983 */ /* 0x001ea80000300a00 */
[----:B------:R-:W3:Y:S01]  /*22880*/  LDL.LU.64 R22, [R1+0x8c8] ;  /* 0x0008c80001167983 */ /* 0x000ee20000300a00 */
[----:B-1----:R-:W-:-:S02]  /*22890*/  IMAD.MOV.U32 R8, RZ, RZ, R7 ;  /* 0x000000ffff087224 */ /* 0x002fc400078e0007 */
[----:B------:R-:W-:Y:S01]  /*228a0*/  IMAD.MOV.U32 R9, RZ, RZ, R6 ;  /* 0x000000ffff097224 */ /* 0x000fe200078e0006 */
[----:B---3--:R-:W-:Y:S04]  /*228b0*/  STL.64 [R1+0x3be8], R22 ;  /* 0x003be81601007387 */ /* 0x008fe80000100a00 */
[----:B--2---:R0:W-:Y:S04]  /*228c0*/  STL.64 [R1+0x3be0], R20 ;  /* 0x003be01401007387 */ /* 0x0041e80000100a00 */
[----:B0-----:R-:W2:Y:S04]  /*228d0*/  LDL.LU.64 R20, [R1+0x8d0] ;  /* 0x0008d00001147983 */ /* 0x001ea80000300a00 */
[----:B------:R-:W2:Y:S04]  /*228e0*/  LDL.LU.64 R22, [R1+0x8d8] ;  /* 0x0008d80001167983 */ /* 0x000ea80000300a00 */
[----:B------:R-:W3:Y:S04]  /*228f0*/  LDL.LU.64 R12, [R1+0x8b0] ;  /* 0x0008b000010c7983 */ /* 0x000ee80000300a00 */
[----:B------:R-:W3:Y:S04]  /*22900*/  LDL.LU.64 R14, [R1+0x8b8] ;  /* 0x0008b800010e7983 */ /* 0x000ee80000300a00 */
[----:B------:R-:W4:Y:S04]  /*22910*/  LDL.LU.64 R16, [R1+0x8a0] ;  /* 0x0008a00001107983 */ /* 0x000f280000300a00 */
[----:B------:R-:W4:Y:S04]  /*22920*/  LDL.LU.64 R18, [R1+0x8a8] ;  /* 0x0008a80001127983 */ /* 0x000f280000300a00 */
[----:B------:R-:W2:Y:S04]  /*22930*/  LDL.LU.64 R4, [R1+0x830] ;  /* 0x0008300001047983 */ /* 0x000ea80000300a00 */
[----:B------:R-:W3:Y:S04]  /*22940*/  LDL.LU.64 R6, [R1+0x838] ;  /* 0x0008380001067983 */ /* 0x000ee80000300a00 */
[----:B---3--:R-:W-:Y:S04]  /*22950*/  STL.64 [R1+0x3b40], R6 ;  /* 0x003b400601007387 */ /* 0x008fe80000100a00 */
[----:B--2---:R0:W-:Y:S04]  /*22960*/  STL.64 [R1+0x3b38], R4 ;  /* 0x003b380401007387 */ /* 0x0041e80000100a00 */
[----:B0-----:R-:W2:Y:S04]  /*22970*/  LDL.LU.64 R4, [R1+0x840] ;  /* 0x0008400001047983 */ /* 0x001ea80000300a00 */
        /* <DEDUP_REMOVED lines=12> */
[----:B------:R-:W3:Y:S01]  /*22a40*/  LDL.LU.64 R6, [R1+0x878] ;  /* 0x0008780001067983 */ /* 0x000ee20000300a00 */
[C---:B------:R-:W-:Y:S03]  /*22a50*/  HMMA.16816.F32.BF16 R8, R24.reuse, R8, R20 ;  /* 0x000000081808723c */ /* 0x040fe60000041814 */
[----:B---3--:R-:W-:Y:S04]  /*22a60*/  STL.64 [R1+0x3ba0], R6 ;  /* 0x003ba00601007387 */ /* 0x008fe80000100a00 */
[----:B--2---:R0:W-:Y:S04]  /*22a70*/  STL.64 [R1+0x3b98], R4 ;  /* 0x003b980401007387 */ /* 0x0041e80000100a00 */
[----:B0-----:R-:W2:Y:S04]  /*22a80*/  LDL.LU.64 R4, [R1+0x880] ;  /* 0x0008800001047983 */ /* 0x001ea80000300a00 */
[----:B------:R-:W3:Y:S04]  /*22a90*/  LDL.LU.64 R6, [R1+0x888] ;  /* 0x0008880001067983 */ /* 0x000ee80000300a00 */
[----:B---3--:R-:W-:Y:S04]  /*22aa0*/  STL.64 [R1+0x3bb8], R6 ;  /* 0x003bb80601007387 */ /* 0x008fe80000100a00 */
[----:B--2---:R0:W-:Y:S04]  /*22ab0*/  STL.64 [R1+0x3bb0], R4 ;  /* 0x003bb00401007387 */ /* 0x0041e80000100a00 */
        /* <DEDUP_REMOVED lines=8> */
[----:B------:R-:W3:-:S15]  /*22b40*/  LDL.LU.64 R20, [R1+0x3bd0] ;  /* 0x003bd00001147983 */ /* 0x000ede0000300a00 */
[----:B------:R-:W-:-:S06]  /*22b50*/  NOP ;  /* 0x0000000000007918 */ /* 0x000fcc0000000000 */
[----:B------:R0:W-:Y:S04]  /*22b60*/  STL.64 [R1+0x8c0], R8 ;  /* 0x0008c00801007387 */ /* 0x0001e80000100a00 */
[----:B------:R1:W-:Y:S04]  /*22b70*/  STL.64 [R1+0x8c8], R10 ;  /* 0x0008c80a01007387 */ /* 0x0003e80000100a00 */
[----:B0-----:R-:W4:Y:S04]  /*22b80*/  LDL.LU.64 R8, [R1+0x820] ;  /* 0x0008200001087983 */ /* 0x001f280000300a00 */
[----:B-1----:R-:W4:Y:S01]  /*22b90*/  LDL.LU.64 R10, [R1+0x828] ;  /* 0x00082800010a7983 */ /* 0x002f220000300a00 */
[----:B---3--:R-:W-:Y:S03]  /*22ba0*/  HMMA.16816.F32.BF16 R20, R24, R20, R12 ;  /* 0x000000141814723c */ /* 0x008fe6000004180c */
[----:B------:R-:W2:-:S15]  /*22bb0*/  LDL.LU.64 R12, [R1+0x3bc8] ;  /* 0x003bc800010c7983 */ /* 0x000e9e0000300a00 */
[----:B------:R-:W-:-:S05]  /*22bc0*/  NOP ;  /* 0x0000000000007918 */ /* 0x000fca0000000000 */
[----:B------:R0:W-:Y:S04]  /*22bd0*/  STL.64 [R1+0x8b0], R20 ;  /* 0x0008b01401007387 */ /* 0x0001e80000100a00 */
[----:B------:R-:W-:Y:S04]  /*22be0*/  STL.64 [R1+0x8b8], R22 ;  /* 0x0008b81601007387 */ /* 0x000fe80000100a00 */
[----:B0-----:R-:W4:Y:S01]  /*22bf0*/  LDL.LU.64 R20, [R1+0x3bc0] ;  /* 0x003bc00001147983 */ /* 0x001f220000300a00 */
[C---:B--2---:R-:W-:Y:S06]  /*22c00*/  HMMA.16816.F32.BF16 R12, R24.reuse, R12, R4 ;  /* 0x0000000c180c723c */ /* 0x044fec0000041804 */
[----:B----4-:R-:W-:-:S15]  /*22c10*/  HMMA.16816.F32.BF16 R16, R24, R20, R16 ;  /* 0x000000141810723c */ /* 0x010fde0000041810 */
[----:B------:R-:W-:-:S08]  /*22c20*/  NOP ;  /* 0x0000000000007918 */ /* 0x000fd00000000000 */
[----:B------:R0:W-:Y:S04]  /*22c30*/  STL.64 [R1+0x8a0], R16 ;  /* 0x0008a01001007387 */ /* 0x0001e80000100a00 */
[----:B------:R1:W-:Y:S04]  /*22c40*/  STL.64 [R1+0x8a8], R18 ;  /* 0x0008a81201007387 */ /* 0x0003e80000100a00 */
[----:B0-----:R-:W2:Y:S04]  /*22c50*/  LDL.LU.64 R16, [R1+0x1d0] ;  /* 0x0001d00001107983 */ /* 0x001ea80000300a00 */
[----:B-1----:R-:W2:Y:S04]  /*22c60*/  LDL.LU.64 R18, [R1+0x1d8] ;  /* 0x0001d80001127983 */ /* 0x002ea80000300a00 */
[----:B------:R0:W-:Y:S04]  /*22c70*/  STL.64 [R1+0x3ad8], R20 ;  /* 0x003ad81401007387 */ /* 0x0001e80000100a00 */
[----:B0-----:R-:W3:Y:S04]  /*22c80*/  LDL.64 R20, [R1+0xc0] ;  /* 0x0000c00001147983 */ /* 0x001ee80000100a00 */
[----:B------:R-:W4:Y:S04]  /*22c90*/  LDL.LU.64 R6, [R1+0x3bb8] ;  /* 0x003bb80001067983 */ /* 0x000f280000300a00 */
[----:B------:R-:W4:Y:S04]  /*22ca0*/  LDL.LU.64 R4, [R1+0x3bb0] ;  /* 0x003bb00001047983 */ /* 0x000f280000300a00 */
[----:B------:R0:W-:Y:S04]  /*22cb0*/  STL.64 [R1+0x890], R12 ;  /* 0x0008900c01007387 */ /* 0x0001e80000100a00 */
[----:B------:R4:W-:Y:S04]  /*22cc0*/  STL.64 [R1+0x898], R14 ;  /* 0x0008980e01007387 */ /* 0x0009e80000100a00 */
[----:B0-----:R-:W4:Y:S02]  /*22cd0*/  LDL.LU.64 R12, [R1+0x3ba8] ;  /* 0x003ba800010c7983 */ /* 0x001f240000300a00 */
[----:B----4-:R-:W-:Y:S02]  /*22ce0*/  HMMA.16816.F32.BF16 R12, R24, R12, R4 ;  /* 0x0000000c180c723c */ /* 0x010fe40000041804 */
[----:B------:R-:W4:Y:S04]  /*22cf0*/  LDL.LU.64 R6, [R1+0x3ba0] ;  /* 0x003ba00001067983 */ /* 0x000f280000300a00 */
[----:B------:R-:W4:-:S15]  /*22d00*/  LDL.LU.64 R4, [R1+0x3b98] ;  /* 0x003b980001047983 */ /* 0x000f1e0000300a00 */
[----:B------:R-:W-:-:S02]  /*22d10*/  NOP ;  /* 0x0000000000007918 */ /* 0x000fc40000000000 */
        /* <DEDUP_REMOVED lines=29> */
[----:B------:R-:W-:Y:S04]  /*22ef0*/  STL.64 [R1+0x848], R14 ;  /* 0x0008480e01007387 */ /* 0x000fe80000100a00 */
[----:B0-----:R-:W4:Y:S02]  /*22f00*/  LDL.LU.64 R12, [R1+0x3b30] ;  /* 0x003b3000010c7983 */ /* 0x001f240000300a00 */
[----:B----4-:R-:W-:-:S15]  /*22f10*/  HMMA.16816.F32.BF16 R4, R24, R12, R4 ;  /* 0x0000000c1804723c */ /* 0x010fde0000041804 */
[----:B------:R-:W-:-:S08]  /*22f20*/  NOP ;  /* 0x0000000000007918 */ /* 0x000fd00000000000 */
[----:B------:R0:W-:Y:S04]  /*22f30*/  STL.64 [R1+0x830], R4 ;  /* 0x0008300401007387 */ /* 0x0001e80000100a00 */
[----:B------:R-:W-:Y:S04]  /*22f40*/  STL.64 [R1+0x838], R6 ;  /* 0x0008380601007387 */ /* 0x000fe80000100a00 */
[----:B0-----:R-:W4:Y:S04]  /*22f50*/  LDL.LU.64 R4, [R1+0x3b28] ;  /* 0x003b280001047983 */ /* 0x001f280000300a00 */
[----:B------:R0:W-:Y:S04]  /*22f60*/  STL.64 [R1+0x3ab0], R12 ;  /* 0x003ab00c01007387 */ /* 0x0001e80000100a00 */
[----:B0-----:R-:W3:Y:S04]  /*22f70*/  LDL.LU.64 R12, [R1+0x1a0] ;  /* 0x0001a000010c7983 */ /* 0x001ee80000300a00 */
[----:B------:R-:W3:Y:S01]  /*22f80*/  LDL.LU.64 R14, [R1+0x1a8] ;  /* 0x0001a800010e7983 */ /* 0x000ee20000300a00 */
[----:B----4-:R-:W-:-:S15]  /*22f90*/  HMMA.16816.F32.BF16 R8, R24, R4, R8 ;  /* 0x000000041808723c */ /* 0x010fde0000041808 */
[----:B------:R-:W-:-:S08]  /*22fa0*/  NOP ;  /* 0x0000000000007918 */ /* 0x000fd00000000000 */
[----:B------:R0:W-:Y:S04]  /*22fb0*/  STL.64 [R1+0x820], R8 ;  /* 0x0008200801007387 */ /* 0x0001e80000100a00 */
[----:B------:R-:W-:Y:S04]  /*22fc0*/  STL.64 [R1+0x828], R10 ;  /* 0x0008280a01007387 */ /* 0x000fe80000100a00 */
[----:B0-----:R-:W2:Y:S04]  /*22fd0*/  LDL.LU.64 R8, [R1+0x3b20] ;  /* 0x003b200001087983 */ /* 0x001ea80000300a00 */
[----:B------:R-:W-:Y:S04]  /*22fe0*/  STL [R1+0x3a54], R4 ;  /* 0x003a540401007387 */ /* 0x000fe80000100800 */
[----:B------:R-:W-:Y:S01]  /*22ff0*/  STL [R1+0x3a50], R5 ;  /* 0x003a500501007387 */ /* 0x000fe20000100800 */
[----:B--2---:R-:W-:Y:S03]  /*23000*/  HMMA.16816.F32.BF16 R24, R24, R8, R16 ;  /* 0x000000081818723c */ /* 0x004fe60000041810 */
[----:B------:R-:W2:Y:S04]  /*23010*/  LDL.LU.64 R18, [R1+0x3b18] ;  /* 0x003b180001127983 */ /* 0x000ea80000300a00 */
[----:B------:R-:W2:-:S15]  /*23020*/  LDL.LU.64 R16, [R1+0x3b10] ;  /* 0x003b100001107983 */ /* 0x000e9e0000300a00 */
[----:B------:R-:W-:-:S01]  /*23030*/  NOP ;  /* 0x0000000000007918 */ /* 0x000fc20000000000 */
[----:B------:R0:W-:Y:S04]  /*23040*/  STL.64 [R1+0x1d0], R24 ;  /* 0x0001d01801007387 */ /* 0x0001e80000100a00 */
[----:B------:R1:W-:Y:S04]  /*23050*/  STL.64 [R1+0x1d8], R26 ;  /* 0x0001d81a01007387 */ /* 0x0003e80000100a00 */
[----:B0-----:R-:W4:Y:S04]  /*23060*/  LDL.LU.64 R24, [R1+0x1030] ;  /* 0x0010300001187983 */ /* 0x001f280000300a00 */
[----:B-1----:R-:W4:Y:S01]  /*23070*/  LDL.LU.64 R26, [R1+0x1038] ;  /* 0x00103800011a7983 */ /* 0x002f220000300a00 */
[----:B------:R-:W-:-:S02]  /*23080*/  IMAD.MOV.U32 R4, RZ, RZ, R3 ;  /* 0x000000ffff047224 */ /* 0x000fc400078e0003 */
[----:B------:R-:W-:Y:S01]  /*23090*/  IMAD.MOV.U32 R5, RZ, RZ, R0 ;  /* 0x000000ffff057224 */ /* 0x000fe200078e0000 */
[----:B------:R2:W-:Y:S01]  /*230a0*/  STL.64 [R1+0x3b08], R8 ;  /* 0x003b080801007387 */ /* 0x0005e20000100a00 */
[----:B---3--:R-:W-:Y:S02]  /*230b0*/  IMAD.MOV.U32 R7, RZ, RZ, R20 ;  /* 0x000000ffff077224 */ /* 0x008fe400078e0014 */
[----:B------:R-:W-:Y:S01]  /*230c0*/  IMAD.MOV.U32 R6, RZ, RZ, R21 ;  /* 0x000000ffff067224 */ /* 0x000fe200078e0015 */
[C---:B--2---:R-:W-:Y:S06]  /*230d0*/  HMMA.16816.F32.BF16 R8, R16.reuse, R20, R12 ;  /* 0x000000141008723c */ /* 0x044fec000004180c */
[----:B----4-:R-:W-:-:S15]  /*230e0*/  HMMA.16816.F32.BF16 R24, R16, R4, R24 ;  /* 0x000000041018723c */ /* 0x010fde0000041818 */
[----:B------:R-:W-:-:S08]  /*230f0*/  NOP ;  /* 0x0000000000007918 */ /* 0x000fd00000000000 */
[----:B------:R-:W-:Y:S04]  /*23100*/  STL.64 [R1+0x1030], R24 ;  /* 0x0010301801007387 */ /* 0x000fe80000100a00 */
[----:B------:R-:W-:Y:S04]  /*23110*/  STL.64 [R1+0x1038], R26 ;  /* 0x0010381a01007387 */ /* 0x000fe80000100a00 */
[----:B------:R0:W-:Y:S04]  /*23120*/  STL.64 [R1+0x1a0], R8 ;  /* 0x0001a00801007387 */ /* 0x0001e80000100a00 */
[----:B------:R1:W-:Y:S04]  /*23130*/  STL.64 [R1+0x1a8], R10 ;  /* 0x0001a80a01007387 */ /* 0x0003e80000100a00 */
[----:B------:R-:W2:Y:S04]  /*23140*/  LDSM.16.MT88.4 R24, [R2+UR5+0x380] ;  /* 0x000380050218783b */ /* 0x000ea80008004200 */
[----:B0-----:R-:W3:Y:S04]  /*23150*/  LDL.LU.64 R8, [R1+0x740] ;  /* 0x0007400001087983 */ /* 0x001ee80000300a00 */
[----:B-1----:R-:W3:Y:S04]  /*23160*/  LDL.LU.64 R10, [R1+0x748] ;  /* 0x00074800010a7983 */ /* 0x002ee80000300a00 */
[----:B------:R-:W4:Y:S04]  /*23170*/  LDL.64 R20, [R1+0x80] ;  /* 0x0000800001147983 */ /* 0x000f280000100a00 */
[----:B----4-:R0:W-:Y:S04]  /*23180*/  STL.64 [R1+0x3af0], R20 ;  /* 0x003af01401007387 */ /* 0x0101e80000100a00 */
[----:B0-----:R-:W4:Y:S04]  /*23190*/  LDL.64 R20, [R1+0xa0] ;  /* 0x0000a00001147983 */ /* 0x001f280000100a00 */
[----:B----4-:R0:W-:Y:S04]  /*231a0*/  STL.64 [R1+0x3b00], R20 ;  /* 0x003b001401007387 */ /* 0x0101e80000100a00 */
[----:B------:R-:W4:Y:S04]  /*231b0*/  LDL.64 R12, [R1+0x60] ;  /* 0x00006000010c7983 */ /* 0x000f280000100a00 */
[----:B0-----:R-:W3:Y:S04]  /*231c0*/  LDL.64 R20, [R1+0xb0] ;  /* 0x0000b00001147983 */ /* 0x001ee80000100a00 */
[----:B----4-:R0:W-:Y:S04]  /*231d0*/  STL.64 [R1+0x3ad0], R12 ;  /* 0x003ad00c01007387 */ /* 0x0101e80000100a00 */
[----:B0-----:R-:W4:Y:S01]  /*231e0*/  LDL.64 R12, [R1+0x90] ;  /* 0x00009000010c7983 */ /* 0x001f220000100a00 */
[----:B---3--:R-:W-:Y:S06]  /*231f0*/  HMMA.16816.F32.BF16 R8, R16, R20, R8 ;  /* 0x000000141008723c */ /* 0x008fec0000041808 */
[----:B------:R-:W-:Y:S01]  /*23200*/  IMAD.MOV.U32 R3, RZ, RZ, R21 ;  /* 0x000000ffff037224 */ /* 0x000fe200078e0015 */
[----:B----4-:R0:W-:Y:S04]  /*23210*/  STL.64 [R1+0x3af8], R12 ;  /* 0x003af80c01007387 */ /* 0x0101e80000100a00 */
[----:B0-----:R-:W3:Y:S04]  /*23220*/  LDL.LU.64 R12, [R1+0x730] ;  /* 0x00073000010c7983 */ /* 0x001ee80000300a00 */
[----:B------:R-:W3:Y:S04]  /*23230*/  LDL.LU.64 R14, [R1+0x738] ;  /* 0x00073800010e7983 */ /* 0x000ee80000300a00 */
[----:B------:R-:W-:Y:S04]  /*23240*/  STL [R1+0x3a74], R6 ;  /* 0x003a740601007387 */ /* 0x000fe80000100800 */
[----:B------:R0:W-:Y:S04]  /*23250*/  STL [R1+0x3a70], R7 ;  /* 0x003a700701007387 */ /* 0x0001e80000100800 */
[----:B------:R-:W4:Y:S04]  /*23260*/  LDL.LU.64 R4, [R1+0x720] ;  /* 0x0007200001047983 */ /* 0x000f280000300a00 */
[----:B0-----:R-:W4:Y:S04]  /*23270*/  LDL.LU.64 R6, [R1+0x728] ;  /* 0x0007280001067983 */ /* 0x001f280000300a00 */
[----:B--2---:R-:W-:Y:S04]  /*23280*/  STL.64 [R1+0x3938], R26 ;  /* 0x0039381a01007387 */ /* 0x004fe80000100a00 */
[----:B------:R0:W-:Y:S04]  /*23290*/  STL.64 [R1+0x3930], R24 ;  /* 0x0039301801007387 */ /* 0x0001e80000100a00 */
[----:B0-----:R-:W2:Y:S04]  /*232a0*/  LDL.64 R24, [R1+0x10] ;  /* 0x0000100001187983 */ /* 0x001ea80000100a00 */
[----:B------:R-:W-:Y:S04]  /*232b0*/  STL [R1+0x3298], R2 ;  /* 0x0032980201007387 */ /* 0x000fe80000100800 */
[----:B------:R0:W-:Y:S04]  /*232c0*/  STL.64 [R1+0x740], R8 ;  /* 0x0007400801007387 */ /* 0x0001e80000100a00 */
[----:B------:R1:W-:Y:S04]  /*232d0*/  STL.64 [R1+0x748], R10 ;  /* 0x0007480a01007387 */ /* 0x0003e80000100a00 */
[----:B0-----:R-:W4:Y:S01]  /*232e0*/  LDL.LU.64 R8, [R1+0x3b08] ;  /* 0x003b080001087983 */ /* 0x001f220000300a00 */
[----:B-1----:R-:W-:-:S03]  /*232f0*/  IMAD.MOV.U32 R10, RZ, RZ, R20 ;  /* 0x000000ffff0a7224 */ /* 0x002fc600078e0014 */
[----:B------:R-:W3:Y:S04]  /*23300*/  LDL.LU.64 R20, [R1+0x3b00] ;  /* 0x003b000001147983 */ /* 0x000ee80000300a00 */
[----:B------:R-:W-:Y:S04]  /*23310*/  STL [R1+0x3a34], R3 ;  /* 0x003a340301007387 */ /* 0x000fe80000100800 */
[----:B------:R-:W-:Y:S04]  /*23320*/  STL [R1+0x3a30], R10 ;  /* 0x003a300a01007387 */ /* 0x000fe80000100800 */
[----:B------:R-:W2:Y:S01]  /*23330*/  LDL R29, [R1+0x1de8] ;  /* 0x001de800011d7983 */ /* 0x000ea20000100800 */
[----:B---3--:R-:W-:-:S15]  /*23340*/  HMMA.16816.F32.BF16 R12, R16, R20, R12 ;  /* 0x00000014100c723c */ /* 0x008fde000004180c */
[----:B------:R-:W-:-:S08]  /*23350*/  NOP ;  /* 0x0000000000007918 */ /* 0x000fd00000000000 */
[----:B------:R0:W-:Y:S04]  /*23360*/  STL.64 [R1+0x730], R12 ;  /* 0x0007300c01007387 */ /* 0x0001e80000100a00 */
[----:B------:R-:W-:Y:S04]  /*23370*/  STL.64 [R1+0x738], R14 ;  /* 0x0007380e01007387 */ /* 0x000fe80000100a00 */
[----:B0-----:R-:W3:Y:S01]  /*23380*/  LDL.LU.64 R12, [R1+0x3af8] ;  /* 0x003af800010c7983 */ /* 0x001ee20000300a00 */
[----:B------:R-:W-:Y:S02]  /*23390*/  IMAD.MOV.U32 R11, RZ, RZ, R21 ;  /* 0x000000ffff0b7224 */ /* 0x000fe400078e0015 */
[----:B------:R-:W-:-:S02]  /*233a0*/  IMAD.MOV.U32 R26, RZ, RZ, R20 ;  /* 0x000000ffff1a7224 */ /* 0x000fc400078e0014 */
[----:B------:R-:W2:Y:S04]  /*233b0*/  LDL.LU.64 R20, [R1+0x3af0] ;  /* 0x003af00001147983 */ /* 0x000ea80000300a00 */
[----:B------:R-:W-:Y:S04]  /*233c0*/  STL [R1+0x3ae8], R11 ;  /* 0x003ae80b01007387 */ /* 0x000fe80000100800 */
[----:B----4-:R0:W-:Y:S04]  /*233d0*/  STL.64 [R1+0x3ae0], R8 ;  /* 0x003ae00801007387 */ /* 0x0101e80000100a00 */
[----:B0-----:R-:W4:Y:S04]  /*233e0*/  LDL.LU.64 R8, [R1+0x710] ;  /* 0x0007100001087983 */ /* 0x001f280000300a00 */
[----:B------:R-:W4:Y:S01]  /*233f0*/  LDL.LU.64 R10, [R1+0x718] ;  /* 0x00071800010a7983 */ /* 0x000f220000300a00 */
[----:B---3--:R-:W-:Y:S06]  /*23400*/  HMMA.16816.F32.BF16 R4, R16, R12, R4 ;  /* 0x0000000c1004723c */ /* 0x008fec0000041804 */
[----:B------:R-:W-:-:S02]  /*23410*/  IMAD.MOV.U32 R28, RZ, RZ, R12 ;  /* 0x000000ffff1c7224 */ /* 0x000fc400078e000c */
[----:B------:R-:W-:-:S15]  /*23420*/  IMAD.MOV.U32 R27, RZ, RZ, R13 ;  /* 0x000000ffff1b7224 */ /* 0x000fde00078e000d */
[----:B------:R0:W-:Y:S04]  /*23430*/  STL.64 [R1+0x720], R4 ;  /* 0x0007200401007387 */ /* 0x0001e80000100a00 */
[----:B------:R1:W-:Y:S04]  /*23440*/  STL.64 [R1+0x728], R6 ;  /* 0x0007280601007387 */ /* 0x0003e80000100a00 */
[----:B------:R-:W3:Y:S04]  /*23450*/  LDL.LU.64 R12, [R1+0x700] ;  /* 0x00070000010c7983 */ /* 0x000ee80000300a00 */
[----:B------:R-:W3:Y:S04]  /*23460*/  LDL.LU.64 R14, [R1+0x708] ;  /* 0x00070800010e7983 */ /* 0x000ee80000300a00 */
[----:B0-----:R-:W3:Y:S04]  /*23470*/  LDL.LU.64 R4, [R1+0x6f0] ;  /* 0x0006f00001047983 */ /* 0x001ee80000300a00 */
[----:B-1----:R-:W3:Y:S04]  /*23480*/  LDL.LU.64 R6, [R1+0x6f8] ;  /* 0x0006f80001067983 */ /* 0x002ee80000300a00 */
[----:B------:R-:W-:Y:S04]  /*23490*/  STL.64 [R1+0x3a90], R26 ;  /* 0x003a901a01007387 */ /* 0x000fe80000100a00 */
[----:B--2---:R0:W-:Y:S04]  /*234a0*/  STL.64 [R1+0x3a88], R24 ;  /* 0x003a881801007387 */ /* 0x0041e80000100a00 */
[----:B0-----:R-:W2:Y:S04]  /*234b0*/  LDL.64 R24, [R1+0x20] ;  /* 0x0000200001187983 */ /* 0x001ea80000100a00 */
[----:B--2---:R0:W-:Y:S04]  /*234c0*/  STL.64 [R1+0x3aa8], R24 ;  /* 0x003aa81801007387 */ /* 0x0041e80000100a00 */
[----:B0-----:R-:W2:Y:S01]  /*234d0*/  LDL.64 R24, [R1+0x30] ;  /* 0x0000300001187983 */ /* 0x001ea20000100a00 */
[----:B----4-:R-:W-:Y:S03]  /*234e0*/  HMMA.16816.F32.BF16 R8, R16, R20, R8 ;  /* 0x000000141008723c */ /* 0x010fe60000041808 */
[----:B--2---:R0:W-:Y:S04]  /*234f0*/  STL.64 [R1+0x3ab8], R24 ;  /* 0x003ab81801007387 */ /* 0x0041e80000100a00 */
[----:B0-----:R-:W2:Y:S01]  /*23500*/  LDL.64 R24, [R1+0x40] ;  /* 0x0000400001187983 */ /* 0x001ea20000100a00 */
[----:B------:R-:W-:-:S02]  /*23510*/  IMAD.MOV.U32 R2, RZ, RZ, R20 ;  /* 0x000000ffff027224 */ /* 0x000fc400078e0014 */
[----:B------:R-:W-:Y:S01]  /*23520*/  IMAD.MOV.U32 R0, RZ, RZ, R21 ;  /* 0x000000ffff007224 */ /* 0x000fe200078e0015 */
[----:B--2---:R0:W-:Y:S04]  /*23530*/  STL.64 [R1+0x3ac0], R24 ;  /* 0x003ac01801007387 */ /* 0x0041e80000100a00 */
[----:B0-----:R-:W2:Y:S08]  /*23540*/  LDL.64 R24, [R1+0x50] ;  /* 0x0000500001187983 */ /* 0x001eb00000100a00 */
[----:B------:R-:W-:Y:S04]  /*23550*/  STL.64 [R1+0x710], R8 ;  /* 0x0007100801007387 */ /* 0x000fe80000100a00 */
[----:B------:R0:W-:Y:S04]  /*23560*/  STL.64 [R1+0x718], R10 ;  /* 0x0007180a01007387 */ /* 0x0001e80000100a00 */
[----:B0-----:R-:W4:Y:S04]  /*23570*/  LDL.LU R11, [R1+0x3ae8] ;  /* 0x003ae800010b7983 */ /* 0x001f280000300800 */
[----:B------:R-:W2:Y:S04]  /*23580*/  LDL.LU.64 R8, [R1+0x3ae0] ;  /* 0x003ae00001087983 */ /* 0x000ea80000300a00 */
[----:B------:R-:W3:Y:S02]  /*23590*/  LDL.LU.64 R20, [R1+0x3ad8] ;  /* 0x003ad80001147983 */ /* 0x000ee40000300a00 */
[----:B---3--:R-:W-:-:S15]  /*235a0*/  HMMA.16816.F32.BF16 R12, R16, R20, R12 ;  /* 0x00000014100c723c */ /* 0x008fde000004180c */
[----:B------:R-:W-:-:S08]  /*235b0*/  NOP ;  /* 0x0000000000007918 */ /* 0x000fd00000000000 */
[----:B------:R0:W-:Y:S04]  /*235c0*/  STL.64 [R1+0x700], R12 ;  /* 0x0007000c01007387 */ /* 0x0001e80000100a00 */
[----:B------:R-:W-:Y:S04]  /*235d0*/  STL.64 [R1+0x708], R14 ;  /* 0x0007080e01007387 */ /* 0x000fe80000100a00 */
[----:B0-----:R-:W3:Y:S01]  /*235e0*/  LDL.LU.64 R12, [R1+0x3ad0] ;  /* 0x003ad000010c7983 */ /* 0x001ee20000300a00 */
[----:B------:R-:W-:Y:S02]  /*235f0*/  IMAD.MOV.U32 R10, RZ, RZ, R21 ;  /* 0x000000ffff0a7224 */ /* 0x000fe400078e0015 */
[----:B------:R-:W-:-:S03]  /*23600*/  IMAD.MOV.U32 R3, RZ, RZ, R20 ;  /* 0x000000ffff037224 */ /* 0x000fc600078e0014 */
[----:B----4-:R-:W-:Y:S04]  /*23610*/  STL.64 [R1+0x3a60], R10 ;  /* 0x003a600a01007387 */ /* 0x010fe80000100a00 */
[----:B--2---:R-:W-:Y:S01]  /*23620*/  STL.64 [R1+0x3a58], R8 ;  /* 0x003a580801007387 */ /* 0x004fe20000100a00 */
[----:B---3--:R-:W-:Y:S06]  /*23630*/  HMMA.16816.F32.BF16 R4, R16, R12, R4 ;  /* 0x0000000c1004723c */ /* 0x008fec0000041804 */
[----:B------:R-:W-:-:S02]  /*23640*/  IMAD.MOV.U32 R22, RZ, RZ, R12 ;  /* 0x000000ffff167224 */ /* 0x000fc400078e000c */
[----:B------:R-:W-:-:S15]  /*23650*/  IMAD.MOV.U32 R23, RZ, RZ, R13 ;  /* 0x000000ffff177224 */ /* 0x000fde00078e000d */
[----:B------:R-:W-:Y:S04]  /*23660*/  STL.64 [R1+0x6f0], R4 ;  /* 0x0006f00401007387 */ /* 0x000fe80000100a00 */
[----:B------:R-:W-:Y:S04]  /*23670*/  STL.64 [R1+0x6f8], R6 ;  /* 0x0006f80601007387 */ /* 0x000fe80000100a00 */
[----:B------:R0:W-:Y:S04]  /*23680*/  STL.64 [R1+0x3ac8], R22 ;  /* 0x003ac81601007387 */ /* 0x0001e80000100a00 */
[----:B------:R-:W2:Y:S04]  /*23690*/  LDL.LU.64 R20, [R1+0x6e0] ;  /* 0x0006e00001147983 */ /* 0x000ea80000300a00 */
[----:B0-----:R-:W2:Y:S04]  /*236a0*/  LDL.LU.64 R22, [R1+0x6e8] ;  /* 0x0006e80001167983 */ /* 0x001ea80000300a00 */
        /* <DEDUP_REMOVED lines=9> */
[----:B------:R-:W3:Y:S01]  /*23740*/  LDL.LU.64 R10, [R1+0x6a8] ;  /* 0x0006a800010a7983 */ /* 0x000ee20000300a00 */
[----:B------:R-:W-:Y:S03]  /*23750*/  HMMA.16816.F32.BF16 R20, R16, R24, R20 ;  /* 0x000000181014723c */ /* 0x000fe60000041814 */
[----:B---3--:R-:W-:Y:S04]  /*23760*/  STL.64 [R1+0x3aa0], R10 ;  /* 0x003aa00a01007387 */ /* 0x008fe80000100a00 */
[----:B--2---:R0:W-:Y:S04]  /*23770*/  STL.64 [R1+0x3a98], R8 ;  /* 0x003a980801007387 */ /* 0x0041e80000100a00 */
[----:B0-----:R-:W2:Y:S04]  /*23780*/  LDL.LU.64 R8, [R1+0x6b0] ;  /* 0x0006b00001087983 */ /* 0x001ea80000300a00 */
[----:B------:R-:W2:Y:S08]  /*23790*/  LDL.LU.64 R10, [R1+0x6b8] ;  /* 0x0006b800010a7983 */ /* 0x000eb00000300a00 */
[----:B------:R0:W-:Y:S04]  /*237a0*/  STL.64 [R1+0x6e0], R20 ;  /* 0x0006e01401007387 */ /* 0x0001e80000100a00 */
[----:B------:R1:W-:Y:S01]  /*237b0*/  STL.64 [R1+0x6e8], R22 ;  /* 0x0006e81601007387 */ /* 0x0003e20000100a00 */
[----:B0-----:R-:W-:-:S03]  /*237c0*/  IMAD.MOV.U32 R20, RZ, RZ, R24 ;  /* 0x000000ffff147224 */ /* 0x001fc600078e0018 */
[----:B-1----:R-:W3:Y:S01]  /*237d0*/  LDL.LU.64 R22, [R1+0x3ac8] ;  /* 0x003ac80001167983 */ /* 0x002ee20000300a00 */
[----:B------:R-:W-:-:S03]  /*237e0*/  IMAD.MOV.U32 R21, RZ, RZ, R25 ;  /* 0x000000ffff157224 */ /* 0x000fc600078e0019 */
[----:B------:R-:W4:Y:S02]  /*237f0*/  LDL.LU.64 R24, [R1+0x3ac0] ;  /* 0x003ac00001187983 */ /* 0x000f240000300a00 */
[----:B----4-:R-:W-:-:S15]  /*23800*/  HMMA.16816.F32.BF16 R4, R16, R24, R4 ;  /* 0x000000181004723c */ /* 0x010fde0000041804 */
[----:B------:R-:W-:-:S08]  /*23810*/  NOP ;  /* 0x0000000000007918 */ /* 0x000fd00000000000 */
[----:B------:R0:W-:Y:S04]  /*23820*/  STL.64 [R1+0x6d0], R4 ;  /* 0x0006d00401007387 */ /* 0x0001e80000100a00 */
[----:B------:R-:W-:Y:S01]  /*23830*/  STL.64 [R1+0x6d8], R6 ;  /* 0x0006d80601007387 */ /* 0x000fe20000100a00 */
[----:B0-----:R-:W-:Y:S02]  /*23840*/  IMAD.MOV.U32 R4, RZ, RZ, R24 ;  /* 0x000000ffff047224 */ /* 0x001fe400078e0018 */
[----:B------:R-:W-:Y:S02]  /*23850*/  IMAD.MOV.U32 R5, RZ, RZ, R25 ;  /* 0x000000ffff057224 */ /* 0x000fe400078e0019 */
[----:B------:R-:W4:Y:S02]  /*23860*/  LDL.LU.64 R24, [R1+0x3ab8] ;  /* 0x003ab80001187983 */ /* 0x000f240000300a00 */
[----:B----4-:R-:W-:-:S15]  /*23870*/  HMMA.16816.F32.BF16 R12, R16, R24, R12 ;  /* 0x00000018100c723c */ /* 0x010fde000004180c */
[----:B------:R-:W-:-:S08]  /*23880*/  NOP ;  /* 0x0000000000007918 */ /* 0x000fd00000000000 */
[----:B------:R0:W-:Y:S04]  /*23890*/  STL.64 [R1+0x6c0], R12 ;  /* 0x0006c00c01007387 */ /* 0x0001e80000100a00 */
[----:B------:R1:W-:Y:S04]  /*238a0*/  STL.64 [R1+0x6c8], R14 ;  /* 0x0006c80e01007387 */ /* 0x0003e80000100a00 */
[----:B0-----:R-:W4:Y:S01]  /*238b0*/  LDL.LU.64 R12, [R1+0x3ab0] ;  /* 0x003ab000010c7983 */ /* 0x001f220000300a00 */
[----:B-1----:R-:W-:Y:S02]  /*238c0*/  IMAD.MOV.U32 R14, RZ, RZ, R24 ;  /* 0x000000ffff0e7224 */ /* 0x002fe400078e0018 */
[----:B------:R-:W-:-:S02]  /*238d0*/  IMAD.MOV.U32 R15, RZ, RZ, R25 ;  /* 0x000000ffff0f7224 */ /* 0x000fc400078e0019 */
[----:B------:R-:W2:Y:S02]  /*238e0*/  LDL.LU.64 R24, [R1+0x3aa8] ;  /* 0x003aa80001187983 */ /* 0x000ea40000300a00 */
[----:B--2---:R-:W-:Y:S06]  /*238f0*/  HMMA.16816.F32.BF16 R8, R16, R24, R8 ;  /* 0x000000181008723c */ /* 0x004fec0000041808 */
[----:B------:R-:W-:Y:S02]  /*23900*/  IMAD.MOV.U32 R6, RZ, RZ, R24 ;  /* 0x000000ffff067224 */ /* 0x000fe400078e0018 */
[----:B------:R-:W-:-:S15]  /*23910*/  IMAD.MOV.U32 R7, RZ, RZ, R25 ;  /* 0x000000ffff077224 */ /* 0x000fde00078e0019 */
[----:B------:R-:W-:Y:S04]  /*23920*/  STL.64 [R1+0x6b0], R8 ;  /* 0x0006b00801007387 */ /* 0x000fe80000100a00 */
[----:B------:R0:W-:Y:S04]  /*23930*/  STL.64 [R1+0x6b8], R10 ;  /* 0x0006b80a01007387 */ /* 0x0001e80000100a00 */
[----:B0-----:R-:W2:Y:S04]  /*23940*/  LDL.LU.64 R10, [R1+0x3aa0] ;  /* 0x003aa000010a7983 */ /* 0x001ea80000300a00 */
[----:B------:R-:W2:Y:S04]  /*23950*/  LDL.LU.64 R8, [R1+0x3a98] ;  /* 0x003a980001087983 */ /* 0x000ea80000300a00 */
[----:B------:R-:W3:Y:S04]  /*23960*/  LDL.LU.64 R26, [R1+0x3a90] ;  /* 0x003a9000011a7983 */ /* 0x000ee80000300a00 */
[----:B------:R-:W2:Y:S02]  /*23970*/  LDL.LU.64 R24, [R1+0x3a88] ;  /* 0x003a880001187983 */ /* 0x000ea40000300a00 */
[----:B--2---:R-:W-:-:S15]  /*23980*/  HMMA.16816.F32.BF16 R8, R16, R24, R8 ;  /* 0x000000181008723c */ /* 0x004fde0000041808 */
[----:B------:R-:W-:-:S08]  /*23990*/  NOP ;  /* 0x0000000000007918 */ /* 0x000fd00000000000 */
[----:B------:R-:W-:Y:S04]  /*239a0*/  STL.64 [R1+0x6a0], R8 ;  /* 0x0006a00801007387 */ /* 0x000fe80000100a00 */
[----:B------:R0:W-:Y:S04]  /*239b0*/  STL.64 [R1+0x6a8], R10 ;  /* 0x0006a80a01007387 */ /* 0x0001e80000100a00 */
[----:B0-----:R-:W4:Y:S04]  /*239c0*/  LDL.LU.64 R10, [R1+0x3a80] ;  /* 0x003a8000010a7983 */ /* 0x001f280000300a00 */
[----:B------:R-:W4:Y:S04]  /*239d0*/  LDL.LU.64 R8, [R1+0x3a78] ;  /* 0x003a780001087983 */ /* 0x000f280000300a00 */
[----:B------:R0:W-:Y:S02]  /*239e0*/  STL.64 [R1+0x3950], R24 ;  /* 0x0039501801007387 */ /* 0x0001e40000100a00 */
[----:B0-----:R-:W-:-:S02]  /*239f0*/  IMAD.MOV.U32 R24, RZ, RZ, R6 ;  /* 0x000000ffff187224 */ /* 0x001fc400078e0006 */
[----:B------:R-:W-:Y:S01]  /*23a00*/  IMAD.MOV.U32 R25, RZ, RZ, R7 ;  /* 0x000000ffff197224 */ /* 0x000fe200078e0007 */
[----:B------:R-:W2:Y:S04]  /*23a10*/  LDL.LU R6, [R1+0x3a74] ;  /* 0x003a740001067983 */ /* 0x000ea80000300800 */
[----:B------:R-:W3:Y:S04]  /*23a20*/  LDL.LU R7, [R1+0x3a70] ;  /* 0x003a700001077983 */ /* 0x000ee80000300800 */
[----:B------:R0:W-:Y:S02]  /*23a30*/  STL.64 [R1+0x3968], R24 ;  /* 0x0039681801007387 */ /* 0x0001e40000100a00 */
[----:B0-----:R-:W-:-:S02]  /*23a40*/  IMAD.MOV.U32 R24, RZ, RZ, R14 ;  /* 0x000000ffff187224 */ /* 0x001fc400078e000e */
[----:B------:R-:W-:Y:S01]  /*23a50*/  IMAD.MOV.U32 R25, RZ, RZ, R15 ;  /* 0x000000ffff197224 */ /* 0x000fe200078e000f */
[----:B------:R-:W2:Y:S04]  /*23a60*/  LDL.LU R14, [R1+0x3a6c] ;  /* 0x003a6c00010e7983 */ /* 0x000ea80000300800 */
[----:B------:R-:W2:Y:S04]  /*23a70*/  LDL.LU R15, [R1+0x3a68] ;  /* 0x003a6800010f7983 */ /* 0x000ea80000300800 */
[----:B------:R0:W-:Y:S02]  /*23a80*/  STL.64 [R1+0x3978], R24 ;  /* 0x0039781801007387 */ /* 0x0001e40000100a00 */
[----:B0-----:R-:W-:-:S02]  /*23a90*/  IMAD.MOV.U32 R24, RZ, RZ, R4 ;  /* 0x000000ffff187224 */ /* 0x001fc400078e0004 */
[----:B------:R-:W-:Y:S01]  /*23aa0*/  IMAD.MOV.U32 R25, RZ, RZ, R5 ;  /* 0x000000ffff197224 */ /* 0x000fe200078e0005 */
[----:B----4-:R-:W-:-:S15]  /*23ab0*/  HMMA.16816.F32.BF16 R8, R16, R12, R8 ;  /* 0x0000000c1008723c */ /* 0x010fde0000041808 */
[----:B------:R-:W-:-:S08]  /*23ac0*/  NOP ;  /* 0x0000000000007918 */ /* 0x000fd00000000000 */
[----:B------:R-:W-:Y:S04]  /*23ad0*/  STL.64 [R1+0x690], R8 ;  /* 0x0006900801007387 */ /* 0x000fe80000100a00 */
[----:B------:R0:W-:Y:S04]  /*23ae0*/  STL.64 [R1+0x698], R10 ;  /* 0x0006980a01007387 */ /* 0x0001e80000100a00 */
[----:B0-----:R-:W4:Y:S04]  /*23af0*/  LDL.LU.64 R10, [R1+0x3a60] ;  /* 0x003a6000010a7983 */ /* 0x001f280000300a00 */
[----:B------:R-:W4:Y:S04]  /*23b00*/  LDL.LU.64 R8, [R1+0x3a58] ;  /* 0x003a580001087983 */ /* 0x000f280000300a00 */
[----:B------:R-:W4:Y:S04]  /*23b10*/  LDL.LU R4, [R1+0x3a54] ;  /* 0x003a540001047983 */ /* 0x000f280000300800 */
[----:B------:R-:W4:Y:S04]  /*23b20*/  LDL.LU R5, [R1+0x3a50] ;  /* 0x003a500001057983 */ /* 0x000f280000300800 */
[----:B------:R-:W-:Y:S04]  /*23b30*/  STL.64 [R1+0x3990], R24 ;  /* 0x0039901801007387 */ /* 0x000fe80000100a00 */
[----:B--2---:R-:W-:Y:S04]  /*23b40*/  STL.64 [R1+0x3960], R14 ;  /* 0x0039600e01007387 */ /* 0x004fe80000100a00 */
[----:B------:R3:W-:Y:S02]  /*23b50*/  STL.64 [R1+0x3958], R12 ;  /* 0x0039580c01007387 */ /* 0x0007e40000100a00 */
[----:B---3--:R-:W-:-:S02]  /*23b60*/  IMAD.MOV.U32 R12, RZ, RZ, R7 ;  /* 0x000000ffff0c7224 */ /* 0x008fc400078e0007 */
[----:B------:R-:W-:Y:S01]  /*23b70*/  IMAD.MOV.U32 R13, RZ, RZ, R6 ;  /* 0x000000ffff0d7224 */ /* 0x000fe200078e0006 */
[----:B------:R-:W2:Y:S04]  /*23b80*/  LDL.LU R7, [R1+0x3a4c] ;  /* 0x003a4c0001077983 */ /* 0x000ea80000300800 */
[----:B------:R-:W2:Y:S04]  /*23b90*/  LDL.LU R6, [R1+0x3a48] ;  /* 0x003a480001067983 */ /* 0x000ea80000300800 */
[----:B------:R0:W-:Y:S04]  /*23ba0*/  STL.64 [R1+0x3a28], R12 ;  /* 0x003a280c01007387 */ /* 0x0001e80000100a00 */
[----:B0-----:R-:W4:Y:S04]  /*23bb0*/  LDL.LU.64 R12, [R1+0x680] ;  /* 0x00068000010c7983 */ /* 0x001f280000300a00 */
[----:B------:R-:W4:Y:S01]  /*23bc0*/  LDL.LU.64 R14, [R1+0x688] ;  /* 0x00068800010e7983 */ /* 0x000f220000300a00 */
[----:B------:R-:W-:-:S02]  /*23bd0*/  IMAD.MOV.U32 R24, RZ, RZ, R20 ;  /* 0x000000ffff187224 */ /* 0x000fc400078e0014 */
[----:B------:R-:W-:Y:S01]  /*23be0*/  IMAD.MOV.U32 R25, RZ, RZ, R21 ;  /* 0x000000ffff197224 */ /* 0x000fe200078e0015 */
[----:B------:R-:W3:Y:S01]  /*23bf0*/  LDL.LU R20, [R1+0x3a44] ;  /* 0x003a440001147983 */ /* 0x000ee20000300800 */
[----:B----4-:R-:W-:-:S15]  /*23c00*/  HMMA.16816.F32.BF16 R12, R16, R4, R12 ;  /* 0x00000004100c723c */ /* 0x010fde000004180c */
[----:B------:R-:W-:-:S08]  /*23c10*/  NOP ;  /* 0x0000000000007918 */ /* 0x000fd00000000000 */
[----:B------:R0:W-:Y:S04]  /*23c20*/  STL.64 [R1+0x680], R12 ;  /* 0x0006800c01007387 */ /* 0x0001e80000100a00 */
[----:B------:R1:W-:Y:S04]  /*23c30*/  STL.64 [R1+0x688], R14 ;  /* 0x0006880e01007387 */ /* 0x0003e80000100a00 */
[----:B------:R-:W3:Y:S04]  /*23c40*/  LDL.LU R21, [R1+0x3a40] ;  /* 0x003a400001157983 */ /* 0x000ee80000300800 */
[----:B0-----:R-:W3:Y:S04]  /*23c50*/  LDL.LU.64 R12, [R1+0x1000] ;  /* 0x00100000010c7983 */ /* 0x001ee80000300a00 */
[----:B-1----:R-:W3:Y:S04]  /*23c60*/  LDL.LU.64 R14, [R1+0x1008] ;  /* 0x00100800010e7983 */ /* 0x002ee80000300a00 */
[----:B------:R-:W-:Y:S04]  /*23c70*/  STL.64 [R1+0x39a8], R24 ;  /* 0x0039a81801007387 */ /* 0x000fe80000100a00 */
[----:B--2---:R-:W-:Y:S04]  /*23c80*/  STL.64 [R1+0x3948], R6 ;  /* 0x0039480601007387 */ /* 0x004fe80000100a00 */
[----:B------:R0:W-:Y:S04]  /*23c90*/  STL.64 [R1+0x3940], R4 ;  /* 0x0039400401007387 */ /* 0x0001e80000100a00 */
[----:B0-----:R-:W2:Y:S04]  /*23ca0*/  LDL.LU.64 R4, [R1+0x190] ;  /* 0x0001900001047983 */ /* 0x001ea80000300a00 */
[----:B------:R-:W2:Y:S01]  /*23cb0*/  LDL.LU.64 R6, [R1+0x198] ;  /* 0x0001980001067983 */ /* 0x000ea20000300a00 */
[----:B------:R-:W-:-:S02]  /*23cc0*/  IMAD.MOV.U32 R24, RZ, RZ, R22 ;  /* 0x000000ffff187224 */ /* 0x000fc400078e0016 */
[----:B------:R-:W-:Y:S01]  /*23cd0*/  IMAD.MOV.U32 R25, RZ, RZ, R23 ;  /* 0x000000ffff197224 */ /* 0x000fe200078e0017 */
[----:B--2---:R-:W-:Y:S01]  /*23ce0*/  HMMA.16816.F32.BF16 R4, R16, R8, R4 ;  /* 0x000000081004723c */ /* 0x004fe20000041804 */
[----:B------:R-:W2:Y:S04]  /*23cf0*/  LDL.LU.64 R16, [R1+0x160] ;  /* 0x0001600001107983 */ /* 0x000ea80000300a00 */
[----:B------:R-:W2:-:S15]  /*23d00*/  LDL.LU.64 R18, [R1+0x168] ;  /* 0x0001680001127983 */ /* 0x000e9e0000300a00 */
[----:B------:R-:W-:-:S03]  /*23d10*/  NOP ;  /* 0x0000000000007918 */ /* 0x000fc60000000000 */
[----:B------:R0:W-:Y:S04]  /*23d20*/  STL.64 [R1+0x190], R4 ;  /* 0x0001900401007387 */ /* 0x0001e80000100a00 */
[----:B------:R-:W-:Y:S04]  /*23d30*/  STL.64 [R1+0x198], R6 ;  /* 0x0001980601007387 */ /* 0x000fe80000100a00 */
[----:B------:R-:W3:Y:S04]  /*23d40*/  LDL.LU R22, [R1+0x3a3c] ;  /* 0x003a3c0001167983 */ /* 0x000ee80000300800 */
[----:B------:R-:W3:Y:S04]  /*23d50*/  LDL.LU R23, [R1+0x3a38] ;  /* 0x003a380001177983 */ /* 0x000ee80000300800 */
[----:B------:R-:W-:Y:S01]  /*23d60*/  STL.64 [R1+0x39c0], R24 ;  /* 0x0039c01801007387 */ /* 0x000fe20000100a00 */
[----:B0-----:R-:W-:-:S02]  /*23d70*/  IMAD.MOV.U32 R4, RZ, RZ, R3 ;  /* 0x000000ffff047224 */ /* 0x001fc400078e0003 */
[----:B------:R-:W-:Y:S01]  /*23d80*/  IMAD.MOV.U32 R5, RZ, RZ, R10 ;  /* 0x000000ffff057224 */ /* 0x000fe200078e000a */
[----:B------:R-:W4:Y:S04]  /*23d90*/  LDL.LU R3, [R1+0x3a34] ;  /* 0x003a340001037983 */ /* 0x000f280000300800 */
[----:B------:R-:W4:Y:S04]  /*23da0*/  LDL.LU R10, [R1+0x3a30] ;  /* 0x003a3000010a7983 */ /* 0x000f280000300800 */
[----:B------:R0:W-:Y:S02]  /*23db0*/  STL.64 [R1+0x39c8], R4 ;  /* 0x0039c80401007387 */ /* 0x0001e40000100a00 */
[----:B0-----:R-:W-:-:S02]  /*23dc0*/  IMAD.MOV.U32 R4, RZ, RZ, R2 ;  /* 0x000000ffff047224 */ /* 0x001fc400078e0002 */
[----:B------:R-:W-:-:S05]  /*23dd0*/  IMAD.MOV.U32 R5, RZ, RZ, R0 ;  /* 0x000000ffff057224 */ /* 0x000fca00078e0000 */
[----:B------:R0:W-:Y:S04]  /*23de0*/  STL.64 [R1+0x39e0], R4 ;  /* 0x0039e00401007387 */ /* 0x0001e80000100a00 */
[----:B0-----:R-:W3:Y:S04]  /*23df0*/  LDL.64 R4, [R1+0xd0] ;  /* 0x0000d00001047983 */ /* 0x001ee80000100a00 */
[----:B------:R-:W-:Y:S01]  /*23e00*/  STL.64 [R1+0x3970], R8 ;  /* 0x0039700801007387 */ /* 0x000fe20000100a00 */
[----:B---3--:R-:W-:-:S15]  /*23e10*/  HMMA.16816.F32.BF16 R12, R20, R4, R12 ;  /* 0x00000004140c723c */ /* 0x008fde000004180c */
[----:B------:R-:W-:-:S08]  /*23e20*/  NOP ;  /* 0x0000000000007918 */ /* 0x000fd00000000000 */
[----:B------:R0:W-:Y:S04]  /*23e30*/  STL.64 [R1+0x1000], R12 ;  /* 0x0010000c01007387 */ /* 0x0001e80000100a00 */
[----:B------:R2:W-:Y:S04]  /*23e40*/  STL.64 [R1+0x1008], R14 ;  /* 0x0010080e01007387 */ /* 0x0005e80000100a00 */
[----:B0-----:R-:W2:Y:S01]  /*23e50*/  LDL.LU.64 R12, [R1+0x3a28] ;  /* 0x003a2800010c7983 */ /* 0x001ea20000300a00 */
[----:B------:R-:W-:Y:S02]  /*23e60*/  IMAD.MOV.U32 R2, RZ, RZ, R4 ;  /* 0x000000ffff027224 */ /* 0x000fe400078e0004 */
[----:B------:R-:W-:-:S02]  /*23e70*/  IMAD.MOV.U32 R0, RZ, RZ, R5 ;  /* 0x000000ffff007224 */ /* 0x000fc400078e0005 */
[----:B------:R-:W-:Y:S02]  /*23e80*/  IMAD.MOV.U32 R4, RZ, RZ, R28 ;  /* 0x000000ffff047224 */ /* 0x000fe400078e001c */
[----:B------:R-:W-:Y:S01]  /*23e90*/  IMAD.MOV.U32 R5, RZ, RZ, R27 ;  /* 0x000000ffff057224 */ /* 0x000fe200078e001b */
[----:B--2---:R-:W-:Y:S01]  /*23ea0*/  HMMA.16816.F32.BF16 R12, R20, R12, R16 ;  /* 0x0000000c140c723c */ /* 0x004fe20000041810 */
[----:B------:R-:W0:-:S15]  /*23eb0*/  LDSM.16.MT88.4 R16, [R29+UR5] ;  /* 0x000000051d10783b */ /* 0x000e1e0008004200 */
[----:B------:R-:W-:-:S07]  /*23ec0*/  NOP ;  /* 0x0000000000007918 */ /* 0x000fce0000000000 */
[----:B------:R-:W-:Y:S04]  /*23ed0*/  STL.64 [R1+0x160], R12 ;  /* 0x0001600c01007387 */ /* 0x000fe80000100a00 */
[----:B------:R-:W-:Y:S04]  /*23ee0*/  STL.64 [R1+0x168], R14 ;  /* 0x0001680e01007387 */ /* 0x000fe80000100a00 */
[----:B------:R1:W-:Y:S02]  /*23ef0*/  STL.64 [R1+0x39f8], R4 ;  /* 0x0039f80401007387 */ /* 0x0003e40000100a00 */
[----:B-1----:R-:W-:-:S02]  /*23f00*/  IMAD.MOV.U32 R4, RZ, RZ, R26 ;  /* 0x000000ffff047224 */ /* 0x002fc400078e001a */
[----:B------:R-:W-:-:S05]  /*23f10*/  IMAD.MOV.U32 R5, RZ, RZ, R11 ;  /* 0x000000ffff057224 */ /* 0x000fca00078e000b */
[----:B------:R-:W-:Y:S04]  /*23f20*/  STL.64 [R1+0x3a10], R4 ;  /* 0x003a100401007387 */ /* 0x000fe80000100a00 */
[----:B------:R-:W2:Y:S04]  /*23f30*/  LDL.LU.64 R24, [R1+0x560] ;  /* 0x0005600001187983 */ /* 0x000ea80000300a00 */
[----:B------:R-:W3:Y:S04]  /*23f40*/  LDL.LU.64 R26, [R1+0x568] ;  /* 0x00056800011a7983 */ /* 0x000ee80000300a00 */
[----:B---3--:R-:W-:Y:S04]  /*23f50*/  STL.64 [R1+0x39d8], R26 ;  /* 0x0039d81a01007387 */ /* 0x008fe80000100a00 */
[----:B--2---:R1:W-:Y:S04]  /*23f60*/  STL.64 [R1+0x39d0], R24 ;  /* 0x0039d01801007387 */ /* 0x0043e80000100a00 */
[----:B-1----:R-:W2:Y:S04]  /*23f70*/  LDL.LU.64 R24, [R1+0x570] ;  /* 0x0005700001187983 */ /* 0x002ea80000300a00 */
        /* <DEDUP_REMOVED lines=8> */
[----:B------:R-:W3:Y:S01]  /*24000*/  LDL.LU.64 R26, [R1+0x598] ;  /* 0x00059800011a7983 */ /* 0x000ee20000300a00 */
[----:B----4-:R-:W-:-:S03]  /*24010*/  IMAD.MOV.U32 R4, RZ, RZ, R10 ;  /* 0x000000ffff047224 */ /* 0x010fc600078e000a */
[----:B---3--:R-:W-:Y:S04]  /*24020*/  STL.64 [R1+0x3a20], R26 ;  /* 0x003a201a01007387 */ /* 0x008fe80000100a00 */
[----:B--2---:R1:W-:Y:S04]  /*24030*/  STL.64 [R1+0x3a18], R24 ;  /* 0x003a181801007387 */ /* 0x0043e80000100a00 */
[----:B-1----:R-:W2:Y:S04]  /*24040*/  LDL.LU.64 R24, [R1+0x5a0] ;  /* 0x0005a00001187983 */ /* 0x002ea80000300a00 */
[----:B------:R-:W2:Y:S04]  /*24050*/  LDL.LU.64 R26, [R1+0x5a8] ;  /* 0x0005a800011a7983 */ /* 0x000ea80000300a00 */
[----:B------:R-:W3:Y:S04]  /*24060*/  LDL.LU.64 R8, [R1+0x520] ;  /* 0x0005200001087983 */ /* 0x000ee80000300a00 */
[----:B------:R-:W4:Y:S04]  /*24070*/  LDL.LU.64 R10, [R1+0x528] ;  /* 0x00052800010a7983 */ /* 0x000f280000300a00 */
[----:B----4-:R-:W-:Y:S04]  /*24080*/  STL.64 [R1+0x3988], R10 ;  /* 0x0039880a01007387 */ /* 0x010fe80000100a00 */
[----:B---3--:R1:W-:Y:S04]  /*24090*/  STL.64 [R1+0x3980], R8 ;  /* 0x0039800801007387 */ /* 0x0083e80000100a00 */
[----:B-1----:R-:W3:Y:S04]  /*240a0*/  LDL.LU.64 R8, [R1+0x530] ;  /* 0x0005300001087983 */ /* 0x002ee80000300a00 */
[----:B------:R-:W4:Y:S01]  /*240b0*/  LDL.LU.64 R10, [R1+0x538] ;  /* 0x00053800010a7983 */ /* 0x000f220000300a00 */
[----:B------:R-:W-:-:S03]  /*240c0*/  IMAD.MOV.U32 R5, RZ, RZ, R3 ;  /* 0x000000ffff057224 */ /* 0x000fc600078e0003 */
[----:B----4-:R-:W-:Y:S04]  /*240d0*/  STL.64 [R1+0x39a0], R10 ;  /* 0x0039a00a01007387 */ /* 0x010fe80000100a00 */
[----:B---3--:R1:W-:Y:S04]  /*240e0*/  STL.64 [R1+0x3998], R8 ;  /* 0x0039980801007387 */ /* 0x0083e80000100a00 */
[----:B-1----:R-:W3:Y:S04]  /*240f0*/  LDL.LU.64 R8, [R1+0x540] ;  /* 0x0005400001087983 */ /* 0x002ee80000300a00 */
[----:B------:R-:W4:Y:S01]  /*24100*/  LDL.LU.64 R10, [R1+0x548] ;  /* 0x00054800010a7983 */ /* 0x000f220000300a00 */
[C---:B--2---:R-:W-:Y:S03]  /*24110*/  HMMA.16816.F32.BF16 R4, R20.reuse, R4, R24 ;  /* 0x000000041404723c */ /* 0x044fe60000041818 */
[----:B----4-:R-:W-:Y:S04]  /*24120*/  STL.64 [R1+0x39b8], R10 ;  /* 0x0039b80a01007387 */ /* 0x010fe80000100a00 */
[----:B---3--:R1:W-:Y:S04]  /*24130*/  STL.64 [R1+0x39b0], R8 ;  /* 0x0039b00801007387 */ /* 0x0083e80000100a00 */
[----:B-1----:R-:W2:Y:S04]  /*24140*/  LDL.LU.64 R8, [R1+0x550] ;  /* 0x0005500001087983 */ /* 0x002ea80000300a00 */
[----:B------:R-:W2:Y:S04]  /*24150*/  LDL.LU.64 R10, [R1+0x558] ;  /* 0x00055800010a7983 */ /* 0x000ea80000300a00 */
[----:B------:R-:W3:Y:S04]  /*24160*/  LDL.LU.64 R12, [R1+0x510] ;  /* 0x00051000010c7983 */ /* 0x000ee80000300a00 */
[----:B------:R-:W3:Y:S04]  /*24170*/  LDL.LU.64 R14, [R1+0x518] ;  /* 0x00051800010e7983 */ /* 0x000ee80000300a00 */
[----:B0-----:R-:W-:Y:S04]  /*24180*/  STL [R1+0x3878], R19 ;  /* 0x0038781301007387 */ /* 0x001fe80000100800 */
[----:B------:R-:W-:Y:S04]  /*24190*/  STL [R1+0x3918], R18 ;  /* 0x0039181201007387 */ /* 0x000fe80000100800 */
[----:B------:R0:W-:Y:S04]  /*241a0*/  STL.64 [R1+0x3910], R16 ;  /* 0x0039101001007387 */ /* 0x0001e80000100a00 */
[----:B0-----:R-:W4:Y:S04]  /*241b0*/  LDL.LU.64 R16, [R1+0x500] ;  /* 0x0005000001107983 */ /* 0x001f280000300a00 */
        /* <DEDUP_REMOVED lines=28> */
[----:B------:R-:W2:-:S15]  /*24380*/  LDL.LU.64 R24, [R1+0x39c0] ;  /* 0x0039c00001187983 */ /* 0x000e9e0000300a00 */
[----:B------:R-:W-:-:S06]  /*24390*/  NOP ;  /* 0x0000000000007918 */ /* 0x000fcc0000000000 */
[----:B------:R0:W-:Y:S04]  /*243a0*/  STL.64 [R1+0x560], R4 ;  /* 0x0005600401007387 */ /* 0x0001e80000100a00 */
[----:B------:R1:W-:Y:S04]  /*243b0*/  STL.64 [R1+0x568], R6 ;  /* 0x0005680601007387 */ /* 0x0003e80000100a00 */
[----:B0-----:R-:W4:Y:S04]  /*243c0*/  LDL.LU.64 R4, [R1+0x4f0] ;  /* 0x0004f00001047983 */ /* 0x001f280000300a00 */
[----:B-1----:R-:W4:Y:S01]  /*243d0*/  LDL.LU.64 R6, [R1+0x4f8] ;  /* 0x0004f80001067983 */ /* 0x002f220000300a00 */
[----:B--2---:R-:W-:Y:S03]  /*243e0*/  HMMA.16816.F32.BF16 R24, R20, R24, R8 ;  /* 0x000000181418723c */ /* 0x004fe60000041808 */
[----:B------:R-:W2:Y:S04]  /*243f0*/  LDL.LU.64 R10, [R1+0x39b8] ;  /* 0x0039b800010a7983 */ /* 0x000ea80000300a00 */
[----:B------:R-:W2:-:S15]  /*24400*/  LDL.LU.64 R8, [R1+0x39b0] ;  /* 0x0039b00001087983 */ /* 0x000e9e0000300a00 */
[----:B------:R-:W-:-:S01]  /*24410*/  NOP ;  /* 0x0000000000007918 */ /* 0x000fc20000000000 */
        /* <DEDUP_REMOVED lines=22> */
[----:B0-----:R-:W3:Y:S02]  /*24580*/  LDL.LU.64 R24, [R1+0x3968] ;  /* 0x0039680001187983 */ /* 0x001ee40000300a00 */
[----:B---3--:R-:W-:Y:S02]  /*24590*/  HMMA.16816.F32.BF16 R24, R20, R24, R12 ;  /* 0x000000181418723c */ /* 0x008fe4000004180c */
[----:B------:R-:W3:Y:S04]  /*245a0*/  LDL.LU.64 R14, [R1+0x3960] ;  /* 0x00396000010e7983 */ /* 0x000ee80000300a00 */
[----:B------:R-:W2:-:S15]  /*245b0*/  LDL.LU.64 R12, [R1+0x3958] ;  /* 0x00395800010c7983 */ /* 0x000e9e0000300a00 */
[----:B------:R-:W-:-:S02]  /*245c0*/  NOP ;  /* 0x0000000000007918 */ /* 0x000fc40000000000 */
[----:B------:R0:W-:Y:S04]  /*245d0*/  STL.64 [R1+0x510], R24 ;  /* 0x0005101801007387 */ /* 0x0001e80000100a00 */
[----:B------:R1:W-:Y:S04]  /*245e0*/  STL.64 [R1+0x518], R26 ;  /* 0x0005181a01007387 */ /* 0x0003e80000100a00 */
[----:B0-----:R-:W4:Y:S02]  /*245f0*/  LDL.LU.64 R24, [R1+0x3950] ;  /* 0x0039500001187983 */ /* 0x001f240000300a00 */
[----:B----4-:R-:W-:Y:S06]  /*24600*/  HMMA.16816.F32.BF16 R16, R20, R24, R16 ;  /* 0x000000181410723c */ /* 0x010fec0000041810 */
[----:B------:R-:W-:-:S02]  /*24610*/  IMAD.MOV.U32 R10, RZ, RZ, R24 ;  /* 0x000000ffff0a7224 */ /* 0x000fc400078e0018 */
[----:B------:R-:W-:-:S15]  /*24620*/  IMAD.MOV.U32 R3, RZ, RZ, R25 ;  /* 0x000000ffff037224 */ /* 0x000fde00078e0019 */
[----:B------:R0:W-:Y:S04]  /*24630*/  STL.64 [R1+0x500], R16 ;  /* 0x0005001001007387 */ /* 0x0001e80000100a00 */
[----:B------:R4:W-:Y:S04]  /*24640*/  STL.64 [R1+0x508], R18 ;  /* 0x0005081201007387 */ /* 0x0009e80000100a00 */
[----:B------:R-:W3:Y:S04]  /*24650*/  LDL.LU.64 R24, [R1+0x150] ;  /* 0x0001500001187983 */ /* 0x000ee80000300a00 */
[----:B-1----:R-:W3:Y:S04]  /*24660*/  LDL.LU.64 R26, [R1+0x158] ;  /* 0x00015800011a7983 */ /* 0x002ee80000300a00 */
[----:B0-----:R-:W3:Y:S04]  /*24670*/  LDL.LU.64 R16, [R1+0x110] ;  /* 0x0001100001107983 */ /* 0x001ee80000300a00 */
[----:B----4-:R-:W4:Y:S01]  /*24680*/  LDL.LU.64 R18, [R1+0x118] ;  /* 0x0001180001127983 */ /* 0x010f220000300a00 */
[C---:B--2---:R-:W-:Y:S03]  /*24690*/  HMMA.16816.F32.BF16 R4, R20.reuse, R12, R4 ;  /* 0x0000000c1404723c */ /* 0x044fe60000041804 */
[----:B----4-:R-:W-:Y:S04]  /*246a0*/  STL.64 [R1+0x3928], R18 ;  /* 0x0039281201007387 */ /* 0x010fe80000100a00 */
[----:B---3--:R0:W-:Y:S04]  /*246b0*/  STL.64 [R1+0x3920], R16 ;  /* 0x0039201001007387 */ /* 0x0081e80000100a00 */
[----:B0-----:R-:W2:Y:S04]  /*246c0*/  LDL.LU.64 R16, [R1+0xff0] ;  /* 0x000ff00001107983 */ /* 0x001ea80000300a00 */
[----:B------:R-:W2:Y:S08]  /*246d0*/  LDL.LU.64 R18, [R1+0xff8] ;  /* 0x000ff80001127983 */ /* 0x000eb00000300a00 */
[----:B------:R-:W-:Y:S04]  /*246e0*/  STL.64 [R1+0x4f0], R4 ;  /* 0x0004f00401007387 */ /* 0x000fe80000100a00 */
[----:B------:R0:W-:Y:S04]  /*246f0*/  STL.64 [R1+0x4f8], R6 ;  /* 0x0004f80601007387 */ /* 0x0001e80000100a00 */
[----:B0-----:R-:W3:Y:S04]  /*24700*/  LDL.LU.64 R6, [R1+0x3948] ;  /* 0x0039480001067983 */ /* 0x001ee80000300a00 */
[----:B------:R-:W4:Y:S04]  /*24710*/  LDL.LU.64 R4, [R1+0x3940] ;  /* 0x0039400001047983 */ /* 0x000f280000300a00 */
[----:B------:R-:W-:Y:S04]  /*24720*/  STL.64 [R1+0x3888], R14 ;  /* 0x0038880e01007387 */ /* 0x000fe80000100a00 */
[----:B------:R0:W-:Y:S04]  /*24730*/  STL.64 [R1+0x3880], R12 ;  /* 0x0038800c01007387 */ /* 0x0001e80000100a00 */
[----:B0-----:R-:W2:Y:S04]  /*24740*/  LDL.64 R12, [R1+0xa0] ;  /* 0x0000a000010c7983 */ /* 0x001ea80000100a00 */
[----:B--2---:R0:W-:Y:S04]  /*24750*/  STL.64 [R1+0x3908], R12 ;  /* 0x0039080c01007387 */ /* 0x0041e80000100a00 */
[----:B0-----:R-:W4:Y:S04]  /*24760*/  LDL.LU.64 R12, [R1+0x4e0] ;  /* 0x0004e000010c7983 */ /* 0x001f280000300a00 */
[----:B------:R-:W4:Y:S02]  /*24770*/  LDL.LU.64 R14, [R1+0x4e8] ;  /* 0x0004e800010e7983 */ /* 0x000f240000300a00 */
[C---:B----4-:R-:W-:Y:S06]  /*24780*/  HMMA.16816.F32.BF16 R12, R20.reuse, R4, R12 ;  /* 0x00000004140c723c */ /* 0x050fec000004180c */
[----:B------:R-:W-:-:S15]  /*24790*/  HMMA.16816.F32.BF16 R20, R20, R8, R24 ;  /* 0x000000081414723c */ /* 0x000fde0000041818 */
[----:B------:R-:W-:-:S02]  /*247a0*/  NOP ;  /* 0x0000000000007918 */ /* 0x000fc40000000000 */
[----:B------:R0:W-:Y:S04]  /*247b0*/  STL.64 [R1+0x4e0], R12 ;  /* 0x0004e00c01007387 */ /* 0x0001e80000100a00 */
[----:B------:R1:W-:Y:S04]  /*247c0*/  STL.64 [R1+0x4e8], R14 ;  /* 0x0004e80e01007387 */ /* 0x0003e80000100a00 */
[----:B0-----:R-:W2:Y:S04]  /*247d0*/  LDL.LU.64 R12, [R1+0x410] ;  /* 0x00041000010c7983 */ /* 0x001ea80000300a00 */
[----:B-1----:R-:W2:Y:S04]  /*247e0*/  LDL.LU.64 R14, [R1+0x418] ;  /* 0x00041800010e7983 */ /* 0x002ea80000300a00 */
[----:B---3--:R-:W-:Y:S04]  /*247f0*/  STL.64 [R1+0x3898], R6 ;  /* 0x0038980601007387 */ /* 0x008fe80000100a00 */
[----:B------:R0:W-:Y:S04]  /*24800*/  STL.64 [R1+0x3890], R4 ;  /* 0x0038900401007387 */ /* 0x0001e80000100a00 */
[----:B------:R-:W3:Y:S04]  /*24810*/  LDL.LU.64 R26, [R1+0x3938] ;  /* 0x00393800011a7983 */ /* 0x000ee80000300a00 */
[----:B------:R-:W3:Y:S04]  /*24820*/  LDL.LU.64 R24, [R1+0x3930] ;  /* 0x0039300001187983 */ /* 0x000ee80000300a00 */
[----:B------:R1:W-:Y:S04]  /*24830*/  STL.64 [R1+0x150], R20 ;  /* 0x0001501401007387 */ /* 0x0003e80000100a00 */
[----:B------:R-:W-:Y:S01]  /*24840*/  STL.64 [R1+0x158], R22 ;  /* 0x0001581601007387 */ /* 0x000fe20000100a00 */
[----:B0-----:R-:W-:-:S02]  /*24850*/  IMAD.MOV.U32 R4, RZ, RZ, R2 ;  /* 0x000000ffff047224 */ /* 0x001fc400078e0002 */
[----:B------:R-:W-:Y:S01]  /*24860*/  IMAD.MOV.U32 R5, RZ, RZ, R0 ;  /* 0x000000ffff057224 */ /* 0x000fe200078e0000 */
[----:B-1----:R-:W4:Y:S04]  /*24870*/  LDL.64 R20, [R1+0xc0] ;  /* 0x0000c00001147983 */ /* 0x002f280000100a00 */
[----:B------:R-:W-:Y:S02]  /*24880*/  STL.64 [R1+0x38b0], R8 ;  /* 0x0038b00801007387 */ /* 0x000fe40000100a00 */
[----:B---3--:R-:W-:Y:S02]  /*24890*/  HMMA.16816.F32.BF16 R4, R24, R4, R16 ;  /* 0x000000041804723c */ /* 0x008fe40000041810 */
[----:B------:R-:W4:Y:S04]  /*248a0*/  LDL.LU.64 R18, [R1+0x3928] ;  /* 0x0039280001127983 */ /* 0x000f280000300a00 */
[----:B------:R-:W4:-:S15]  /*248b0*/  LDL.LU.64 R16, [R1+0x3920] ;  /* 0x0039200001107983 */ /* 0x000f1e0000300a00 */
[----:B------:R-:W-:-:S02]  /*248c0*/  NOP ;  /* 0x0000000000007918 */ /* 0x000fc40000000000 */
[----:B------:R0:W-:Y:S04]  /*248d0*/  STL.64 [R1+0xff0], R4 ;  /* 0x000ff00401007387 */ /* 0x0001e80000100a00 */
[----:B------:R1:W-:Y:S04]  /*248e0*/  STL.64 [R1+0xff8], R6 ;  /* 0x000ff80601007387 */ /* 0x0003e80000100a00 */
[----:B0-----:R-:W3:Y:S04]  /*248f0*/  LDL.LU.64 R4, [R1+0x400] ;  /* 0x0004000001047983 */ /* 0x001ee80000300a00 */
[----:B-1----:R-:W3:Y:S01]  /*24900*/  LDL.LU.64 R6, [R1+0x408] ;  /* 0x0004080001067983 */ /* 0x002ee20000300a00 */
[----:B----4-:R-:W-:-:S15]  /*24910*/  HMMA.16816.F32.BF16 R16, R24, R20, R16 ;  /* 0x000000141810723c */ /* 0x010fde0000041810 */
[----:B------:R-:W-:-:S08]  /*24920*/  NOP ;  /* 0x0000000000007918 */ /* 0x000fd00000000000 */
[----:B------:R-:W-:Y:S04]  /*24930*/  STL.64 [R1+0x110], R16 ;  /* 0x0001101001007387 */ /* 0x000fe80000100a00 */
[----:B------:R0:W-:Y:S04]  /*24940*/  STL.64 [R1+0x118], R18 ;  /* 0x0001181201007387 */ /* 0x0001e80000100a00 */
[----:B0-----:R-:W4:Y:S04]  /*24950*/  LDL.LU R18, [R1+0x3918] ;  /* 0x0039180001127983 */ /* 0x001f280000300800 */
[----:B------:R-:W2:Y:S01]  /*24960*/  LDL.LU.64 R16, [R1+0x3910] ;  /* 0x0039100001107983 */ /* 0x000ea20000300a00 */
[----:B------:R-:W-:-:S03]  /*24970*/  IMAD.MOV.U32 R19, RZ, RZ, R20 ;  /* 0x000000ffff137224 */ /* 0x000fc600078e0014 */
[----:B------:R-:W3:Y:S04]  /*24980*/  LDL.64 R8, [R1+0x90] ;  /* 0x0000900001087983 */ /* 0x000ee80000100a00 */
[----:B------:R-:W0:Y:S04]  /*24990*/  LDSM.16.MT88.4 R20, [R29+UR5+0x80] ;  /* 0x000080051d14783b */ /* 0x000e280008004200 */
[----:B----4-:R-:W-:Y:S04]  /*249a0*/  STL.64 [R1+0x38a8], R18 ;  /* 0x0038a81201007387 */ /* 0x010fe80000100a00 */
[----:B--2---:R1:W-:Y:S04]  /*249b0*/  STL.64 [R1+0x38a0], R16 ;  /* 0x0038a01001007387 */ /* 0x0043e80000100a00 */
[----:B-1----:R-:W2:Y:S04]  /*249c0*/  LDL.64 R16, [R1+0xb0] ;  /* 0x0000b00001107983 */ /* 0x002ea80000100a00 */
[----:B------:R-:W-:Y:S04]  /*249d0*/  STL [R1+0x3858], R29 ;  /* 0x0038581d01007387 */ /* 0x000fe80000100800 */
[----:B0-----:R-:W-:Y:S04]  /*249e0*/  STL.64 [R1+0x3748], R22 ;  /* 0x0037481601007387 */ /* 0x001fe80000100a00 */
[----:B------:R0:W-:Y:S04]  /*249f0*/  STL.64 [R1+0x3740], R20 ;  /* 0x0037401401007387 */ /* 0x0001e80000100a00 */
[----:B0-----:R-:W4:Y:S01]  /*24a00*/  LDL.64 R20, [R1+0x80] ;  /* 0x0000800001147983 */ /* 0x001f220000100a00 */
[----:B--2---:R-:W-:-:S15]  /*24a10*/  HMMA.16816.F32.BF16 R12, R24, R16, R12 ;  /* 0x00000010180c723c */ /* 0x004fde000004180c */
[----:B------:R-:W-:-:S08]  /*24a20*/  NOP ;  /* 0x0000000000007918 */ /* 0x000fd00000000000 */
[----:B------:R0:W-:Y:S04]  /*24a30*/  STL.64 [R1+0x410], R12 ;  /* 0x0004100c01007387 */ /* 0x0001e80000100a00 */
[----:B------:R-:W-:Y:S04]  /*24a40*/  STL.64 [R1+0x418], R14 ;  /* 0x0004180e01007387 */ /* 0x000fe80000100a00 */
[----:B0-----:R-:W3:Y:S01]  /*24a50*/  LDL.LU.64 R12, [R1+0x3908] ;  /* 0x00390800010c7983 */ /* 0x001ee20000300a00 */
[----:B------:R-:W-:Y:S02]  /*24a60*/  IMAD.MOV.U32 R23, RZ, RZ, R17 ;  /* 0x000000ffff177224 */ /* 0x000fe400078e0011 */
[----:B------:R-:W-:-:S03]  /*24a70*/  IMAD.MOV.U32 R28, RZ, RZ, R16 ;  /* 0x000000ffff1c7224 */ /* 0x000fc600078e0010 */
[----:B------:R-:W-:Y:S04]  /*24a80*/  STL [R1+0x3854], R23 ;  /* 0x0038541701007387 */ /* 0x000fe80000100800 */
[----:B----4-:R0:W-:Y:S04]  /*24a90*/  STL.64 [R1+0x3900], R20 ;  /* 0x0039001401007387 */ /* 0x0101e80000100a00 */
[----:B------:R-:W-:Y:S01]  /*24aa0*/  STL [R1+0x3850], R28 ;  /* 0x0038501c01007387 */ /* 0x000fe20000100800 */
[----:B---3--:R-:W-:-:S15]  /*24ab0*/  HMMA.16816.F32.BF16 R4, R24, R12, R4 ;  /* 0x0000000c1804723c */ /* 0x008fde0000041804 */
[----:B------:R-:W-:-:S08]  /*24ac0*/  NOP ;  /* 0x0000000000007918 */ /* 0x000fd00000000000 */
[----:B------:R1:W-:Y:S04]  /*24ad0*/  STL.64 [R1+0x400], R4 ;  /* 0x0004000401007387 */ /* 0x0003e80000100a00 */
[----:B------:R-:W-:Y:S04]  /*24ae0*/  STL.64 [R1+0x408], R6 ;  /* 0x0004080601007387 */ /* 0x000fe80000100a00 */
[----:B0-----:R-:W2:Y:S04]  /*24af0*/  LDL.LU.64 R20, [R1+0x3f0] ;  /* 0x0003f00001147983 */ /* 0x001ea80000300a00 */
[----:B------:R-:W2:Y:S04]  /*24b00*/  LDL.LU.64 R22, [R1+0x3f8] ;  /* 0x0003f80001167983 */ /* 0x000ea80000300a00 */
[----:B-1----:R-:W3:Y:S01]  /*24b10*/  LDL.64 R4, [R1+0x60] ;  /* 0x0000600001047983 */ /* 0x002ee20000100a00 */
[----:B------:R-:W-:-:S02]  /*24b20*/  IMAD.MOV.U32 R2, RZ, RZ, R12 ;  /* 0x000000ffff027224 */ /* 0x000fc400078e000c */
[----:B------:R-:W-:Y:S02]  /*24b30*/  IMAD.MOV.U32 R0, RZ, RZ, R13 ;  /* 0x000000ffff007224 */ /* 0x000fe400078e000d */
[----:B------:R-:W-:Y:S02]  /*24b40*/  IMAD.MOV.U32 R12, RZ, RZ, R10 ;  /* 0x000000ffff0c7224 */ /* 0x000fe400078e000a */
[----:B------:R-:W-:Y:S01]  /*24b50*/  IMAD.MOV.U32 R13, RZ, RZ, R3 ;  /* 0x000000ffff0d7224 */ /* 0x000fe200078e0003 */
[----:B---3--:R0:W-:Y:S04]  /*24b60*/  STL.64 [R1+0x38f8], R4 ;  /* 0x0038f80401007387 */ /* 0x0081e80000100a00 */
[----:B0-----:R-:W3:Y:S04]  /*24b70*/  LDL.LU.64 R4, [R1+0x3e0] ;  /* 0x0003e00001047983 */ /* 0x001ee80000300a00 */
[----:B------:R-:W3:Y:S04]  /*24b80*/  LDL.LU.64 R6, [R1+0x3e8] ;  /* 0x0003e80001067983 */ /* 0x000ee80000300a00 */
[----:B------:R0:W-:Y:S04]  /*24b90*/  STL.64 [R1+0x38b8], R12 ;  /* 0x0038b80c01007387 */ /* 0x0001e80000100a00 */
[----:B0-----:R-:W4:Y:S04]  /*24ba0*/  LDL.64 R12, [R1+0x30] ;  /* 0x00003000010c7983 */ /* 0x001f280000100a00 */
[----:B----4-:R0:W-:Y:S04]  /*24bb0*/  STL.64 [R1+0x38c8], R12 ;  /* 0x0038c80c01007387 */ /* 0x0101e80000100a00 */
[----:B0-----:R-:W4:Y:S01]  /*24bc0*/  LDL.64 R12, [R1+0x40] ;  /* 0x00004000010c7983 */ /* 0x001f220000100a00 */
[----:B--2---:R-:W-:Y:S03]  /*24bd0*/  HMMA.16816.F32.BF16 R20, R24, R8, R20 ;  /* 0x000000081814723c */ /* 0x004fe60000041814 */
[----:B----4-:R0:W-:Y:S04]  /*24be0*/  STL.64 [R1+0x38e0], R12 ;  /* 0x0038e00c01007387 */ /* 0x0101e80000100a00 */
[----:B------:R-:W2:Y:S04]  /*24bf0*/  LDL.64 R16, [R1+0x20] ;  /* 0x0000200001107983 */ /* 0x000ea80000100a00 */
[----:B0-----:R-:W4:Y:S04]  /*24c00*/  LDL.64 R12, [R1+0x50] ;  /* 0x00005000010c7983 */ /* 0x001f280000100a00 */
[----:B--2---:R0:W-:Y:S04]  /*24c10*/  STL.64 [R1+0x38c0], R16 ;  /* 0x0038c01001007387 */ /* 0x0041e80000100a00 */
[----:B0-----:R-:W2:Y:S04]  /*24c20*/  LDL.64 R16, [R1+0x70] ;  /* 0x0000700001107983 */ /* 0x001ea80000100a00 */
[----:B------:R-:W-:Y:S04]  /*24c30*/  STL [R1+0x384c], R0 ;  /* 0x00384c0001007387 */ /* 0x000fe80000100800 */
[----:B------:R-:W-:Y:S04]  /*24c40*/  STL [R1+0x3848], R2 ;  /* 0x0038480201007387 */ /* 0x000fe80000100800 */
[----:B------:R0:W-:Y:S04]  /*24c50*/  STL.64 [R1+0x3f0], R20 ;  /* 0x0003f01401007387 */ /* 0x0001e80000100a00 */
[----:B------:R1:W-:Y:S04]  /*24c60*/  STL.64 [R1+0x3f8], R22 ;  /* 0x0003f81601007387 */ /* 0x0003e80000100a00 */
[----:B0-----:R-:W3:Y:S01]  /*24c70*/  LDL.LU.64 R20, [R1+0x3900] ;  /* 0x0039000001147983 */ /* 0x001ee20000300a00 */
[----:B------:R-:W-:-:S02]  /*24c80*/  IMAD.MOV.U32 R3, RZ, RZ, R9 ;  /* 0x000000ffff037224 */ /* 0x000fc400078e0009 */
[----:B-1----:R-:W-:Y:S02]  /*24c90*/  IMAD.MOV.U32 R22, RZ, RZ, R8 ;  /* 0x000000ffff167224 */ /* 0x002fe400078e0008 */
[----:B------:R-:W4:Y:S04]  /*24ca0*/  LDL.LU.64 R8, [R1+0x3c0] ;  /* 0x0003c00001087983 */ /* 0x000f280000300a00 */
[----:B------:R-:W4:Y:S04]  /*24cb0*/  LDL.LU.64 R10, [R1+0x3c8] ;  /* 0x0003c800010a7983 */ /* 0x000f280000300a00 */
[----:B------:R-:W-:Y:S04]  /*24cc0*/  STL [R1+0x3860], R3 ;  /* 0x0038600301007387 */ /* 0x000fe80000100800 */
[----:B------:R-:W-:Y:S01]  /*24cd0*/  STL [R1+0x385c], R22 ;  /* 0x00385c1601007387 */ /* 0x000fe20000100800 */
[----:B---3--:R-:W-:-:S15]  /*24ce0*/  HMMA.16816.F32.BF16 R4, R24, R20, R4 ;  /* 0x000000141804723c */ /* 0x008fde0000041804 */
[----:B------:R-:W-:-:S08]  /*24cf0*/  NOP ;  /* 0x0000000000007918 */ /* 0x000fd00000000000 */
[----:B------:R0:W-:Y:S04]  /*24d00*/  STL.64 [R1+0x3e0], R4 ;  /* 0x0003e00401007387 */ /* 0x0001e80000100a00 */
[----:B------:R-:W-:Y:S04]  /*24d10*/  STL.64 [R1+0x3e8], R6 ;  /* 0x0003e80601007387 */ /* 0x000fe80000100a00 */
[----:B0-----:R-:W4:Y:S04]  /*24d20*/  LDL.LU.64 R4, [R1+0x38f8] ;  /* 0x0038f80001047983 */ /* 0x001f280000300a00 */
[----:B------:R0:W-:Y:S04]  /*24d30*/  STL.64 [R1+0x3818], R20 ;  /* 0x0038181401007387 */ /* 0x0001e80000100a00 */
[----:B0-----:R-:W2:Y:S04]  /*24d40*/  LDL.LU.64 R20, [R1+0x3d0] ;  /* 0x0003d00001147983 */ /* 0x001ea80000300a00 */
[----:B------:R-:W2:Y:S02]  /*24d50*/  LDL.LU.64 R22, [R1+0x3d8] ;  /* 0x0003d80001167983 */ /* 0x000ea40000300a00 */
[----:B--2---:R-:W-:-:S15]  /*24d60*/  HMMA.16816.F32.BF16 R20, R24, R16, R20 ;  /* 0x000000101814723c */ /* 0x004fde0000041814 */
[----:B------:R-:W-:-:S08]  /*24d70*/  NOP ;  /* 0x0000000000007918 */ /* 0x000fd00000000000 */
[----:B------:R0:W-:Y:S04]  /*24d80*/  STL.64 [R1+0x3d0], R20 ;  /* 0x0003d01401007387 */ /* 0x0001e80000100a00 */
[----:B------:R-:W-:Y:S01]  /*24d90*/  STL.64 [R1+0x3d8], R22 ;  /* 0x0003d81601007387 */ /* 0x000fe20000100a00 */
[----:B0-----:R-:W-:Y:S02]  /*24da0*/  IMAD.MOV.U32 R21, RZ, RZ, R16 ;  /* 0x000000ffff157224 */ /* 0x001fe400078e0010 */
[----:B------:R-:W-:Y:S02]  /*24db0*/  IMAD.MOV.U32 R20, RZ, RZ, R17 ;  /* 0x000000ffff147224 */ /* 0x000fe400078e0011 */
[----:B------:R-:W2:Y:S04]  /*24dc0*/  LDL.LU.64 R16, [R1+0x390] ;  /* 0x0003900001107983 */ /* 0x000ea80000300a00 */
[----:B------:R-:W3:Y:S04]  /*24dd0*/  LDL.LU.64 R18, [R1+0x398] ;  /* 0x0003980001127983 */ /* 0x000ee80000300a00 */
[----:B---3--:R-:W-:Y:S04]  /*24de0*/  STL.64 [R1+0x38d8], R18 ;  /* 0x0038d81201007387 */ /* 0x008fe80000100a00 */
[----:B--2---:R0:W-:Y:S04]  /*24df0*/  STL.64 [R1+0x38d0], R16 ;  /* 0x0038d01001007387 */ /* 0x0041e80000100a00 */
[----:B0-----:R-:W2:Y:S04]  /*24e00*/  LDL.LU.64 R16, [R1+0x3a0] ;  /* 0x0003a00001107983 */ /* 0x001ea80000300a00 */
[----:B------:R-:W3:Y:S01]  /*24e10*/  LDL.LU.64 R18, [R1+0x3a8] ;  /* 0x0003a80001127983 */ /* 0x000ee20000300a00 */
[----:B----4-:R-:W-:Y:S03]  /*24e20*/  HMMA.16816.F32.BF16 R8, R24, R4, R8 ;  /* 0x000000041808723c */ /* 0x010fe60000041808 */
[----:B---3--:R-:W-:Y:S04]  /*24e30*/  STL.64 [R1+0x38f0], R18 ;  /* 0x0038f01201007387 */ /* 0x008fe80000100a00 */
[----:B--2---:R0:W-:Y:S04]  /*24e40*/  STL.64 [R1+0x38e8], R16 ;  /* 0x0038e81001007387 */ /* 0x0041e80000100a00 */
[----:B0-----:R-:W2:Y:S04]  /*24e50*/  LDL.LU.64 R16, [R1+0x3b0] ;  /* 0x0003b00001107983 */ /* 0x001ea80000300a00 */
[----:B------:R-:W2:Y:S04]  /*24e60*/  LDL.LU.64 R18, [R1+0x3b8] ;  /* 0x0003b80001127983 */ /* 0x000ea80000300a00 */
[----:B------:R-:W-:Y:S04]  /*24e70*/  STL [R1+0x3864], R21 ;  /* 0x0038641501007387 */ /* 0x000fe80000100800 */
[----:B------:R0:W-:Y:S04]  /*24e80*/  STL.64 [R1+0x3c0], R8 ;  /* 0x0003c00801007387 */ /* 0x0001e80000100a00 */
[----:B------:R1:W-:Y:S01]  /*24e90*/  STL.64 [R1+0x3c8], R10 ;  /* 0x0003c80a01007387 */ /* 0x0003e20000100a00 */
[----:B------:R-:W-:-:S02]  /*24ea0*/  IMAD.MOV.U32 R0, RZ, RZ, R4 ;  /* 0x000000ffff007224 */ /* 0x000fc400078e0004 */
[----:B------:R-:W-:Y:S02]  /*24eb0*/  IMAD.MOV.U32 R2, RZ, RZ, R5 ;  /* 0x000000ffff027224 */ /* 0x000fe400078e0005 */
[----:B------:R-:W-:Y:S02]  /*24ec0*/  IMAD.MOV.U32 R23, RZ, RZ, R12 ;  /* 0x000000ffff177224 */ /* 0x000fe400078e000c */
[----:B------:R-:W-:Y:S01]  /*24ed0*/  IMAD.MOV.U32 R28, RZ, RZ, R13 ;  /* 0x000000ffff1c7224 */ /* 0x000fe200078e000d */
[----:B0-----:R-:W3:Y:S04]  /*24ee0*/  LDL.LU.64 R8, [R1+0x380] ;  /* 0x0003800001087983 */ /* 0x001ee80000300a00 */
[----:B-1----:R-:W3:Y:S04]  /*24ef0*/  LDL.LU.64 R10, [R1+0x388] ;  /* 0x00038800010a7983 */ /* 0x002ee80000300a00 */
[----:B------:R-:W4:Y:S04]  /*24f00*/  LDL.LU.64 R4, [R1+0x370] ;  /* 0x0003700001047983 */ /* 0x000f280000300a00 */
[----:B------:R-:W4:Y:S01]  /*24f10*/  LDL.LU.64 R6, [R1+0x378] ;  /* 0x0003780001067983 */ /* 0x000f220000300a00 */
[----:B--2---:R-:W-:-:S15]  /*24f20*/  HMMA.16816.F32.BF16 R16, R24, R12, R16 ;  /* 0x0000000c1810723c */ /* 0x004fde0000041810 */
[----:B------:R-:W-:-:S08]  /*24f30*/  NOP ;  /* 0x0000000000007918 */ /* 0x000fd00000000000 */
[----:B------:R-:W-:Y:S04]  /*24f40*/  STL.64 [R1+0x3b0], R16 ;  /* 0x0003b01001007387 */ /* 0x000fe80000100a00 */
[----:B------:R0:W-:Y:S04]  /*24f50*/  STL.64 [R1+0x3b8], R18 ;  /* 0x0003b81201007387 */ /* 0x0001e80000100a00 */
[----:B0-----:R-:W2:Y:S04]  /*24f60*/  LDL.LU.64 R18, [R1+0x38f0] ;  /* 0x0038f00001127983 */ /* 0x001ea80000300a00 */
[----:B------:R-:W2:Y:S04]  /*24f70*/  LDL.LU.64 R16, [R1+0x38e8] ;  /* 0x0038e80001107983 */ /* 0x000ea80000300a00 */
[----:B------:R-:W2:Y:S02]  /*24f80*/  LDL.LU.64 R12, [R1+0x38e0] ;  /* 0x0038e000010c7983 */ /* 0x000ea40000300a00 */
[----:B--2---:R-:W-:Y:S06]  /*24f90*/  HMMA.16816.F32.BF16 R16, R24, R12, R16 ;  /* 0x0000000c1810723c */ /* 0x004fec0000041810 */
[----:B------:R-:W-:-:S02]  /*24fa0*/  IMAD.MOV.U32 R22, RZ, RZ, R12 ;  /* 0x000000ffff167224 */ /* 0x000fc400078e000c */
[----:B------:R-:W-:-:S15]  /*24fb0*/  IMAD.MOV.U32 R29, RZ, RZ, R13 ;  /* 0x000000ffff1d7224 */ /* 0x000fde00078e000d */
        /* <DEDUP_REMOVED lines=8> */
[----:B------:R0:W-:Y:S04]  /*25040*/  STL.64 [R1+0x390], R16 ;  /* 0x0003901001007387 */ /* 0x0001e80000100a00 */
[----:B------:R-:W-:Y:S04]  /*25050*/  STL.64 [R1+0x398], R18 ;  /* 0x0003981201007387 */ /* 0x000fe80000100a00 */
[----:B0-----:R-:W3:Y:S04]  /*25060*/  LDL.LU.64 R16, [R1+0x38c0] ;  /* 0x0038c00001107983 */ /* 0x001ee80000300a00 */
[----:B------:R-:W4:Y:S04]  /*25070*/  LDL.LU.64 R12, [R1+0x38b8] ;  /* 0x0038b800010c7983 */ /* 0x000f280000300a00 */
[----:B------:R-:W-:Y:S04]  /*25080*/  STL.64 [R1+0x3870], R22 ;  /* 0x0038701601007387 */ /* 0x000fe80000100a00 */
[----:B------:R0:W-:Y:S04]  /*25090*/  STL.64 [R1+0x3868], R20 ;  /* 0x0038681401007387 */ /* 0x0001e80000100a00 */
[----:B0-----:R-:W2:Y:S04]  /*250a0*/  LDL.LU.64 R20, [R1+0x360] ;  /* 0x0003600001147983 */ /* 0x001ea80000300a00 */
[----:B------:R-:W2:Y:S01]  /*250b0*/  LDL.LU.64 R22, [R1+0x368] ;  /* 0x0003680001167983 */ /* 0x000ea20000300a00 */
[C---:B---3--:R-:W-:Y:S06]  /*250c0*/  HMMA.16816.F32.BF16 R8, R24.reuse, R16, R8 ;  /* 0x000000101808723c */ /* 0x048fec0000041808 */
[----:B----4-:R-:W-:-:S15]  /*250d0*/  HMMA.16816.F32.BF16 R12, R24, R12, R4 ;  /* 0x0000000c180c723c */ /* 0x010fde0000041804 */
[----:B------:R-:W-:-:S02]  /*250e0*/  NOP ;  /* 0x0000000000007918 */ /* 0x000fc40000000000 */
[----:B------:R0:W-:Y:S04]  /*250f0*/  STL.64 [R1+0x380], R8 ;  /* 0x0003800801007387 */ /* 0x0001e80000100a00 */
[----:B------:R1:W-:Y:S04]  /*25100*/  STL.64 [R1+0x388], R10 ;  /* 0x0003880a01007387 */ /* 0x0003e80000100a00 */
[----:B0-----:R-:W3:Y:S01]  /*25110*/  LDL.LU.64 R8, [R1+0x38b0] ;  /* 0x0038b00001087983 */ /* 0x001ee20000300a00 */
[----:B-1----:R-:W-:Y:S02]  /*25120*/  IMAD.MOV.U32 R11, RZ, RZ, R16 ;  /* 0x000000ffff0b7224 */ /* 0x002fe400078e0010 */
[----:B------:R-:W-:Y:S01]  /*25130*/  IMAD.MOV.U32 R10, RZ, RZ, R17 ;  /* 0x000000ffff0a7224 */ /* 0x000fe200078e0011 */
[----:B------:R-:W4:Y:S04]  /*25140*/  LDL.LU.64 R18, [R1+0x38a8] ;  /* 0x0038a80001127983 */ /* 0x000f280000300a00 */
[----:B------:R-:W3:Y:S04]  /*25150*/  LDL.LU.64 R16, [R1+0x38a0] ;  /* 0x0038a00001107983 */ /* 0x000ee80000300a00 */
[----:B------:R-:W4:Y:S04]  /*25160*/  LDL.LU.64 R6, [R1+0x3898] ;  /* 0x0038980001067983 */ /* 0x000f280000300a00 */
[----:B------:R-:W3:Y:S04]  /*25170*/  LDL.LU.64 R4, [R1+0x3890] ;  /* 0x0038900001047983 */ /* 0x000ee80000300a00 */
[----:B------:R-:W-:Y:S04]  /*25180*/  STL.64 [R1+0x370], R12 ;  /* 0x0003700c01007387 */ /* 0x000fe80000100a00 */
[----:B------:R0:W-:Y:S04]  /*25190*/  STL.64 [R1+0x378], R14 ;  /* 0x0003780e01007387 */ /* 0x0001e80000100a00 */
[----:B0-----:R-:W4:Y:S04]  /*251a0*/  LDL.LU.64 R14, [R1+0x3888] ;  /* 0x00388800010e7983 */ /* 0x001f280000300a00 */
[----:B------:R-:W2:Y:S02]  /*251b0*/  LDL.LU.64 R12, [R1+0x3880] ;  /* 0x00388000010c7983 */ /* 0x000ea40000300a00 */
[----:B--2---:R-:W-:-:S15]  /*251c0*/  HMMA.16816.F32.BF16 R20, R24, R12, R20 ;  /* 0x0000000c1814723c */ /* 0x004fde0000041814 */
[----:B------:R-:W-:-:S08]  /*251d0*/  NOP ;  /* 0x0000000000007918 */ /* 0x000fd00000000000 */
[----:B------:R0:W-:Y:S04]  /*251e0*/  STL.64 [R1+0x360], R20 ;  /* 0x0003601401007387 */ /* 0x0001e80000100a00 */
[----:B------:R1:W-:Y:S04]  /*251f0*/  STL.64 [R1+0x368], R22 ;  /* 0x0003681601007387 */ /* 0x0003e80000100a00 */
[----:B0-----:R-:W2:Y:S04]  /*25200*/  LDL.LU.64 R20, [R1+0x10a0] ;  /* 0x0010a00001147983 */ /* 0x001ea80000300a00 */
[----:B-1----:R-:W2:Y:S04]  /*25210*/  LDL.LU.64 R22, [R1+0x10a8] ;  /* 0x0010a80001167983 */ /* 0x002ea80000300a00 */
[----:B----4-:R-:W-:Y:S04]  /*25220*/  STL.64 [R1+0x3768], R14 ;  /* 0x0037680e01007387 */ /* 0x010fe80000100a00 */
[----:B------:R0:W-:Y:S04]  /*25230*/  STL.64 [R1+0x3760], R12 ;  /* 0x0037600c01007387 */ /* 0x0001e80000100a00 */
[----:B0-----:R-:W3:Y:S04]  /*25240*/  LDL.LU.64 R12, [R1+0x350] ;  /* 0x00035000010c7983 */ /* 0x001ee80000300a00 */
[----:B------:R-:W3:Y:S02]  /*25250*/  LDL.LU.64 R14, [R1+0x358] ;  /* 0x00035800010e7983 */ /* 0x000ee40000300a00 */
[----:B---3--:R-:W-:-:S15]  /*25260*/  HMMA.16816.F32.BF16 R12, R24, R4, R12 ;  /* 0x00000004180c723c */ /* 0x008fde000004180c */
[----:B------:R-:W-:-:S08]  /*25270*/  NOP ;  /* 0x0000000000007918 */ /* 0x000fd00000000000 */
[----:B------:R0:W-:Y:S04]  /*25280*/  STL.64 [R1+0x350], R12 ;  /* 0x0003500c01007387 */ /* 0x0001e80000100a00 */
[----:B------:R-:W-:Y:S04]  /*25290*/  STL.64 [R1+0x358], R14 ;  /* 0x0003580e01007387 */ /* 0x000fe80000100a00 */
[----:B0-----:R-:W3:Y:S04]  /*252a0*/  LDL.64 R12, [R1+0x10] ;  /* 0x00001000010c7983 */ /* 0x001ee80000100a00 */
[----:B---3--:R0:W-:Y:S04]  /*252b0*/  STL.64 [R1+0x3780], R12 ;  /* 0x0037800c01007387 */ /* 0x0081e80000100a00 */
[----:B0-----:R-:W3:Y:S04]  /*252c0*/  LDL.LU.64 R12, [R1+0x100] ;  /* 0x00010000010c7983 */ /* 0x001ee80000300a00 */
[----:B------:R-:W3:Y:S04]  /*252d0*/  LDL.LU.64 R14, [R1+0x108] ;  /* 0x00010800010e7983 */ /* 0x000ee80000300a00 */
[----:B------:R-:W-:Y:S04]  /*252e0*/  STL.64 [R1+0x3758], R6 ;  /* 0x0037580601007387 */ /* 0x000fe80000100a00 */
[----:B------:R0:W-:Y:S02]  /*252f0*/  STL.64 [R1+0x3750], R4 ;  /* 0x0037500401007387 */ /* 0x0001e40000100a00 */
[----:B0-----:R-:W-:-:S02]  /*25300*/  IMAD.MOV.U32 R4, RZ, RZ, R19 ;  /* 0x000000ffff047224 */ /* 0x001fc400078e0013 */
[----:B------:R-:W2:Y:S04]  /*25310*/  LDL.LU R19, [R1+0x3878] ;  /* 0x0038780001137983 */ /* 0x000ea80000300800 */
[----:B------:R-:W4:Y:S01]  /*25320*/  LDL R5, [R1+0xc4] ;  /* 0x0000c40001057983 */ /* 0x000f220000100800 */
[----:B---3--:R-:W-:Y:S03]  /*25330*/  HMMA.16816.F32.BF16 R12, R24, R8, R12 ;  /* 0x00000008180c723c */ /* 0x008fe6000004180c */
[----:B------:R-:W4:Y:S04]  /*25340*/  LDL.LU.64 R24, [R1+0xed0] ;  /* 0x000ed00001187983 */ /* 0x000f280000300a00 */
[----:B------:R-:W4:-:S15]  /*25350*/  LDL.LU.64 R26, [R1+0xed8] ;  /* 0x000ed800011a7983 */ /* 0x000f1e0000300a00 */
[----:B------:R-:W-:-:S01]  /*25360*/  NOP ;  /* 0x0000000000007918 */ /* 0x000fc20000000000 */
[----:B------:R0:W-:Y:S04]  /*25370*/  STL.64 [R1+0x100], R12 ;  /* 0x0001000c01007387 */ /* 0x0001e80000100a00 */
[----:B------:R-:W-:Y:S01]  /*25380*/  STL.64 [R1+0x108], R14 ;  /* 0x0001080e01007387 */ /* 0x000fe20000100a00 */
[----:B0-----:R-:W-:Y:S02]  /*25390*/  IMAD.MOV.U32 R12, RZ, RZ, R11 ;  /* 0x000000ffff0c7224 */ /* 0x001fe400078e000b */
[----:B------:R-:W-:-:S05]  /*253a0*/  IMAD.MOV.U32 R13, RZ, RZ, R10 ;  /* 0x000000ffff0d7224 */ /* 0x000fca00078e000a */
[----:B------:R0:W-:Y:S04]  /*253b0*/  STL.64 [R1+0x3798], R12 ;  /* 0x0037980c01007387 */ /* 0x0001e80000100a00 */
[----:B0-----:R-:W2:Y:S02]  /*253c0*/  LDL.64 R12, [R1+0xd0] ;  /* 0x0000d000010c7983 */ /* 0x001ea40000100a00 */
[----:B--2---:R-:W-:-:S15]  /*253d0*/  HMMA.16816.F32.BF16 R20, R16, R12, R20 ;  /* 0x0000000c1014723c */ /* 0x004fde0000041814 */
[----:B------:R-:W-:-:S08]  /*253e0*/  NOP ;  /* 0x0000000000007918 */ /* 0x000fd00000000000 */
[----:B------:R-:W-:Y:S04]  /*253f0*/  STL.64 [R1+0x10a0], R20 ;  /* 0x0010a01401007387 */ /* 0x000fe80000100a00 */
[----:B------:R0:W-:Y:S04]  /*25400*/  STL.64 [R1+0x10a8], R22 ;  /* 0x0010a81601007387 */ /* 0x0001e80000100a00 */
[----:B0-----:R-:W2:Y:S04]  /*25410*/  LDL.LU.64 R22, [R1+0x3870] ;  /* 0x0038700001167983 */ /* 0x001ea80000300a00 */
[----:B------:R-:W3:Y:S01]  /*25420*/  LDL.LU.64 R20, [R1+0x3868] ;  /* 0x0038680001147983 */ /* 0x000ee20000300a00 */
[----:B----4-:R-:W-:Y:S01]  /*25430*/  HMMA.16816.F32.BF16 R4, R16, R4, R24 ;  /* 0x000000041004723c */ /* 0x010fe20000041818 */
[----:B------:R-:W-:-:S02]  /*25440*/  IMAD.MOV.U32 R11, RZ, RZ, R12 ;  /* 0x000000ffff0b7224 */ /* 0x000fc400078e000c */
[----:B------:R-:W-:Y:S02]  /*25450*/  IMAD.MOV.U32 R10, RZ, RZ, R13 ;  /* 0x000000ffff0a7224 */ /* 0x000fe400078e000d */
[----:B------:R-:W-:Y:S02]  /*25460*/  IMAD.MOV.U32 R13, RZ, RZ, R3 ;  /* 0x000000ffff0d7224 */ /* 0x000fe400078e0003 */
[----:B---3--:R-:W-:Y:S02]  /*25470*/  IMAD.MOV.U32 R12, RZ, RZ, R21 ;  /* 0x000000ffff0c7224 */ /* 0x008fe400078e0015 */
[----:B------:R-:W3:Y:S04]  /*25480*/  LDL.LU R21, [R1+0x3864] ;  /* 0x0038640001157983 */ /* 0x000ee80000300800 */
[----:B------:R-:W4:Y:S04]  /*25490*/  LDL.LU R3, [R1+0x3860] ;  /* 0x0038600001037983 */ /* 0x000f280000300800 */
[----:B------:R2:W-:Y:S04]  /*254a0*/  STL.64 [R1+0x37b0], R12 ;  /* 0x0037b00c01007387 */ /* 0x0005e80000100a00 */
[----:B------:R-:W-:Y:S04]  /*254b0*/  STL.64 [R1+0x3778], R10 ;  /* 0x0037780a01007387 */ /* 0x000fe80000100a00 */
[----:B------:R-:W-:Y:S01]  /*254c0*/  STL.64 [R1+0x3770], R8 ;  /* 0x0037700801007387 */ /* 0x000fe20000100a00 */
[----:B--2---:R-:W-:-:S03]  /*254d0*/  IMAD.MOV.U32 R12, RZ, RZ, R22 ;  /* 0x000000ffff0c7224 */ /* 0x004fc600078e0016 */
[----:B------:R-:W2:Y:S04]  /*254e0*/  LDL.LU R22, [R1+0x385c] ;  /* 0x00385c0001167983 */ /* 0x000ea80000300800 */
[----:B------:R-:W-:Y:S04]  /*254f0*/  STL.64 [R1+0xed0], R4 ;  /* 0x000ed00401007387 */ /* 0x000fe80000100a00 */
[----:B------:R-:W-:Y:S01]  /*25500*/  STL.64 [R1+0xed8], R6 ;  /* 0x000ed80601007387 */ /* 0x000fe20000100a00 */
[----:B------:R-:W-:-:S03]  /*25510*/  IMAD.MOV.U32 R13, RZ, RZ, R29 ;  /* 0x000000ffff0d7224 */ /* 0x000fc600078e001d */
[----:B------:R-:W3:Y:S04]  /*25520*/  LDL.LU R29, [R1+0x3858] ;  /* 0x00385800011d7983 */ /* 0x000ee80000300800 */
[----:B------:R0:W-:Y:S02]  /*25530*/  STL.64 [R1+0x37c8], R12 ;  /* 0x0037c80c01007387 */ /* 0x0001e40000100a00 */
[----:B0-----:R-:W-:Y:S02]  /*25540*/  IMAD.MOV.U32 R12, RZ, RZ, R23 ;  /* 0x000000ffff0c7224 */ /* 0x001fe400078e0017 */
[----:B------:R-:W-:Y:S01]  /*25550*/  IMAD.MOV.U32 R13, RZ, RZ, R28 ;  /* 0x000000ffff0d7224 */ /* 0x000fe200078e001c */
[----:B------:R-:W4:Y:S04]  /*25560*/  LDL.LU R23, [R1+0x3854] ;  /* 0x0038540001177983 */ /* 0x000f280000300800 */
[----:B------:R-:W4:Y:S04]  /*25570*/  LDL.LU R28, [R1+0x3850] ;  /* 0x00385000011c7983 */ /* 0x000f280000300800 */
[----:B------:R0:W-:Y:S02]  /*25580*/  STL.64 [R1+0x37e0], R12 ;  /* 0x0037e00c01007387 */ /* 0x0001e40000100a00 */
[----:B0-----:R-:W-:-:S02]  /*25590*/  IMAD.MOV.U32 R12, RZ, RZ, R0 ;  /* 0x000000ffff0c7224 */ /* 0x001fc400078e0000 */
[----:B------:R-:W-:Y:S01]  /*255a0*/  IMAD.MOV.U32 R13, RZ, RZ, R2 ;  /* 0x000000ffff0d7224 */ /* 0x000fe200078e0002 */
[----:B------:R-:W4:Y:S04]  /*255b0*/  LDL.LU R0, [R1+0x384c] ;  /* 0x00384c0001007983 */ /* 0x000f280000300800 */
[----:B------:R-:W4:Y:S04]  /*255c0*/  LDL.LU R2, [R1+0x3848] ;  /* 0x0038480001027983 */ /* 0x000f280000300800 */
[----:B------:R0:W-:Y:S02]  /*255d0*/  STL.64 [R1+0x37f8], R12 ;  /* 0x0037f80c01007387 */ /* 0x0001e40000100a00 */
[----:B0-----:R-:W-:-:S02]  /*255e0*/  IMAD.MOV.U32 R13, RZ, RZ, R20 ;  /* 0x000000ffff0d7224 */ /* 0x001fc400078e0014 */
[----:B---3--:R-:W0:Y:S01]  /*255f0*/  LDSM.16.MT88.4 R24, [R29+UR5+0x100] ;  /* 0x000100051d18783b */ /* 0x008e220008004200 */
[----:B------:R-:W-:Y:S02]  /*25600*/  IMAD.MOV.U32 R12, RZ, RZ, R21 ;  /* 0x000000ffff0c7224 */ /* 0x000fe400078e0015 */
[----:B--2---:R-:W-:Y:S02]  /*25610*/  IMAD.MOV.U32 R20, RZ, RZ, R22 ;  /* 0x000000ffff147224 */ /* 0x004fe400078e0016 */
[----:B----4-:R-:W-:Y:S01]  /*25620*/  IMAD.MOV.U32 R21, RZ, RZ, R3 ;  /* 0x000000ffff157224 */ /* 0x010fe200078e0003 */
[----:B0-----:R-:W-:Y:S04]  /*25630*/  STL [R1+0x3664], R24 ;  /* 0x0036641801007387 */ /* 0x001fe80000100800 */
[----:B------:R-:W-:Y:S04]  /*25640*/  STL [R1+0x3660], R25 ;  /* 0x0036601901007387 */ /* 0x000fe80000100800 */
[----:B------:R-:W-:Y:S04]  /*25650*/  STL [R1+0x365c], R26 ;  /* 0x00365c1a01007387 */ /* 0x000fe80000100800 */
[----:B------:R-:W-:Y:S04]  /*25660*/  STL [R1+0x3658], R27 ;  /* 0x0036581b01007387 */ /* 0x000fe80000100800 */
[----:B------:R-:W-:Y:S04]  /*25670*/  STL.64 [R1+0x3830], R20 ;  /* 0x0038301401007387 */ /* 0x000fe80000100a00 */
[----:B------:R-:W2:Y:S04]  /*25680*/  LDL.LU.64 R4, [R1+0xec0] ;  /* 0x000ec00001047983 */ /* 0x000ea80000300a00 */
[----:B------:R-:W2:Y:S04]  /*25690*/  LDL.LU.64 R6, [R1+0xec8] ;  /* 0x000ec80001067983 */ /* 0x000ea80000300a00 */
[----:B------:R0:W-:Y:S04]  /*256a0*/  STL.64 [R1+0x3810], R12 ;  /* 0x0038100c01007387 */ /* 0x0001e80000100a00 */
[----:B0-----:R-:W3:Y:S04]  /*256b0*/  LDL.LU.64 R12, [R1+0xe90] ;  /* 0x000e9000010c7983 */ /* 0x001ee80000300a00 */
        /* <DEDUP_REMOVED lines=9> */
[----:B------:R-:W4:Y:S04]  /*25750*/  LDL.LU.64 R8, [R1+0xe20] ;  /* 0x000e200001087983 */ /* 0x000f280000300a00 */
[----:B------:R-:W2:Y:S04]  /*25760*/  LDL.LU.64 R10, [R1+0xe28] ;  /* 0x000e2800010a7983 */ /* 0x000ea80000300a00 */
[----:B--2---:R-:W-:Y:S04]  /*25770*/  STL.64 [R1+0x3790], R10 ;  /* 0x0037900a01007387 */ /* 0x004fe80000100a00 */
[----:B----4-:R0:W-:Y:S04]  /*25780*/  STL.64 [R1+0x3788], R8 ;  /* 0x0037880801007387 */ /* 0x0101e80000100a00 */
[----:B0-----:R-:W2:Y:S04]  /*25790*/  LDL.LU.64 R8, [R1+0xe30] ;  /* 0x000e300001087983 */ /* 0x001ea80000300a00 */
[----:B------:R-:W4:Y:S04]  /*257a0*/  LDL.LU.64 R10, [R1+0xe38] ;  /* 0x000e3800010a7983 */ /* 0x000f280000300a00 */
[----:B----4-:R-:W-:Y:S04]  /*257b0*/  STL.64 [R1+0x37a8], R10 ;  /* 0x0037a80a01007387 */ /* 0x010fe80000100a00 */
[----:B--2---:R0:W-:Y:S04]  /*257c0*/  STL.64 [R1+0x37a0], R8 ;  /* 0x0037a00801007387 */ /* 0x0041e80000100a00 */
        /* <DEDUP_REMOVED lines=10> */
[----:B------:R-:W-:-:S02]  /*25870*/  IMAD.MOV.U32 R24, RZ, RZ, R28 ;  /* 0x000000ffff187224 */ /* 0x000fc400078e001c */
[----:B------:R-:W-:Y:S02]  /*25880*/  IMAD.MOV.U32 R25, RZ, RZ, R23 ;  /* 0x000000ffff197224 */ /* 0x000fe400078e0017 */
[----:B------:R-:W-:Y:S02]  /*25890*/  IMAD.MOV.U32 R20, RZ, RZ, R2 ;  /* 0x000000ffff147224 */ /* 0x000fe400078e0002 */
[----:B------:R-:W-:-:S03]  /*258a0*/  IMAD.MOV.U32 R21, RZ, RZ, R0 ;  /* 0x000000ffff157224 */ /* 0x000fc600078e0000 */
[C---:B------:R-:W-:Y:S06]  /*258b0*/  HMMA.16816.F32.BF16 R4, R16.reuse, R24, R4 ;  /* 0x000000181004723c */ /* 0x040fec0000041804 */
[C---:B---3--:R-:W-:Y:S01]  /*258c0*/  HMMA.16816.F32.BF16 R20, R16.reuse, R20, R12 ;  /* 0x000000141014723c */ /* 0x048fe2000004180c */
[----:B----4-:R-:W-:Y:S04]  /*258d0*/  STL.64 [R1+0x37f0], R10 ;  /* 0x0037f00a01007387 */ /* 0x010fe80000100a00 */
[----:B--2---:R0:W-:Y:S04]  /*258e0*/  STL.64 [R1+0x37e8], R8 ;  /* 0x0037e80801007387 */ /* 0x0041e80000100a00 */
[----:B0-----:R-:W2:Y:S04]  /*258f0*/  LDL.LU.64 R8, [R1+0xe70] ;  /* 0x000e700001087983 */ /* 0x001ea80000300a00 */
[----:B------:R-:W3:Y:S04]  /*25900*/  LDL.LU.64 R10, [R1+0xe78] ;  /* 0x000e7800010a7983 */ /* 0x000ee80000300a00 */
[----:B---3--:R-:W-:Y:S04]  /*25910*/  STL.64 [R1+0x3808], R10 ;  /* 0x0038080a01007387 */ /* 0x008fe80000100a00 */
[----:B--2---:R0:W-:Y:S04]  /*25920*/  STL.64 [R1+0x3800], R8 ;  /* 0x0038000801007387 */ /* 0x0041e80000100a00 */
[----:B0-----:R-:W2:Y:S04]  /*25930*/  LDL.LU.64 R8, [R1+0xe80] ;  /* 0x000e800001087983 */ /* 0x001ea80000300a00 */
[----:B------:R-:W2:Y:S04]  /*25940*/  LDL.LU.64 R10, [R1+0xe88] ;  /* 0x000e8800010a7983 */ /* 0x000ea80000300a00 */
[----:B------:R0:W-:Y:S04]  /*25950*/  STL.64 [R1+0xec0], R4 ;  /* 0x000ec00401007387 */ /* 0x0001e80000100a00 */
[----:B------:R1:W-:Y:S04]  /*25960*/  STL.64 [R1+0xec8], R6 ;  /* 0x000ec80601007387 */ /* 0x0003e80000100a00 */
[----:B0-----:R-:W3:Y:S04]  /*25970*/  LDL.LU.64 R4, [R1+0xe10] ;  /* 0x000e100001047983 */ /* 0x001ee80000300a00 */
[----:B-1----:R-:W3:Y:S04]  /*25980*/  LDL.LU.64 R6, [R1+0xe18] ;  /* 0x000e180001067983 */ /* 0x002ee80000300a00 */
        /* <DEDUP_REMOVED lines=15> */
[----:B------:R2:W-:Y:S04]  /*25a80*/  STL.64 [R1+0xe98], R14 ;  /* 0x000e980e01007387 */ /* 0x0005e80000100a00 */
[----:B0-----:R-:W2:Y:S01]  /*25a90*/  LDL.LU.64 R12, [R1+0x3810] ;  /* 0x00381000010c7983 */ /* 0x001ea20000300a00 */
[----:B------:R-:W-:Y:S02]  /*25aa0*/  IMAD.MOV.U32 R26, RZ, RZ, R20 ;  /* 0x000000ffff1a7224 */ /* 0x000fe400078e0014 */
[----:B------:R-:W-:-:S02]  /*25ab0*/  IMAD.MOV.U32 R3, RZ, RZ, R21 ;  /* 0x000000ffff037224 */ /* 0x000fc400078e0015 */
[----:B------:R-:W4:Y:S04]  /*25ac0*/  LDL.LU.64 R20, [R1+0xe00] ;  /* 0x000e000001147983 */ /* 0x000f280000300a00 */
[----:B------:R-:W4:Y:S01]  /*25ad0*/  LDL.LU.64 R22, [R1+0xe08] ;  /* 0x000e080001167983 */ /* 0x000f220000300a00 */
        /* <DEDUP_REMOVED lines=42> */
[----:B--2---:R-:W-:Y:S06]  /*25d80*/  HMMA.16816.F32.BF16 R8, R16, R12, R8 ;  /* 0x0000000c1008723c */ /* 0x004fec0000041808 */
[----:B------:R-:W-:-:S02]  /*25d90*/  IMAD.MOV.U32 R2, RZ, RZ, R12 ;  /* 0x000000ffff027224 */ /* 0x000fc400078e000c */
[----:B------:R-:W-:-:S15]  /*25da0*/  IMAD.MOV.U32 R0, RZ, RZ, R13 ;  /* 0x000000ffff007224 */ /* 0x000fde00078e000d */
[----:B------:R-:W-:Y:S04]  /*25db0*/  STL.64 [R1+0xe20], R8 ;  /* 0x000e200801007387 */ /* 0x000fe80000100a00 */
[----:B------:R0:W-:Y:S04]  /*25dc0*/  STL.64 [R1+0xe28], R10 ;  /* 0x000e280a01007387 */ /* 0x0001e80000100a00 */
[----:B0-----:R-:W2:Y:S04]  /*25dd0*/  LDL.LU.64 R10, [R1+0x3778] ;  /* 0x00377800010a7983 */ /* 0x001ea80000300a00 */
[----:B------:R-:W2:Y:S04]  /*25de0*/  LDL.LU.64 R8, [R1+0x3770] ;  /* 0x0037700001087983 */ /* 0x000ea80000300a00 */
[----:B------:R-:W4:Y:S04]  /*25df0*/  LDL.LU.64 R14, [R1+0x3768] ;  /* 0x00376800010e7983 */ /* 0x000f280000300a00 */
[----:B------:R-:W3:Y:S02]  /*25e00*/  LDL.LU.64 R12, [R1+0x3760] ;  /* 0x00376000010c7983 */ /* 0x000ee40000300a00 */
[----:B---3--:R-:W-:-:S15]  /*25e10*/  HMMA.16816.F32.BF16 R4, R16, R12, R4 ;  /* 0x0000000c1004723c */ /* 0x008fde0000041804 */
[----:B------:R-:W-:-:S08]  /*25e20*/  NOP ;  /* 0x0000000000007918 */ /* 0x000fd00000000000 */
[----:B------:R-:W-:Y:S04]  /*25e30*/  STL.64 [R1+0xe10], R4 ;  /* 0x000e100401007387 */ /* 0x000fe80000100a00 */
[----:B------:R0:W-:Y:S04]  /*25e40*/  STL.64 [R1+0xe18], R6 ;  /* 0x000e180601007387 */ /* 0x0001e80000100a00 */
[----:B0-----:R-:W3:Y:S04]  /*25e50*/  LDL.LU.64 R6, [R1+0x3758] ;  /* 0x0037580001067983 */ /* 0x001ee80000300a00 */
[----:B------:R-:W2:Y:S04]  /*25e60*/  LDL.LU.64 R4, [R1+0x3750] ;  /* 0x0037500001047983 */ /* 0x000ea80000300a00 */
[----:B----4-:R-:W-:Y:S04]  /*25e70*/  STL.64 [R1+0x36a0], R14 ;  /* 0x0036a00e01007387 */ /* 0x010fe80000100a00 */
[----:B------:R-:W-:Y:S01]  /*25e80*/  STL.64 [R1+0x3698], R12 ;  /* 0x0036980c01007387 */ /* 0x000fe20000100a00 */
[----:B--2---:R-:W-:-:S15]  /*25e90*/  HMMA.16816.F32.BF16 R20, R16, R4, R20 ;  /* 0x000000041014723c */ /* 0x004fde0000041814 */
[----:B------:R-:W-:-:S08]  /*25ea0*/  NOP ;  /* 0x0000000000007918 */ /* 0x000fd00000000000 */
[----:B------:R-:W-:Y:S04]  /*25eb0*/  STL.64 [R1+0xe00], R20 ;  /* 0x000e001401007387 */ /* 0x000fe80000100a00 */
[----:B------:R0:W-:Y:S04]  /*25ec0*/  STL.64 [R1+0xe08], R22 ;  /* 0x000e081601007387 */ /* 0x0001e80000100a00 */
[----:B0-----:R-:W2:Y:S04]  /*25ed0*/  LDL.LU.64 R22, [R1+0x3748] ;  /* 0x0037480001167983 */ /* 0x001ea80000300a00 */
[----:B------:R-:W2:Y:S04]  /*25ee0*/  LDL.LU.64 R20, [R1+0x3740] ;  /* 0x0037400001147983 */ /* 0x000ea80000300a00 */
[----:B---3--:R-:W-:Y:S04]  /*25ef0*/  STL.64 [R1+0x3690], R6 ;  /* 0x0036900601007387 */ /* 0x008fe80000100a00 */
[----:B------:R0:W-:Y:S04]  /*25f00*/  STL.64 [R1+0x3688], R4 ;  /* 0x0036880401007387 */ /* 0x0001e80000100a00 */
[----:B0-----:R-:W3:Y:S04]  /*25f10*/  LDL.LU.64 R4, [R1+0x270] ;  /* 0x0002700001047983 */ /* 0x001ee80000300a00 */
[----:B------:R-:W3:Y:S02]  /*25f20*/  LDL.LU.64 R6, [R1+0x278] ;  /* 0x0002780001067983 */ /* 0x000ee40000300a00 */
[----:B---3--:R-:W-:Y:S02]  /*25f30*/  HMMA.16816.F32.BF16 R4, R16, R8, R4 ;  /* 0x000000081004723c */ /* 0x008fe40000041804 */
[----:B------:R-:W3:-:S15]  /*25f40*/  LDL.64 R16, [R1+0xc0] ;  /* 0x0000c00001107983 */ /* 0x000ede0000100a00 */
[----:B------:R-:W-:-:S06]  /*25f50*/  NOP ;  /* 0x0000000000007918 */ /* 0x000fcc0000000000 */
[----:B------:R0:W-:Y:S04]  /*25f60*/  STL.64 [R1+0x270], R4 ;  /* 0x0002700401007387 */ /* 0x0001e80000100a00 */
[----:B------:R-:W-:Y:S04]  /*25f70*/  STL.64 [R1+0x278], R6 ;  /* 0x0002780601007387 */ /* 0x000fe80000100a00 */
[----:B0-----:R-:W4:Y:S04]  /*25f80*/  LDL.64 R4, [R1+0x60] ;  /* 0x0000600001047983 */ /* 0x001f280000100a00 */
[----:B----4-:R0:W-:Y:S04]  /*25f90*/  STL.64 [R1+0x36f8], R4 ;  /* 0x0036f80401007387 */ /* 0x0101e80000100a00 */
[----:B0-----:R-:W4:Y:S01]  /*25fa0*/  LDL.64 R4, [R1+0x70] ;  /* 0x0000700001047983 */ /* 0x001f220000100a00 */
[----:B------:R-:W-:-:S02]  /*25fb0*/  IMAD.MOV.U32 R12, RZ, RZ, R11 ;  /* 0x000000ffff0c7224 */ /* 0x000fc400078e000b */
[----:B------:R-:W-:Y:S01]  /*25fc0*/  IMAD.MOV.U32 R13, RZ, RZ, R10 ;  /* 0x000000ffff0d7224 */ /* 0x000fe200078e000a */
[----:B----4-:R0:W-:Y:S04]  /*25fd0*/  STL.64 [R1+0x3710], R4 ;  /* 0x0037100401007387 */ /* 0x0101e80000100a00 */
[----:B0-----:R-:W2:Y:S04]  /*25fe0*/  LDL.LU.64 R4, [R1+0x1090] ;  /* 0x0010900001047983 */ /* 0x001ea80000300a00 */
[----:B------:R-:W2:Y:S04]  /*25ff0*/  LDL.LU.64 R6, [R1+0x1098] ;  /* 0x0010980001067983 */ /* 0x000ea80000300a00 */
[----:B------:R-:W-:Y:S04]  /*26000*/  STL [R1+0x366c], R8 ;  /* 0x00366c0801007387 */ /* 0x000fe80000100800 */
[----:B------:R0:W-:Y:S04]  /*26010*/  STL [R1+0x3668], R9 ;  /* 0x0036680901007387 */ /* 0x0001e80000100800 */
[----:B0-----:R-:W3:Y:S04]  /*26020*/  LDL.LU.64 R8, [R1+0xd20] ;  /* 0x000d200001087983 */ /* 0x001ee80000300a00 */
[----:B------:R-:W3:Y:S01]  /*26030*/  LDL.LU.64 R10, [R1+0xd28] ;  /* 0x000d2800010a7983 */ /* 0x000ee20000300a00 */
[----:B--2---:R-:W-:Y:S03]  /*26040*/  HMMA.16816.F32.BF16 R4, R20, R12, R4 ;  /* 0x0000000c1404723c */ /* 0x004fe60000041804 */
[----:B------:R-:W2:Y:S04]  /*26050*/  LDL.LU.64 R12, [R1+0xd10] ;  /* 0x000d1000010c7983 */ /* 0x000ea80000300a00 */
[----:B------:R-:W2:-:S15]  /*26060*/  LDL.LU.64 R14, [R1+0xd18] ;  /* 0x000d1800010e7983 */ /* 0x000e9e0000300a00 */
[----:B------:R-:W-:-:S01]  /*26070*/  NOP ;  /* 0x0000000000007918 */ /* 0x000fc20000000000 */
[----:B------:R0:W-:Y:S04]  /*26080*/  STL.64 [R1+0x1090], R4 ;  /* 0x0010900401007387 */ /* 0x0001e80000100a00 */
[----:B------:R-:W-:Y:S01]  /*26090*/  STL.64 [R1+0x1098], R6 ;  /* 0x0010980601007387 */ /* 0x000fe20000100a00 */
[----:B0-----:R-:W-:Y:S02]  /*260a0*/  IMAD.MOV.U32 R4, RZ, RZ, R26 ;  /* 0x000000ffff047224 */ /* 0x001fe400078e001a */
[----:B------:R-:W-:-:S05]  /*260b0*/  IMAD.MOV.U32 R5, RZ, RZ, R3 ;  /* 0x000000ffff057224 */ /* 0x000fca00078e0003 */
[----:B------:R0:W-:Y:S04]  /*260c0*/  STL.64 [R1+0x3728], R4 ;  /* 0x0037280401007387 */ /* 0x0001e80000100a00 */
[----:B0-----:R-:W4:Y:S01]  /*260d0*/  LDL.64 R4, [R1+0x90] ;  /* 0x0000900001047983 */ /* 0x001f220000100a00 */
[----:B---3--:R-:W-:Y:S03]  /*260e0*/  HMMA.16816.F32.BF16 R8, R20, R16, R8 ;  /* 0x000000101408723c */ /* 0x008fe60000041808 */
[----:B----4-:R0:W-:Y:S04]  /*260f0*/  STL.64 [R1+0x3738], R4 ;  /* 0x0037380401007387 */ /* 0x0101e80000100a00 */
[----:B0-----:R-:W3:-:S15]  /*26100*/  LDL.64 R4, [R1+0xa0] ;  /* 0x0000a00001047983 */ /* 0x001ede0000100a00 */
[----:B------:R-:W-:-:S01]  /*26110*/  NOP ;  /* 0x0000000000007918 */ /* 0x000fc20000000000 */
[----:B------:R0:W-:Y:S02]  /*26120*/  STL.64 [R1+0xd20], R8 ;  /* 0x000d200801007387 */ /* 0x0001e40000100a00 */
[----:B0-----:R-:W-:Y:S02]  /*26130*/  IMAD.MOV.U32 R8, RZ, RZ, R16 ;  /* 0x000000ffff087224 */ /* 0x001fe400078e0010 */
[----:B------:R-:W-:Y:S02]  /*26140*/  IMAD.MOV.U32 R9, RZ, RZ, R17 ;  /* 0x000000ffff097224 */ /* 0x000fe400078e0011 */
[----:B------:R-:W0:Y:S04]  /*26150*/  LDSM.16.MT88.4 R16, [R29+UR5+0x180] ;  /* 0x000180051d10783b */ /* 0x000e280008004200 */
[----:B------:R-:W-:Y:S04]  /*26160*/  STL.64 [R1+0xd28], R10 ;  /* 0x000d280a01007387 */ /* 0x000fe80000100a00 */
[----:B------:R-:W-:Y:S04]  /*26170*/  STL.64 [R1+0x36c0], R8 ;  /* 0x0036c00801007387 */ /* 0x000fe80000100a00 */
[----:B------:R-:W-:Y:S04]  /*26180*/  STL [R1+0x3670], R29 ;  /* 0x0036701d01007387 */ /* 0x000fe80000100800 */
[----:B0-----:R-:W-:Y:S04]  /*26190*/  STL.64 [R1+0x3578], R18 ;  /* 0x0035781201007387 */ /* 0x001fe80000100a00 */
[----:B------:R0:W-:Y:S04]  /*261a0*/  STL.64 [R1+0x3570], R16 ;  /* 0x0035701001007387 */ /* 0x0001e80000100a00 */
[----:B0-----:R-:W4:Y:S01]  /*261b0*/  LDL.64 R16, [R1+0x50] ;  /* 0x0000500001107983 */ /* 0x001f220000100a00 */
[----:B--2---:R-:W-:Y:S03]  /*261c0*/  HMMA.16816.F32.BF16 R8, R20, R24, R12 ;  /* 0x000000181408723c */ /* 0x004fe6000004180c */
[----:B----4-:R0:W-:Y:S04]  /*261d0*/  STL.64 [R1+0x3730], R16 ;  /* 0x0037301001007387 */ /* 0x0101e80000100a00 */
[----:B------:R-:W3:Y:S04]  /*261e0*/  LDL.LU.64 R24, [R1+0xd00] ;  /* 0x000d000001187983 */ /* 0x000ee80000300a00 */
[----:B------:R-:W3:-:S12]  /*261f0*/  LDL.LU.64 R26, [R1+0xd08] ;  /* 0x000d0800011a7983 */ /* 0x000ed80000300a00 */
[----:B------:R1:W-:Y:S04]  /*26200*/  STL.64 [R1+0xd10], R8 ;  /* 0x000d100801007387 */ /* 0x0003e80000100a00 */
[----:B------:R2:W-:Y:S04]  /*26210*/  STL.64 [R1+0xd18], R10 ;  /* 0x000d180a01007387 */ /* 0x0005e80000100a00 */
[----:B0-----:R-:W4:Y:S04]  /*26220*/  LDL.LU.64 R16, [R1+0xcf0] ;  /* 0x000cf00001107983 */ /* 0x001f280000300a00 */
[----:B------:R-:W4:Y:S04]  /*26230*/  LDL.LU.64 R18, [R1+0xcf8] ;  /* 0x000cf80001127983 */ /* 0x000f280000300a00 */
[----:B-1----:R-:W3:Y:S04]  /*26240*/  LDL.LU.64 R8, [R1+0xcc0] ;  /* 0x000cc00001087983 */ /* 0x002ee80000300a00 */
[----:B--2---:R-:W2:Y:S04]  /*26250*/  LDL.LU.64 R10, [R1+0xcc8] ;  /* 0x000cc800010a7983 */ /* 0x004ea80000300a00 */
[----:B--2---:R-:W-:Y:S04]  /*26260*/  STL.64 [R1+0x3708], R10 ;  /* 0x0037080a01007387 */ /* 0x004fe80000100a00 */
[----:B---3--:R0:W-:Y:S04]  /*26270*/  STL.64 [R1+0x3700], R8 ;  /* 0x0037000801007387 */ /* 0x0081e80000100a00 */
[----:B0-----:R-:W2:Y:S04]  /*26280*/  LDL.LU.64 R8, [R1+0xcd0] ;  /* 0x000cd00001087983 */ /* 0x001ea80000300a00 */
[----:B------:R-:W3:Y:S01]  /*26290*/  LDL.LU.64 R10, [R1+0xcd8] ;  /* 0x000cd800010a7983 */ /* 0x000ee20000300a00 */
[----:B------:R-:W-:-:S02]  /*262a0*/  IMAD.MOV.U32 R12, RZ, RZ, R2 ;  /* 0x000000ffff0c7224 */ /* 0x000fc400078e0002 */
[----:B------:R-:W-:Y:S01]  /*262b0*/  IMAD.MOV.U32 R13, RZ, RZ, R0 ;  /* 0x000000ffff0d7224 */ /* 0x000fe200078e0000 */
[----:B---3--:R-:W-:Y:S04]  /*262c0*/  STL.64 [R1+0x3720], R10 ;  /* 0x0037200a01007387 */ /* 0x008fe80000100a00 */
[----:B--2---:R0:W-:Y:S04]  /*262d0*/  STL.64 [R1+0x3718], R8 ;  /* 0x0037180801007387 */ /* 0x0041e80000100a00 */
[----:B0-----:R-:W2:Y:S04]  /*262e0*/  LDL.LU.64 R8, [R1+0xce0] ;  /* 0x000ce00001087983 */ /* 0x001ea80000300a00 */
[----:B------:R-:W2:Y:S04]  /*262f0*/  LDL.LU.64 R10, [R1+0xce8] ;  /* 0x000ce800010a7983 */ /* 0x000ea80000300a00 */
[----:B------:R0:W-:Y:S04]  /*26300*/  STL.64 [R1+0x36b8], R12 ;  /* 0x0036b80c01007387 */ /* 0x0001e80000100a00 */
[----:B0-----:R-:W3:Y:S01]  /*26310*/  LDL.64 R12, [R1+0x20] ;  /* 0x00002000010c7983 */ /* 0x001ee20000100a00 */
[----:B------:R-:W-:Y:S03]  /*26320*/  HMMA.16816.F32.BF16 R24, R20, R4, R24 ;  /* 0x000000041418723c */ /* 0x000fe60000041818 */
[----:B---3--:R0:W-:Y:S04]  /*26330*/  STL.64 [R1+0x36c8], R12 ;  /* 0x0036c80c01007387 */ /* 0x0081e80000100a00 */
[----:B0-----:R-:W3:Y:S04]  /*26340*/  LDL.64 R12, [R1+0x30] ;  /* 0x00003000010c7983 */ /* 0x001ee80000100a00 */
[----:B---3--:R0:W-:Y:S04]  /*26350*/  STL.64 [R1+0x36e0], R12 ;  /* 0x0036e00c01007387 */ /* 0x0081e80000100a00 */
[----:B0-----:R-:W3:Y:S08]  /*26360*/  LDL.64 R12, [R1+0x40] ;  /* 0x00004000010c7983 */ /* 0x001ef00000100a00 */
[----:B------:R0:W-:Y:S04]  /*26370*/  STL.64 [R1+0xd00], R24 ;  /* 0x000d001801007387 */ /* 0x0001e80000100a00 */
[----:B------:R-:W-:Y:S01]  /*26380*/  STL.64 [R1+0xd08], R26 ;  /* 0x000d081a01007387 */ /* 0x000fe20000100a00 */
[----:B0-----:R-:W-:-:S02]  /*26390*/  IMAD.MOV.U32 R24, RZ, RZ, R4 ;  /* 0x000000ffff187224 */ /* 0x001fc400078e0004 */
[----:B------:R-:W-:Y:S02]  /*263a0*/  IMAD.MOV.U32 R25, RZ, RZ, R5 ;  /* 0x000000ffff197224 */ /* 0x000fe400078e0005 */
[----:B------:R-:W4:Y:S04]  /*263b0*/  LDL.LU.64 R4, [R1+0x3738] ;  /* 0x0037380001047983 */ /* 0x000f280000300a00 */
[----:B------:R-:W-:Y:S01]  /*263c0*/  STL [R1+0x3674], R24 ;  /* 0x0036741801007387 */ /* 0x000fe20000100800 */
        /* <DEDUP_REMOVED lines=23> */
[----:B--2---:R-:W-:-:S15]  /*26540*/  HMMA.16816.F32.BF16 R8, R20, R4, R8 ;  /* 0x000000041408723c */ /* 0x004fde0000041808 */
[----:B------:R-:W-:-:S08]  /*26550*/  NOP ;  /* 0x0000000000007918 */ /* 0x000fd00000000000 */
[----:B------:R0:W-:Y:S04]  /*26560*/  STL.64 [R1+0xcc0], R8 ;  /* 0x000cc00801007387 */ /* 0x0001e80000100a00 */
[----:B------:R1:W-:Y:S04]  /*26570*/  STL.64 [R1+0xcc8], R10 ;  /* 0x000cc80a01007387 */ /* 0x0003e80000100a00 */
[----:B0-----:R-:W2:Y:S04]  /*26580*/  LDL.LU.64 R8, [R1+0xc80] ;  /* 0x000c800001087983 */ /* 0x001ea80000300a00 */
[----:B-1----:R-:W3:Y:S04]  /*26590*/  LDL.LU.64 R10, [R1+0xc88] ;  /* 0x000c8800010a7983 */ /* 0x002ee80000300a00 */
[----:B---3--:R-:W-:Y:S04]  /*265a0*/  STL.64 [R1+0x36d8], R10 ;  /* 0x0036d80a01007387 */ /* 0x008fe80000100a00 */
[----:B--2---:R0:W-:Y:S04]  /*265b0*/  STL.64 [R1+0x36d0], R8 ;  /* 0x0036d00801007387 */ /* 0x0041e80000100a00 */
        /* <DEDUP_REMOVED lines=8> */
[----:B------:R-:W3:Y:S04]  /*26640*/  LDL.LU.64 R4, [R1+0xc60] ;  /* 0x000c600001047983 */ /* 0x000ee80000300a00 */
[----:B------:R-:W4:Y:S04]  /*26650*/  LDL.LU.64 R6, [R1+0xc68] ;  /* 0x000c680001067983 */ /* 0x000f280000300a00 */
[----:B----4-:R-:W-:Y:S04]  /*26660*/  STL.64 [R1+0x36b0], R6 ;  /* 0x0036b00601007387 */ /* 0x010fe80000100a00 */
[----:B---3--:R0:W-:Y:S04]  /*26670*/  STL.64 [R1+0x36a8], R4 ;  /* 0x0036a80401007387 */ /* 0x0081e80000100a00 */
[----:B0-----:R-:W3:Y:S04]  /*26680*/  LDL.LU.64 R4, [R1+0xc70] ;  /* 0x000c700001047983 */ /* 0x001ee80000300a00 */
[----:B------:R-:W3:Y:S04]  /*26690*/  LDL.LU.64 R6, [R1+0xc78] ;  /* 0x000c780001067983 */ /* 0x000ee80000300a00 */
[----:B------:R-:W-:Y:S04]  /*266a0*/  STL.64 [R1+0x3680], R26 ;  /* 0x0036801a01007387 */ /* 0x000fe80000100a00 */
[----:B------:R0:W-:Y:S04]  /*266b0*/  STL.64 [R1+0x3678], R24 ;  /* 0x0036781801007387 */ /* 0x0001e80000100a00 */
[----:B0-----:R-:W4:Y:S04]  /*266c0*/  LDL.LU.64 R24, [R1+0xcb0] ;  /* 0x000cb00001187983 */ /* 0x001f280000300a00 */
[----:B------:R-:W4:Y:S01]  /*266d0*/  LDL.LU.64 R26, [R1+0xcb8] ;  /* 0x000cb800011a7983 */ /* 0x000f220000300a00 */
[----:B--2---:R-:W-:Y:S06]  /*266e0*/  HMMA.16816.F32.BF16 R8, R20, R12, R8 ;  /* 0x0000000c1408723c */ /* 0x004fec0000041808 */
[----:B------:R-:W-:-:S02]  /*266f0*/  IMAD.MOV.U32 R2, RZ, RZ, R12 ;  /* 0x000000ffff027224 */ /* 0x000fc400078e000c */
[----:B------:R-:W-:Y:S01]  /*26700*/  IMAD.MOV.U32 R0, RZ, RZ, R13 ;  /* 0x000000ffff007224 */ /* 0x000fe200078e000d */
[----:B----4-:R-:W-:-:S15]  /*26710*/  HMMA.16816.F32.BF16 R24, R20, R16, R24 ;  /* 0x000000101418723c */ /* 0x010fde0000041818 */
[----:B------:R-:W-:-:S08]  /*26720*/  NOP ;  /* 0x0000000000007918 */ /* 0x000fd00000000000 */
[----:B------:R0:W-:Y:S04]  /*26730*/  STL.64 [R1+0xcb0], R24 ;  /* 0x000cb01801007387 */ /* 0x0001e80000100a00 */
[----:B------:R1:W-:Y:S04]  /*26740*/  STL.64 [R1+0xcb8], R26 ;  /* 0x000cb81a01007387 */ /* 0x0003e80000100a00 */
[----:B0-----:R-:W2:Y:S04]  /*26750*/  LDL.LU.64 R24, [R1+0xc50] ;  /* 0x000c500001187983 */ /* 0x001ea80000300a00 */
[----:B-1----:R-:W2:Y:S04]  /*26760*/  LDL.LU.64 R26, [R1+0xc58] ;  /* 0x000c5800011a7983 */ /* 0x002ea80000300a00 */
[----:B------:R-:W-:Y:S04]  /*26770*/  STL.64 [R1+0x35f0], R16 ;  /* 0x0035f01001007387 */ /* 0x000fe80000100a00 */
[----:B------:R-:W-:Y:S04]  /*26780*/  STL.64 [R1+0xca0], R8 ;  /* 0x000ca00801007387 */ /* 0x000fe80000100a00 */
[----:B------:R0:W-:Y:S04]  /*26790*/  STL.64 [R1+0xca8], R10 ;  /* 0x000ca80a01007387 */ /* 0x0001e80000100a00 */
[----:B0-----:R-:W4:Y:S04]  /*267a0*/  LDL.LU.64 R10, [R1+0x36f0] ;  /* 0x0036f000010a7983 */ /* 0x001f280000300a00 */
[----:B------:R-:W4:Y:S04]  /*267b0*/  LDL.LU.64 R8, [R1+0x36e8] ;  /* 0x0036e80001087983 */ /* 0x000f280000300a00 */
[----:B------:R-:W4:Y:S02]  /*267c0*/  LDL.LU.64 R12, [R1+0x36e0] ;  /* 0x0036e000010c7983 */ /* 0x000f240000300a00 */
[----:B----4-:R-:W-:Y:S06]  /*267d0*/  HMMA.16816.F32.BF16 R8, R20, R12, R8 ;  /* 0x0000000c1408723c */ /* 0x010fec0000041808 */
[----:B------:R-:W-:-:S02]  /*267e0*/  IMAD.MOV.U32 R28, RZ, RZ, R12 ;  /* 0x000000ffff1c7224 */ /* 0x000fc400078e000c */
[----:B------:R-:W-:-:S15]  /*267f0*/  IMAD.MOV.U32 R3, RZ, RZ, R13 ;  /* 0x000000ffff037224 */ /* 0x000fde00078e000d */
        /* <DEDUP_REMOVED lines=12> */
[----:B------:R-:W3:Y:S02]  /*268c0*/  LDL.LU.64 R12, [R1+0x36b8] ;  /* 0x0036b800010c7983 */ /* 0x000ee40000300a00 */
[----:B---3--:R-:W-:Y:S02]  /*268d0*/  HMMA.16816.F32.BF16 R12, R20, R12, R4 ;  /* 0x0000000c140c723c */ /* 0x008fe40000041804 */
[----:B------:R-:W3:Y:S04]  /*268e0*/  LDL.LU.64 R6, [R1+0x36b0] ;  /* 0x0036b00001067983 */ /* 0x000ee80000300a00 */
[----:B------:R-:W3:-:S15]  /*268f0*/  LDL.LU.64 R4, [R1+0x36a8] ;  /* 0x0036a80001047983 */ /* 0x000ede0000300a00 */
[----:B------:R-:W-:-:S02]  /*26900*/  NOP ;  /* 0x0000000000007918 */ /* 0x000fc40000000000 */
[----:B------:R-:W-:Y:S04]  /*26910*/  STL.64 [R1+0xc70], R12 ;  /* 0x000c700c01007387 */ /* 0x000fe80000100a00 */
[----:B------:R0:W-:Y:S04]  /*26920*/  STL.64 [R1+0xc78], R14 ;  /* 0x000c780e01007387 */ /* 0x0001e80000100a00 */
[----:B0-----:R-:W2:Y:S04]  /*26930*/  LDL.LU.64 R14, [R1+0x36a0] ;  /* 0x0036a000010e7983 */ /* 0x001ea80000300a00 */
[----:B------:R-:W3:Y:S02]  /*26940*/  LDL.LU.64 R12, [R1+0x3698] ;  /* 0x00369800010c7983 */ /* 0x000ee40000300a00 */
[----:B---3--:R-:W-:-:S15]  /*26950*/  HMMA.16816.F32.BF16 R4, R20, R12, R4 ;  /* 0x0000000c1404723c */ /* 0x008fde0000041804 */
[----:B------:R-:W-:-:S08]  /*26960*/  NOP ;  /* 0x0000000000007918 */ /* 0x000fd00000000000 */
[----:B------:R-:W-:Y:S04]  /*26970*/  STL.64 [R1+0xc60], R4 ;  /* 0x000c600401007387 */ /* 0x000fe80000100a00 */
[----:B------:R0:W-:Y:S04]  /*26980*/  STL.64 [R1+0xc68], R6 ;  /* 0x000c680601007387 */ /* 0x0001e80000100a00 */
[----:B0-----:R-:W3:Y:S04]  /*26990*/  LDL.LU.64 R6, [R1+0x3690] ;  /* 0x0036900001067983 */ /* 0x001ee80000300a00 */
[----:B------:R-:W4:Y:S04]  /*269a0*/  LDL.LU.64 R4, [R1+0x3688] ;  /* 0x0036880001047983 */ /* 0x000f280000300a00 */
[----:B--2---:R-:W-:Y:S04]  /*269b0*/  STL.64 [R1+0x35a8], R14 ;  /* 0x0035a80e01007387 */ /* 0x004fe80000100a00 */
[----:B------:R0:W-:Y:S04]  /*269c0*/  STL.64 [R1+0x35a0], R12 ;  /* 0x0035a00c01007387 */ /* 0x0001e80000100a00 */
[----:B0-----:R-:W2:Y:S04]  /*269d0*/  LDL.LU.64 R12, [R1+0x250] ;  /* 0x00025000010c7983 */ /* 0x001ea80000300a00 */
[----:B------:R-:W2:Y:S01]  /*269e0*/  LDL.LU.64 R14, [R1+0x258] ;  /* 0x00025800010e7983 */ /* 0x000ea20000300a00 */
[----:B----4-:R-:W-:-:S15]  /*269f0*/  HMMA.16816.F32.BF16 R24, R20, R4, R24 ;  /* 0x000000041418723c */ /* 0x010fde0000041818 */
[----:B------:R-:W-:-:S08]  /*26a00*/  NOP ;  /* 0x0000000000007918 */ /* 0x000fd00000000000 */
[----:B------:R-:W-:Y:S04]  /*26a10*/  STL.64 [R1+0xc50], R24 ;  /* 0x000c501801007387 */ /* 0x000fe80000100a00 */
[----:B------:R0:W-:Y:S04]  /*26a20*/  STL.64 [R1+0xc58], R26 ;  /* 0x000c581a01007387 */ /* 0x0001e80000100a00 */
[----:B0-----:R-:W4:Y:S04]  /*26a30*/  LDL.LU.64 R26, [R1+0x3680] ;  /* 0x00368000011a7983 */ /* 0x001f280000300a00 */
[----:B------:R-:W3:Y:S01]  /*26a40*/  LDL.LU.64 R24, [R1+0x3678] ;  /* 0x0036780001187983 */ /* 0x000ee20000300a00 */
[----:B------:R-:W-:-:S02]  /*26a50*/  IMAD.MOV.U32 R17, RZ, RZ, R29 ;  /* 0x000000ffff117224 */ /* 0x000fc400078e001d */
[----:B---3--:R-:W-:Y:S02]  /*26a60*/  IMAD.MOV.U32 R16, RZ, RZ, R24 ;  /* 0x000000ffff107224 */ /* 0x008fe400078e0018 */
[----:B------:R-:W3:Y:S04]  /*26a70*/  LDL.LU R24, [R1+0x3674] ;  /* 0x0036740001187983 */ /* 0x000ee80000300800 */
[----:B------:R-:W4:Y:S04]  /*26a80*/  LDL.LU R29, [R1+0x3670] ;  /* 0x00367000011d7983 */ /* 0x000f280000300800 */
[----:B------:R0:W-:Y:S02]  /*26a90*/  STL.64 [R1+0x3600], R16 ;  /* 0x0036001001007387 */ /* 0x0001e40000100a00 */
[----:B0-----:R-:W-:-:S02]  /*26aa0*/  IMAD.MOV.U32 R16, RZ, RZ, R8 ;  /* 0x000000ffff107224 */ /* 0x001fc400078e0008 */
[----:B------:R-:W-:Y:S01]  /*26ab0*/  IMAD.MOV.U32 R17, RZ, RZ, R9 ;  /* 0x000000ffff117224 */ /* 0x000fe200078e0009 */
[----:B------:R-:W2:Y:S04]  /*26ac0*/  LDL.LU R8, [R1+0x366c] ;  /* 0x00366c0001087983 */ /* 0x000ea80000300800 */
[----:B------:R-:W2:Y:S04]  /*26ad0*/  LDL.LU R9, [R1+0x3668] ;  /* 0x0036680001097983 */ /* 0x000ea80000300800 */
[----:B------:R-:W-:Y:S04]  /*26ae0*/  STL.64 [R1+0x3650], R16 ;  /* 0x0036501001007387 */ /* 0x000fe80000100a00 */
[----:B------:R-:W-:Y:S04]  /*26af0*/  STL.64 [R1+0x3598], R6 ;  /* 0x0035980601007387 */ /* 0x000fe80000100a00 */
[----:B------:R0:W-:Y:S04]  /*26b00*/  STL.64 [R1+0x3590], R4 ;  /* 0x0035900401007387 */ /* 0x0001e80000100a00 */
[----:B0-----:R-:W3:Y:S04]  /*26b10*/  LDL.64 R4, [R1+0x80] ;  /* 0x0000800001047983 */ /* 0x001ee80000100a00 */
[----:B---3--:R0:W-:Y:S04]  /*26b20*/  STL.64 [R1+0x3608], R4 ;  /* 0x0036080401007387 */ /* 0x0081e80000100a00 */
[----:B------:R-:W3:Y:S01]  /*26b30*/  LDL.LU.64 R16, [R1+0x1060] ;  /* 0x0010600001107983 */ /* 0x000ee20000300a00 */
[----:B0-----:R-:W-:-:S02]  /*26b40*/  IMAD.MOV.U32 R4, RZ, RZ, R19 ;  /* 0x000000ffff047224 */ /* 0x001fc400078e0013 */
[----:B------:R-:W-:Y:S02]  /*26b50*/  IMAD.MOV.U32 R5, RZ, RZ, R18 ;  /* 0x000000ffff057224 */ /* 0x000fe400078e0012 */
[----:B------:R-:W3:Y:S04]  /*26b60*/  LDL.LU.64 R18, [R1+0x1068] ;  /* 0x0010680001127983 */ /* 0x000ee80000300a00 */
[----:B------:R2:W-:Y:S02]  /*26b70*/  STL.64 [R1+0x3620], R4 ;  /* 0x0036200401007387 */ /* 0x0005e40000100a00 */
[----:B--2---:R-:W-:Y:S02]  /*26b80*/  HMMA.16816.F32.BF16 R4, R20, R8, R12 ;  /* 0x000000081404723c */ /* 0x004fe4000004180c */
[----:B------:R-:W2:Y:S04]  /*26b90*/  LDL.LU.64 R20, [R1+0x230] ;  /* 0x0002300001147983 */ /* 0x000ea80000300a00 */
[----:B------:R-:W2:-:S15]  /*26ba0*/  LDL.LU.64 R22, [R1+0x238] ;  /* 0x0002380001167983 */ /* 0x000e9e0000300a00 */
[----:B------:R-:W-:-:S02]  /*26bb0*/  NOP ;  /* 0x0000000000007918 */ /* 0x000fc40000000000 */
[----:B------:R0:W-:Y:S04]  /*26bc0*/  STL.64 [R1+0x250], R4 ;  /* 0x0002500401007387 */ /* 0x0001e80000100a00 */
[----:B------:R-:W-:Y:S01]  /*26bd0*/  STL.64 [R1+0x258], R6 ;  /* 0x0002580601007387 */ /* 0x000fe20000100a00 */
[----:B0-----:R-:W-:Y:S02]  /*26be0*/  IMAD.MOV.U32 R4, RZ, RZ, R24 ;  /* 0x000000ffff047224 */ /* 0x001fe400078e0018 */
[----:B------:R-:W-:Y:S01]  /*26bf0*/  IMAD.MOV.U32 R5, RZ, RZ, R25 ;  /* 0x000000ffff057224 */ /* 0x000fe200078e0019 */
[----:B------:R-:W3:Y:S04]  /*26c00*/  LDL.LU R24, [R1+0x3664] ;  /* 0x0036640001187983 */ /* 0x000ee80000300800 */
[----:B------:R-:W3:Y:S04]  /*26c10*/  LDL.LU R25, [R1+0x3660] ;  /* 0x0036600001197983 */ /* 0x000ee80000300800 */
[----:B------:R-:W-:Y:S04]  /*26c20*/  STL.64 [R1+0x3638], R4 ;  /* 0x0036380401007387 */ /* 0x000fe80000100a00 */
[----:B------:R4:W-:Y:S02]  /*26c30*/  STL.64 [R1+0x35b0], R8 ;  /* 0x0035b00801007387 */ /* 0x0009e40000100a00 */
[----:B----4-:R-:W-:-:S02]  /*26c40*/  IMAD.MOV.U32 R8, RZ, RZ, R26 ;  /* 0x000000ffff087224 */ /* 0x010fc400078e001a */
[----:B------:R-:W-:Y:S01]  /*26c50*/  IMAD.MOV.U32 R9, RZ, RZ, R27 ;  /* 0x000000ffff097224 */ /* 0x000fe200078e001b */
[----:B------:R-:W3:Y:S04]  /*26c60*/  LDL.LU R26, [R1+0x365c] ;  /* 0x00365c00011a7983 */ /* 0x000ee80000300800 */
[----:B------:R-:W3:Y:S04]  /*26c70*/  LDL.LU R27, [R1+0x3658] ;  /* 0x00365800011b7983 */ /* 0x000ee80000300800 */
[----:B------:R-:W4:Y:S04]  /*26c80*/  LDL R4, [R1+0xb0] ;  /* 0x0000b00001047983 */ /* 0x000f280000100800 */
[----:B------:R-:W4:Y:S04]  /*26c90*/  LDL R5, [R1+0xb4] ;  /* 0x0000b40001057983 */ /* 0x000f280000100800 */
[----:B------:R-:W-:Y:S04]  /*26ca0*/  STL.64 [R1+0x35f8], R8 ;  /* 0x0035f80801007387 */ /* 0x000fe80000100a00 */
[----:B------:R-:W2:Y:S04]  /*26cb0*/  LDL.64 R12, [R1+0x10] ;  /* 0x00001000010c7983 */ /* 0x000ea80000100a00 */
[----:B--2---:R0:W-:Y:S04]  /*26cc0*/  STL.64 [R1+0x35b8], R12 ;  /* 0x0035b80c01007387 */ /* 0x0041e80000100a00 */
[----:B0-----:R-:W3:Y:S04]  /*26cd0*/  LDL R12, [R1+0xd0] ;  /* 0x0000d000010c7983 */ /* 0x001ee80000100800 */
[----:B------:R-:W3:Y:S02]  /*26ce0*/  LDL R13, [R1+0xd4] ;  /* 0x0000d400010d7983 */ /* 0x000ee40000100800 */
[----:B---3--:R-:W-:Y:S02]  /*26cf0*/  HMMA.16816.F32.BF16 R12, R24, R12, R16 ;  /* 0x0000000c180c723c */ /* 0x008fe40000041810 */
[----:B------:R-:W2:-:S15]  /*26d00*/  LDL.LU.64 R16, [R1+0x3650] ;  /* 0x0036500001107983 */ /* 0x000e9e0000300a00 */
[----:B------:R-:W-:-:S06]  /*26d10*/  NOP ;  /* 0x0000000000007918 */ /* 0x000fcc0000000000 */
[----:B------:R0:W-:Y:S04]  /*26d20*/  STL.64 [R1+0x1060], R12 ;  /* 0x0010600c01007387 */ /* 0x0001e80000100a00 */
[----:B------:R-:W-:Y:S01]  /*26d30*/  STL.64 [R1+0x1068], R14 ;  /* 0x0010680e01007387 */ /* 0x000fe20000100a00 */
[----:B0-----:R-:W-:Y:S02]  /*26d40*/  IMAD.MOV.U32 R12, RZ, RZ, R11 ;  /* 0x000000ffff0c7224 */ /* 0x001fe400078e000b */
[----:B------:R-:W-:-:S05]  /*26d50*/  IMAD.MOV.U32 R13, RZ, RZ, R10 ;  /* 0x000000ffff0d7224 */ /* 0x000fca00078e000a */
[----:B------:R-:W-:Y:S01]  /*26d60*/  STL.64 [R1+0x35d0], R12 ;  /* 0x0035d00c01007387 */ /* 0x000fe20000100a00 */
[----:B--2---:R-:W-:Y:S03]  /*26d70*/  HMMA.16816.F32.BF16 R8, R24, R16, R20 ;  /* 0x000000101808723c */ /* 0x004fe60000041814 */
[----:B------:R-:W2:Y:S04]  /*26d80*/  LDL.LU.64 R16, [R1+0xb30] ;  /* 0x000b300001107983 */ /* 0x000ea80000300a00 */
[----:B------:R-:W3:Y:S04]  /*26d90*/  LDL.LU.64 R18, [R1+0xb38] ;  /* 0x000b380001127983 */ /* 0x000ee80000300a00 */
[----:B------:R-:W0:-:S12]  /*26da0*/  LDSM.16.MT88.4 R20, [R29+UR5+0x200] ;  /* 0x000200051d14783b */ /* 0x000e180008004200 */
[----:B------:R-:W-:Y:S04]  /*26db0*/  STL.64 [R1+0x230], R8 ;  /* 0x0002300801007387 */ /* 0x000fe80000100a00 */
[----:B------:R-:W-:Y:S04]  /*26dc0*/  STL.64 [R1+0x238], R10 ;  /* 0x0002380a01007387 */ /* 0x000fe80000100a00 */
        /* <DEDUP_REMOVED lines=10> */
[----:B-1----:R-:W4:Y:S04]  /*26e70*/  LDL.LU.64 R16, [R1+0xb60] ;  /* 0x000b600001107983 */ /* 0x002f280000300a00 */
[----:B------:R-:W4:Y:S04]  /*26e80*/  LDL.LU.64 R18, [R1+0xb68] ;  /* 0x000b680001127983 */ /* 0x000f280000300a00 */
[----:B------:R-:W2:Y:S04]  /*26e90*/  LDL.LU.64 R8, [R1+0xb20] ;  /* 0x000b200001087983 */ /* 0x000ea80000300a00 */
[----:B------:R-:W2:Y:S04]  /*26ea0*/  LDL.LU.64 R10, [R1+0xb28] ;  /* 0x000b2800010a7983 */ /* 0x000ea80000300a00 */
[----:B------:R-:W3:Y:S04]  /*26eb0*/  LDL.LU.64 R12, [R1+0xb10] ;  /* 0x000b1000010c7983 */ /* 0x000ee80000300a00 */
[----:B------:R-:W3:Y:S04]  /*26ec0*/  LDL.LU.64 R14, [R1+0xb18] ;  /* 0x000b1800010e7983 */ /* 0x000ee80000300a00 */
[----:B0-----:R-:W-:Y:S04]  /*26ed0*/  STL [R1+0x34ac], R22 ;  /* 0x0034ac1601007387 */ /* 0x001fe80000100800 */
[----:B------:R-:W-:Y:S04]  /*26ee0*/  STL [R1+0x34a8], R23 ;  /* 0x0034a81701007387 */ /* 0x000fe80000100800 */
[----:B------:R0:W-:Y:S02]  /*26ef0*/  STL.64 [R1+0x3568], R20 ;  /* 0x0035681401007387 */ /* 0x0001e40000100a00 */
[----:B0-----:R-:W-:-:S02]  /*26f00*/  IMAD.MOV.U32 R20, RZ, RZ, R28 ;  /* 0x000000ffff147224 */ /* 0x001fc400078e001c */
[----:B------:R-:W-:-:S05]  /*26f10*/  IMAD.MOV.U32 R21, RZ, RZ, R3 ;  /* 0x000000ffff157224 */ /* 0x000fca00078e0003 */
[----:B------:R-:W-:Y:S01]  /*26f20*/  STL.64 [R1+0x35d8], R20 ;  /* 0x0035d81401007387 */ /* 0x000fe20000100a00 */
[----:B----4-:R-:W-:Y:S03]  /*26f30*/  HMMA.16816.F32.BF16 R4, R24, R4, R16 ;  /* 0x000000041804723c */ /* 0x010fe60000041810 */
[----:B------:R-:W4:Y:S04]  /*26f40*/  LDL.LU.64 R18, [R1+0x3648] ;  /* 0x0036480001127983 */ /* 0x000f280000300a00 */
[----:B------:R-:W4:-:S15]  /*26f50*/  LDL.LU.64 R16, [R1+0x3640] ;  /* 0x0036400001107983 */ /* 0x000f1e0000300a00 */
[----:B------:R-:W-:-:S01]  /*26f60*/  NOP ;  /* 0x0000000000007918 */ /* 0x000fc20000000000 */
        /* <DEDUP_REMOVED lines=24> */
[----:B------:R-:W-:Y:S02]  /*270f0*/  IMAD.MOV.U32 R2, RZ, RZ, R4 ;  /* 0x000000ffff027224 */ /* 0x000fe400078e0004 */
[----:B------:R-:W-:Y:S02]  /*27100*/  IMAD.MOV.U32 R0, RZ, RZ, R5 ;  /* 0x000000ffff007224 */ /* 0x000fe400078e0005 */
[----:B------:R-:W4:Y:S04]  /*27110*/  LDL.LU.64 R4, [R1+0xb00] ;  /* 0x000b000001047983 */ /* 0x000f280000300a00 */
[----:B------:R-:W4:Y:S01]  /*27120*/  LDL.LU.64 R6, [R1+0xb08] ;  /* 0x000b080001067983 */ /* 0x000f220000300a00 */
[----:B--2---:R-:W-:Y:S03]  /*27130*/  HMMA.16816.F32.BF16 R16, R24, R16, R8 ;  /* 0x000000101810723c */ /* 0x004fe60000041808 */
[----:B------:R-:W3:-:S15]  /*27140*/  LDL.LU.64 R8, [R1+0x35f8] ;  /* 0x0035f80001087983 */ /* 0x000ede0000300a00 */
[----:B------:R-:W-:-:S05]  /*27150*/  NOP ;  /* 0x0000000000007918 */ /* 0x000fca0000000000 */
[----:B------:R0:W-:Y:S04]  /*27160*/  STL.64 [R1+0xb20], R16 ;  /* 0x000b201001007387 */ /* 0x0001e80000100a00 */
[----:B------:R-:W-:Y:S04]  /*27170*/  STL.64 [R1+0xb28], R18 ;  /* 0x000b281201007387 */ /* 0x000fe80000100a00 */
[----:B0-----:R-:W4:Y:S01]  /*27180*/  LDL.LU.64 R16, [R1+0x35f0] ;  /* 0x0035f00001107983 */ /* 0x001f220000300a00 */
[----:B---3--:R-:W-:Y:S03]  /*27190*/  HMMA.16816.F32.BF16 R8, R24, R8, R12 ;  /* 0x000000081808723c */ /* 0x008fe6000004180c */
[----:B------:R-:W2:Y:S04]  /*271a0*/  LDL.LU.64 R12, [R1+0xae0] ;  /* 0x000ae000010c7983 */ /* 0x000ea80000300a00 */
[----:B------:R-:W3:-:S15]  /*271b0*/  LDL.LU.64 R14, [R1+0xae8] ;  /* 0x000ae800010e7983 */ /* 0x000ede0000300a00 */
[----:B------:R-:W-:-:S01]  /*271c0*/  NOP ;  /* 0x0000000000007918 */ /* 0x000fc20000000000 */
[----:B------:R-:W-:Y:S04]  /*271d0*/  STL.64 [R1+0xb10], R8 ;  /* 0x000b100801007387 */ /* 0x000fe80000100a00 */
[----:B------:R-:W-:Y:S04]  /*271e0*/  STL.64 [R1+0xb18], R10 ;  /* 0x000b180a01007387 */ /* 0x000fe80000100a00 */
[----:B---3--:R-:W-:Y:S04]  /*271f0*/  STL.64 [R1+0x35e8], R14 ;  /* 0x0035e80e01007387 */ /* 0x008fe80000100a00 */
[----:B--2---:R0:W-:Y:S04]  /*27200*/  STL.64 [R1+0x35e0], R12 ;  /* 0x0035e00c01007387 */ /* 0x0041e80000100a00 */
[----:B0-----:R-:W2:Y:S04]  /*27210*/  LDL.LU.64 R12, [R1+0xaf0] ;  /* 0x000af000010c7983 */ /* 0x001ea80000300a00 */
[----:B------:R-:W2:Y:S04]  /*27220*/  LDL.LU.64 R14, [R1+0xaf8] ;  /* 0x000af800010e7983 */ /* 0x000ea80000300a00 */
[----:B------:R-:W3:Y:S04]  /*27230*/  LDL.LU.64 R8, [R1+0xac0] ;  /* 0x000ac00001087983 */ /* 0x000ee80000300a00 */
[----:B------:R-:W2:Y:S01]  /*27240*/  LDL.LU.64 R10, [R1+0xac8] ;  /* 0x000ac800010a7983 */ /* 0x000ea20000300a00 */
[----:B----4-:R-:W-:Y:S06]  /*27250*/  HMMA.16816.F32.BF16 R4, R24, R16, R4 ;  /* 0x000000101804723c */ /* 0x010fec0000041804 */
[----:B------:R-:W-:-:S02]  /*27260*/  IMAD.MOV.U32 R28, RZ, RZ, R16 ;  /* 0x000000ffff1c7224 */ /* 0x000fc400078e0010 */
[----:B------:R-:W-:Y:S01]  /*27270*/  IMAD.MOV.U32 R3, RZ, RZ, R17 ;  /* 0x000000ffff037224 */ /* 0x000fe200078e0011 */
[----:B--2---:R-:W-:Y:S04]  /*27280*/  STL.64 [R1+0x35c8], R10 ;  /* 0x0035c80a01007387 */ /* 0x004fe80000100a00 */
[----:B---3--:R0:W-:Y:S04]  /*27290*/  STL.64 [R1+0x35c0], R8 ;  /* 0x0035c00801007387 */ /* 0x0081e80000100a00 */
[----:B0-----:R-:W2:Y:S04]  /*272a0*/  LDL.LU.64 R8, [R1+0xad0] ;  /* 0x000ad00001087983 */ /* 0x001ea80000300a00 */
[----:B------:R-:W2:Y:S04]  /*272b0*/  LDL.LU.64 R10, [R1+0xad8] ;  /* 0x000ad800010a7983 */ /* 0x000ea80000300a00 */
[----:B------:R0:W-:Y:S04]  /*272c0*/  STL.64 [R1+0xb00], R4 ;  /* 0x000b000401007387 */ /* 0x0001e80000100a00 */
[----:B------:R1:W-:Y:S04]  /*272d0*/  STL.64 [R1+0xb08], R6 ;  /* 0x000b080601007387 */ /* 0x0003e80000100a00 */
[----:B0-----:R-:W3:Y:S04]  /*272e0*/  LDL.LU.64 R4, [R1+0xab0] ;  /* 0x000ab00001047983 */ /* 0x001ee80000300a00 */
[----:B-1----:R-:W3:Y:S04]  /*272f0*/  LDL.LU.64 R6, [R1+0xab8] ;  /* 0x000ab80001067983 */ /* 0x002ee80000300a00 */
[----:B------:R-:W4:Y:S04]  /*27300*/  LDL.LU.64 R16, [R1+0x220] ;  /* 0x0002200001107983 */ /* 0x000f280000300a00 */
[----:B------:R-:W2:Y:S01]  /*27310*/  LDL.LU.64 R18, [R1+0x228] ;  /* 0x0002280001127983 */ /* 0x000ea20000300a00 */
[C---:B------:R-:W-:Y:S03]  /*27320*/  HMMA.16816.F32.BF16 R20, R24.reuse, R20, R12 ;  /* 0x000000141814723c */ /* 0x040fe6000004180c */
[----:B--2---:R-:W-:Y:S04]  /*27330*/  STL.64 [R1+0x3588], R18 ;  /* 0x0035881201007387 */ /* 0x004fe80000100a00 */
[----:B----4-:R0:W-:Y:S04]  /*27340*/  STL.64 [R1+0x3580], R16 ;  /* 0x0035801001007387 */ /* 0x0101e80000100a00 */
[----:B0-----:R-:W2:Y:S04]  /*27350*/  LDL.LU.64 R16, [R1+0xaa0] ;  /* 0x000aa00001107983 */ /* 0x001ea80000300a00 */
[----:B------:R-:W2:Y:S04]  /*27360*/  LDL.LU.64 R18, [R1+0xaa8] ;  /* 0x000aa80001127983 */ /* 0x000ea80000300a00 */
[----:B------:R-:W4:Y:S04]  /*27370*/  LDL.LU.64 R14, [R1+0x35e8] ;  /* 0x0035e800010e7983 */ /* 0x000f280000300a00 */
[----:B------:R-:W4:Y:S04]  /*27380*/  LDL.LU.64 R12, [R1+0x35e0] ;  /* 0x0035e000010c7983 */ /* 0x000f280000300a00 */
[----:B------:R0:W-:Y:S04]  /*27390*/  STL.64 [R1+0xaf0], R20 ;  /* 0x000af01401007387 */ /* 0x0001e80000100a00 */
[----:B------:R4:W-:Y:S04]  /*273a0*/  STL.64 [R1+0xaf8], R22 ;  /* 0x000af81601007387 */ /* 0x0009e80000100a00 */
[----:B0-----:R-:W4:Y:S02]  /*273b0*/  LDL.LU.64 R20, [R1+0x35d8] ;  /* 0x0035d80001147983 */ /* 0x001f240000300a00 */
[----:B----4-:R-:W-:Y:S02]  /*273c0*/  HMMA.16816.F32.BF16 R20, R24, R20, R12 ;  /* 0x000000141814723c */ /* 0x010fe4000004180c */
        /* <DEDUP_REMOVED lines=18> */
[----:B-1----:R-:W-:Y:S02]  /*274f0*/  IMAD.MOV.U32 R11, RZ, RZ, R12 ;  /* 0x000000ffff0b7224 */ /* 0x002fe400078e000c */
[----:B------:R-:W-:Y:S01]  /*27500*/  IMAD.MOV.U32 R10, RZ, RZ, R13 ;  /* 0x000000ffff0a7224 */ /* 0x000fe200078e000d */
[----:B------:R-:W2:Y:S04]  /*27510*/  LDL.LU.64 R14, [R1+0x35a8] ;  /* 0x0035a800010e7983 */ /* 0x000ea80000300a00 */
        /* <DEDUP_REMOVED lines=9> */
[----:B0-----:R-:W2:Y:S01]  /*275b0*/  LDL.64 R12, [R1+0xb0] ;  /* 0x0000b000010c7983 */ /* 0x001ea20000100a00 */
[----:B----4-:R-:W-:-:S15]  /*275c0*/  HMMA.16816.F32.BF16 R16, R24, R4, R16 ;  /* 0x000000041810723c */ /* 0x010fde0000041810 */
[----:B------:R-:W-:-:S08]  /*275d0*/  NOP ;  /* 0x0000000000007918 */ /* 0x000fd00000000000 */
[----:B------:R-:W-:Y:S04]  /*275e0*/  STL.64 [R1+0xaa0], R16 ;  /* 0x000aa01001007387 */ /* 0x000fe80000100a00 */
[----:B------:R0:W-:Y:S04]  /*275f0*/  STL.64 [R1+0xaa8], R18 ;  /* 0x000aa81201007387 */ /* 0x0001e80000100a00 */
[----:B0-----:R-:W4:Y:S04]  /*27600*/  LDL.LU.64 R18, [R1+0x3588] ;  /* 0x0035880001127983 */ /* 0x001f280000300a00 */
[----:B------:R-:W4:Y:S04]  /*27610*/  LDL.LU.64 R16, [R1+0x3580] ;  /* 0x0035800001107983 */ /* 0x000f280000300a00 */
[----:B---3--:R-:W-:Y:S04]  /*27620*/  STL.64 [R1+0x34d0], R6 ;  /* 0x0034d00601007387 */ /* 0x008fe80000100a00 */
[----:B------:R0:W-:Y:S04]  /*27630*/  STL.64 [R1+0x34c8], R4 ;  /* 0x0034c80401007387 */ /* 0x0001e80000100a00 */
[----:B0-----:R-:W3:Y:S01]  /*27640*/  LDL.64 R4, [R1+0xd0] ;  /* 0x0000d00001047983 */ /* 0x001ee20000100a00 */
[----:B----4-:R-:W-:Y:S03]  /*27650*/  HMMA.16816.F32.BF16 R24, R24, R8, R16 ;  /* 0x000000081818723c */ /* 0x010fe60000041810 */
[----:B------:R-:W3:Y:S04]  /*27660*/  LDL.LU.64 R18, [R1+0x3578] ;  /* 0x0035780001127983 */ /* 0x000ee80000300a00 */
[----:B------:R-:W3:-:S15]  /*27670*/  LDL.LU.64 R16, [R1+0x3570] ;  /* 0x0035700001107983 */ /* 0x000ede0000300a00 */
[----:B------:R-:W-:-:S01]  /*27680*/  NOP ;  /* 0x0000000000007918 */ /* 0x000fc20000000000 */
[----:B------:R0:W-:Y:S04]  /*27690*/  STL.64 [R1+0x220], R24 ;  /* 0x0002201801007387 */ /* 0x0001e80000100a00 */
[----:B------:R-:W-:Y:S04]  /*276a0*/  STL.64 [R1+0x228], R26 ;  /* 0x0002281a01007387 */ /* 0x000fe80000100a00 */
[----:B0-----:R-:W4:Y:S04]  /*276b0*/  LDL.64 R24, [R1+0xc0] ;  /* 0x0000c00001187983 */ /* 0x001f280000100a00 */
[----:B------:R-:W-:Y:S04]  /*276c0*/  STL [R1+0x34c4], R8 ;  /* 0x0034c40801007387 */ /* 0x000fe80000100800 */
[----:B------:R-:W-:Y:S01]  /*276d0*/  STL [R1+0x34c0], R9 ;  /* 0x0034c00901007387 */ /* 0x000fe20000100800 */
[----:B---3--:R-:W-:-:S15]  /*276e0*/  HMMA.16816.F32.BF16 R20, R16, R4, R20 ;  /* 0x000000041014723c */ /* 0x008fde0000041814 */
[----:B------:R-:W-:-:S08]  /*276f0*/  NOP ;  /* 0x0000000000007918 */ /* 0x000fd00000000000 */
[----:B------:R0:W-:Y:S04]  /*27700*/  STL.64 [R1+0x1050], R20 ;  /* 0x0010501401007387 */ /* 0x0001e80000100a00 */
[----:B------:R1:W-:Y:S04]  /*27710*/  STL.64 [R1+0x1058], R22 ;  /* 0x0010581601007387 */ /* 0x0003e80000100a00 */
[----:B0-----:R-:W3:Y:S01]  /*27720*/  LDL.LU.64 R20, [R1+0x3568] ;  /* 0x0035680001147983 */ /* 0x001ee20000300a00 */
[----:B-1----:R-:W-:Y:S02]  /*27730*/  IMAD.MOV.U32 R22, RZ, RZ, R4 ;  /* 0x000000ffff167224 */ /* 0x002fe400078e0004 */
[----:B------:R-:W-:-:S02]  /*27740*/  IMAD.MOV.U32 R23, RZ, RZ, R5 ;  /* 0x000000ffff177224 */ /* 0x000fc400078e0005 */
[----:B------:R-:W2:Y:S04]  /*27750*/  LDL.LU.64 R4, [R1+0x9b0] ;  /* 0x0009b00001047983 */ /* 0x000ea80000300a00 */
[----:B------:R-:W2:Y:S04]  /*27760*/  LDL.LU.64 R6, [R1+0x9b8] ;  /* 0x0009b80001067983 */ /* 0x000ea80000300a00 */
[----:B------:R-:W-:Y:S04]  /*27770*/  STL.64 [R1+0x34b8], R22 ;  /* 0x0034b81601007387 */ /* 0x000fe80000100a00 */
[----:B---3--:R0:W-:Y:S04]  /*27780*/  STL.64 [R1+0x34b0], R20 ;  /* 0x0034b01401007387 */ /* 0x0081e80000100a00 */
[----:B0-----:R-:W3:Y:S04]  /*27790*/  LDL.LU.64 R20, [R1+0x200] ;  /* 0x0002000001147983 */ /* 0x001ee80000300a00 */
[----:B------:R-:W3:Y:S01]  /*277a0*/  LDL.LU.64 R22, [R1+0x208] ;  /* 0x0002080001167983 */ /* 0x000ee20000300a00 */
[----:B----4-:R-:W-:-:S02]  /*277b0*/  IMAD.MOV.U32 R8, RZ, RZ, R24 ;  /* 0x000000ffff087224 */ /* 0x010fc400078e0018 */
[----:B------:R-:W-:Y:S01]  /*277c0*/  IMAD.MOV.U32 R9, RZ, RZ, R25 ;  /* 0x000000ffff097224 */ /* 0x000fe200078e0019 */
[----:B---3--:R-:W-:Y:S01]  /*277d0*/  HMMA.16816.F32.BF16 R20, R16, R24, R20 ;  /* 0x000000181014723c */ /* 0x008fe20000041814 */
[----:B------:R-:W0:-:S15]  /*277e0*/  LDSM.16.MT88.4 R24, [R29+UR5+0x280] ;  /* 0x000280051d18783b */ /* 0x000e1e0008004200 */
[----:B------:R-:W-:-:S07]  /*277f0*/  NOP ;  /* 0x0000000000007918 */ /* 0x000fce0000000000 */
[----:B------:R1:W-:Y:S04]  /*27800*/  STL.64 [R1+0x200], R20 ;  /* 0x0002001401007387 */ /* 0x0003e80000100a00 */
[----:B------:R-:W-:Y:S04]  /*27810*/  STL.64 [R1+0x208], R22 ;  /* 0x0002081601007387 */ /* 0x000fe80000100a00 */
[----:B-1----:R-:W3:Y:S01]  /*27820*/  LDL.64 R20, [R1+0x90] ;  /* 0x0000900001147983 */ /* 0x002ee20000100a00 */
[----:B--2---:R-:W-:Y:S03]  /*27830*/  HMMA.16816.F32.BF16 R4, R16, R12, R4 ;  /* 0x0000000c1004723c */ /* 0x004fe60000041804 */
[----:B---3--:R1:W-:Y:S04]  /*27840*/  STL.64 [R1+0x3558], R20 ;  /* 0x0035581401007387 */ /* 0x0083e80000100a00 */
[----:B-1----:R-:W2:Y:S04]  /*27850*/  LDL.64 R20, [R1+0xa0] ;  /* 0x0000a00001147983 */ /* 0x002ea80000100a00 */
[----:B------:R1:W-:Y:S02]  /*27860*/  STL.64 [R1+0x3500], R8 ;  /* 0x0035000801007387 */ /* 0x0003e40000100a00 */
[----:B-1----:R-:W-:-:S02]  /*27870*/  IMAD.MOV.U32 R8, RZ, RZ, R2 ;  /* 0x000000ffff087224 */ /* 0x002fc400078e0002 */
[----:B------:R-:W-:-:S05]  /*27880*/  IMAD.MOV.U32 R9, RZ, RZ, R0 ;  /* 0x000000ffff097224 */ /* 0x000fca00078e0000 */
[----:B------:R-:W-:Y:S04]  /*27890*/  STL.64 [R1+0x3550], R8 ;  /* 0x0035500801007387 */ /* 0x000fe80000100a00 */
[----:B------:R-:W-:Y:S04]  /*278a0*/  STL [R1+0x34a0], R29 ;  /* 0x0034a01d01007387 */ /* 0x000fe80000100800 */
[----:B0-----:R-:W-:Y:S04]  /*278b0*/  STL.64 [R1+0x33a0], R26 ;  /* 0x0033a01a01007387 */ /* 0x001fe80000100a00 */
[----:B------:R0:W-:Y:S04]  /*278c0*/  STL.64 [R1+0x3398], R24 ;  /* 0x0033981801007387 */ /* 0x0001e80000100a00 */
[----:B0-----:R-:W3:Y:S01]  /*278d0*/  LDL.64 R24, [R1+0x20] ;  /* 0x0000200001187983 */ /* 0x001ee20000100a00 */
[----:B------:R-:W-:-:S02]  /*278e0*/  IMAD.MOV.U32 R2, RZ, RZ, R12 ;  /* 0x000000ffff027224 */ /* 0x000fc400078e000c */
[----:B------:R-:W-:Y:S02]  /*278f0*/  IMAD.MOV.U32 R0, RZ, RZ, R13 ;  /* 0x000000ffff007224 */ /* 0x000fe400078e000d */
[----:B------:R-:W-:Y:S02]  /*27900*/  IMAD.MOV.U32 R12, RZ, RZ, R11 ;  /* 0x000000ffff0c7224 */ /* 0x000fe400078e000b */
[----:B------:R-:W-:Y:S01]  /*27910*/  IMAD.MOV.U32 R13, RZ, RZ, R10 ;  /* 0x000000ffff0d7224 */ /* 0x000fe200078e000a */
[----:B---3--:R0:W-:Y:S04]  /*27920*/  STL.64 [R1+0x3560], R24 ;  /* 0x0035601801007387 */ /* 0x0081e80000100a00 */
[----:B------:R1:W-:Y:S04]  /*27930*/  STL.64 [R1+0x9b0], R4 ;  /* 0x0009b00401007387 */ /* 0x0003e80000100a00 */
[----:B------:R-:W-:Y:S04]  /*27940*/  STL.64 [R1+0x9b8], R6 ;  /* 0x0009b80601007387 */ /* 0x000fe80000100a00 */
[----:B0-----:R-:W2:Y:S04]  /*27950*/  LDL.LU.64 R24, [R1+0x9a0] ;  /* 0x0009a00001187983 */ /* 0x001ea80000300a00 */
[----:B------:R-:W2:Y:S04]  /*27960*/  LDL.LU.64 R26, [R1+0x9a8] ;  /* 0x0009a800011a7983 */ /* 0x000ea80000300a00 */
[----:B------:R-:W3:Y:S04]  /*27970*/  LDL.LU.64 R8, [R1+0x990] ;  /* 0x0009900001087983 */ /* 0x000ee80000300a00 */
[----:B------:R-:W3:Y:S04]  /*27980*/  LDL.LU.64 R10, [R1+0x998] ;  /* 0x00099800010a7983 */ /* 0x000ee80000300a00 */
[----:B-1----:R-:W4:Y:S04]  /*27990*/  LDL.64 R4, [R1+0x70] ;  /* 0x0000700001047983 */ /* 0x002f280000100a00 */
[----:B------:R0:W-:Y:S04]  /*279a0*/  STL.64 [R1+0x34f8], R12 ;  /* 0x0034f80c01007387 */ /* 0x0001e80000100a00 */
[----:B0-----:R-:W2:Y:S04]  /*279b0*/  LDL.64 R12, [R1+0x30] ;  /* 0x00003000010c7983 */ /* 0x001ea80000100a00 */
[----:B--2---:R0:W-:Y:S04]  /*279c0*/  STL.64 [R1+0x3508], R12 ;  /* 0x0035080c01007387 */ /* 0x0041e80000100a00 */
[----:B0-----:R-:W2:Y:S04]  /*279d0*/  LDL R12, [R1+0x40] ;  /* 0x00004000010c7983 */ /* 0x001ea80000100800 */
[----:B------:R-:W2:Y:S01]  /*279e0*/  LDL R13, [R1+0x44] ;  /* 0x00004400010d7983 */ /* 0x000ea20000100800 */
[----:B------:R-:W-:Y:S03]  /*279f0*/  HMMA.16816.F32.BF16 R24, R16, R20, R24 ;  /* 0x000000141018723c */ /* 0x000fe60000041818 */
[----:B--2---:R0:W-:Y:S02]  /*27a00*/  STL.64 [R1+0x3520], R12 ;  /* 0x0035200c01007387 */ /* 0x0041e40000100a00 */
[----:B0-----:R-:W-:-:S02]  /*27a10*/  IMAD.MOV.U32 R12, RZ, RZ, R28 ;  /* 0x000000ffff0c7224 */ /* 0x001fc400078e001c */
[----:B------:R-:W-:-:S05]  /*27a20*/  IMAD.MOV.U32 R13, RZ, RZ, R3 ;  /* 0x000000ffff0d7224 */ /* 0x000fca00078e0003 */
[----:B------:R0:W-:Y:S01]  /*27a30*/  STL.64 [R1+0x3538], R12 ;  /* 0x0035380c01007387 */ /* 0x0001e20000100a00 */
[----:B------:R-:W-:-:S03]  /*27a40*/  IMAD.MOV.U32 R3, RZ, RZ, R21 ;  /* 0x000000ffff037224 */ /* 0x000fc600078e0015 */
[----:B0-----:R-:W2:Y:S04]  /*27a50*/  LDL.64 R12, [R1+0x60] ;  /* 0x00006000010c7983 */ /* 0x001ea80000100a00 */
[----:B------:R-:W-:Y:S04]  /*27a60*/  STL [R1+0x349c], R0 ;  /* 0x00349c0001007387 */ /* 0x000fe80000100800 */
[----:B------:R-:W-:Y:S04]  /*27a70*/  STL [R1+0x3498], R2 ;  /* 0x0034980201007387 */ /* 0x000fe80000100800 */
[----:B------:R0:W-:Y:S04]  /*27a80*/  STL.64 [R1+0x9a0], R24 ;  /* 0x0009a01801007387 */ /* 0x0001e80000100a00 */
[----:B------:R1:W-:Y:S04]  /*27a90*/  STL.64 [R1+0x9a8], R26 ;  /* 0x0009a81a01007387 */ /* 0x0003e80000100a00 */
[----:B0-----:R-:W4:Y:S01]  /*27aa0*/  LDL.LU.64 R24, [R1+0x3560] ;  /* 0x0035600001187983 */ /* 0x001f220000300a00 */
[----:B-1----:R-:W-:-:S03]  /*27ab0*/  IMAD.MOV.U32 R26, RZ, RZ, R20 ;  /* 0x000000ffff1a7224 */ /* 0x002fc600078e0014 */
[----:B------:R-:W3:Y:S04]  /*27ac0*/  LDL.LU.64 R20, [R1+0x3558] ;  /* 0x0035580001147983 */ /* 0x000ee80000300a00 */
[----:B------:R-:W-:Y:S01]  /*27ad0*/  STL [R1+0x34a4], R3 ;  /* 0x0034a40301007387 */ /* 0x000fe20000100800 */
[----:B---3--:R-:W-:Y:S06]  /*27ae0*/  HMMA.16816.F32.BF16 R8, R16, R20, R8 ;  /* 0x000000141008723c */ /* 0x008fec0000041808 */
[----:B------:R-:W-:-:S02]  /*27af0*/  IMAD.MOV.U32 R27, RZ, RZ, R21 ;  /* 0x000000ffff1b7224 */ /* 0x000fc400078e0015 */
[----:B------:R-:W-:-:S15]  /*27b00*/  IMAD.MOV.U32 R28, RZ, RZ, R20 ;  /* 0x000000ffff1c7224 */ /* 0x000fde00078e0014 */
[----:B------:R0:W-:Y:S04]  /*27b10*/  STL.64 [R1+0x990], R8 ;  /* 0x0009900801007387 */ /* 0x0001e80000100a00 */
[----:B------:R-:W-:Y:S04]  /*27b20*/  STL.64 [R1+0x998], R10 ;  /* 0x0009980a01007387 */ /* 0x000fe80000100a00 */
[----:B0-----:R-:W3:Y:S04]  /*27b30*/  LDL.LU.64 R8, [R1+0x3550] ;  /* 0x0035500001087983 */ /* 0x001ee80000300a00 */
[----:B------:R-:W2:Y:S04]  /*27b40*/  LDL.LU.64 R20, [R1+0x970] ;  /* 0x0009700001147983 */ /* 0x000ea80000300a00 */
[----:B------:R-:W2:Y:S04]  /*27b50*/  LDL.LU.64 R22, [R1+0x978] ;  /* 0x0009780001167983 */ /* 0x000ea80000300a00 */
[----:B------:R-:W-:Y:S04]  /*27b60*/  STL.64 [R1+0x3518], R26 ;  /* 0x0035181a01007387 */ /* 0x000fe80000100a00 */
[----:B----4-:R0:W-:Y:S04]  /*27b70*/  STL.64 [R1+0x3510], R24 ;  /* 0x0035101801007387 */ /* 0x0101e80000100a00 */
[----:B0-----:R-:W3:Y:S04]  /*27b80*/  LDL.LU.64 R24, [R1+0x980] ;  /* 0x0009800001187983 */ /* 0x001ee80000300a00 */
[----:B------:R-:W3:Y:S02]  /*27b90*/  LDL.LU.64 R26, [R1+0x988] ;  /* 0x00098800011a7983 */ /* 0x000ee40000300a00 */
[----:B---3--:R-:W-:Y:S02]  /*27ba0*/  HMMA.16816.F32.BF16 R8, R16, R8, R24 ;  /* 0x000000081008723c */ /* 0x008fe40000041818 */
[----:B------:R-:W3:Y:S04]  /*27bb0*/  LDL.LU.64 R24, [R1+0x940] ;  /* 0x0009400001187983 */ /* 0x000ee80000300a00 */
[----:B------:R-:W4:-:S15]  /*27bc0*/  LDL.LU.64 R26, [R1+0x948] ;  /* 0x00094800011a7983 */ /* 0x000f1e0000300a00 */
[----:B------:R-:W-:-:S02]  /*27bd0*/  NOP ;  /* 0x0000000000007918 */ /* 0x000fc40000000000 */
[----:B------:R-:W-:Y:S04]  /*27be0*/  STL.64 [R1+0x980], R8 ;  /* 0x0009800801007387 */ /* 0x000fe80000100a00 */
[----:B------:R-:W-:Y:S04]  /*27bf0*/  STL.64 [R1+0x988], R10 ;  /* 0x0009880a01007387 */ /* 0x000fe80000100a00 */
[----:B----4-:R-:W-:Y:S04]  /*27c00*/  STL.64 [R1+0x3530], R26 ;  /* 0x0035301a01007387 */ /* 0x010fe80000100a00 */
[----:B---3--:R0:W-:Y:S04]  /*27c10*/  STL.64 [R1+0x3528], R24 ;  /* 0x0035281801007387 */ /* 0x0081e80000100a00 */
[----:B0-----:R-:W3:Y:S04]  /*27c20*/  LDL.LU.64 R24, [R1+0x950] ;  /* 0x0009500001187983 */ /* 0x001ee80000300a00 */
[----:B------:R-:W4:Y:S01]  /*27c30*/  LDL.LU.64 R26, [R1+0x958] ;  /* 0x00095800011a7983 */ /* 0x000f220000300a00 */
[----:B--2---:R-:W-:Y:S06]  /*27c40*/  HMMA.16816.F32.BF16 R20, R16, R4, R20 ;  /* 0x000000041014723c */ /* 0x004fec0000041814 */
[----:B------:R-:W-:-:S02]  /*27c50*/  IMAD.MOV.U32 R0, RZ, RZ, R4 ;  /* 0x000000ffff007224 */ /* 0x000fc400078e0004 */
[----:B------:R-:W-:Y:S01]  /*27c60*/  IMAD.MOV.U32 R2, RZ, RZ, R5 ;  /* 0x000000ffff027224 */ /* 0x000fe200078e0005 */
[----:B----4-:R-:W-:Y:S04]  /*27c70*/  STL.64 [R1+0x3548], R26 ;  /* 0x0035481a01007387 */ /* 0x010fe80000100a00 */
[----:B---3--:R0:W-:Y:S04]  /*27c80*/  STL.64 [R1+0x3540], R24 ;  /* 0x0035401801007387 */ /* 0x0081e80000100a00 */
[----:B0-----:R-:W2:Y:S04]  /*27c90*/  LDL.LU.64 R24, [R1+0x960] ;  /* 0x0009600001187983 */ /* 0x001ea80000300a00 */
[----:B------:R-:W2:Y:S04]  /*27ca0*/  LDL.LU.64 R26, [R1+0x968] ;  /* 0x00096800011a7983 */ /* 0x000ea80000300a00 */
[----:B------:R-:W3:Y:S04]  /*27cb0*/  LDL.LU.64 R8, [R1+0x930] ;  /* 0x0009300001087983 */ /* 0x000ee80000300a00 */
[----:B------:R-:W3:Y:S04]  /*27cc0*/  LDL.LU.64 R10, [R1+0x938] ;  /* 0x00093800010a7983 */ /* 0x000ee80000300a00 */
[----:B------:R0:W-:Y:S04]  /*27cd0*/  STL.64 [R1+0x970], R20 ;  /* 0x0009701401007387 */ /* 0x0001e80000100a00 */
[----:B------:R1:W-:Y:S04]  /*27ce0*/  STL.64 [R1+0x978], R22 ;  /* 0x0009781601007387 */ /* 0x0003e80000100a00 */
[----:B0-----:R-:W4:Y:S04]  /*27cf0*/  LDL.LU.64 R20, [R1+0x920] ;  /* 0x0009200001147983 */ /* 0x001f280000300a00 */
[----:B-1----:R-:W4:Y:S04]  /*27d00*/  LDL.LU.64 R22, [R1+0x928] ;  /* 0x0009280001167983 */ /* 0x002f280000300a00 */
[----:B------:R-:W3:Y:S04]  /*27d10*/  LDL.LU.64 R4, [R1+0x900] ;  /* 0x0009000001047983 */ /* 0x000ee80000300a00 */
[----:B------:R-:W4:Y:S01]  /*27d20*/  LDL.LU.64 R6, [R1+0x908] ;  /* 0x0009080001067983 */ /* 0x000f220000300a00 */
[----:B------:R-:W-:-:S02]  /*27d30*/  IMAD.MOV.U32 R3, RZ, RZ, R12 ;  /* 0x000000ffff037224 */ /* 0x000fc400078e000c */
[----:B------:R-:W-:Y:S01]  /*27d40*/  IMAD.MOV.U32 R29, RZ, RZ, R13 ;  /* 0x000000ffff1d7224 */ /* 0x000fe200078e000d */
[C---:B--2---:R-:W-:Y:S01]  /*27d50*/  HMMA.16816.F32.BF16 R24, R16.reuse, R12, R24 ;  /* 0x0000000c1018723c */ /* 0x044fe20000041818 */
[----:B----4-:R-:W-:Y:S04]  /*27d60*/  STL.64 [R1+0x34f0], R6 ;  /* 0x0034f00601007387 */ /* 0x010fe80000100a00 */
[----:B---3--:R0:W-:Y:S04]  /*27d70*/  STL.64 [R1+0x34e8], R4 ;  /* 0x0034e80401007387 */ /* 0x0081e80000100a00 */
[----:B0-----:R-:W2:Y:S04]  /*27d80*/  LDL.LU.64 R4, [R1+0x910] ;  /* 0x0009100001047983 */ /* 0x001ea80000300a00 */
[----:B------:R-:W2:Y:S10]  /*27d90*/  LDL.LU.64 R6, [R1+0x918] ;  /* 0x0009180001067983 */ /* 0x000eb40000300a00 */
[----:B------:R-:W-:Y:S04]  /*27da0*/  STL.64 [R1+0x960], R24 ;  /* 0x0009601801007387 */ /* 0x000fe80000100a00 */
[----:B------:R0:W-:Y:S04]  /*27db0*/  STL.64 [R1+0x968], R26 ;  /* 0x0009681a01007387 */ /* 0x0001e80000100a00 */
[----:B0-----:R-:W3:Y:S04]  /*27dc0*/  LDL.LU.64 R26, [R1+0x3548] ;  /* 0x00354800011a7983 */ /* 0x001ee80000300a00 */
[----:B------:R-:W3:Y:S04]  /*27dd0*/  LDL.LU.64 R24, [R1+0x3540] ;  /* 0x0035400001187983 */ /* 0x000ee80000300a00 */
[----:B------:R-:W3:Y:S02]  /*27de0*/  LDL.LU.64 R12, [R1+0x3538] ;  /* 0x00353800010c7983 */ /* 0x000ee40000300a00 */
[----:B---3--:R-:W-:Y:S02]  /*27df0*/  HMMA.16816.F32.BF16 R12, R16, R12, R24 ;  /* 0x0000000c100c723c */ /* 0x008fe40000041818 */
[----:B------:R-:W3:Y:S04]  /*27e00*/  LDL.LU.64 R26, [R1+0x3530] ;  /* 0x00353000011a7983 */ /* 0x000ee80000300a00 */
[----:B------:R-:W3:-:S15]  /*27e10*/  LDL.LU.64 R24, [R1+0x3528] ;  /* 0x0035280001187983 */ /* 0x000ede0000300a00 */
[----:B------:R-:W-:-:S02]  /*27e20*/  NOP ;  /* 0x0000000000007918 */ /* 0x000fc40000000000 */
[----:B------:R0:W-:Y:S04]  /*27e30*/  STL.64 [R1+0x950], R12 ;  /* 0x0009500c01007387 */ /* 0x0001e80000100a00 */
[----:B------:R3:W-:Y:S04]  /*27e40*/  STL.64 [R1+0x958], R14 ;  /* 0x0009580e01007387 */ /* 0x0007e80000100a00 */
[----:B0-----:R-:W3:Y:S02]  /*27e50*/  LDL.LU.64 R12, [R1+0x3520] ;  /* 0x00352000010c7983 */ /* 0x001ee40000300a00 */
[----:B---3--:R-:W-:Y:S02]  /*27e60*/  HMMA.16816.F32.BF16 R12, R16, R12, R24 ;  /* 0x0000000c100c723c */ /* 0x008fe40000041818 */
[----:B------:R-:W3:Y:S04]  /*27e70*/  LDL.LU.64 R26, [R1+0x3518] ;  /* 0x00351800011a7983 */ /* 0x000ee80000300a00 */
[----:B------:R-:W4:-:S15]  /*27e80*/  LDL.LU.64 R24, [R1+0x3510] ;  /* 0x0035100001187983 */ /* 0x000f1e0000300a00 */
[----:B------:R-:W-:-:S02]  /*27e90*/  NOP ;  /* 0x0000000000007918 */ /* 0x000fc40000000000 */
[----:B------:R0:W-:Y:S04]  /*27ea0*/  STL.64 [R1+0x940], R12 ;  /* 0x0009400c01007387 */ /* 0x0001e80000100a00 */
[----:B------:R-:W-:Y:S04]  /*27eb0*/  STL.64 [R1+0x948], R14 ;  /* 0x0009480e01007387 */ /* 0x000fe80000100a00 */
[----:B0-----:R-:W2:Y:S02]  /*27ec0*/  LDL.LU.64 R12, [R1+0x3508] ;  /* 0x00350800010c7983 */ /* 0x001ea40000300a00 */
[----:B--2---:R-:W-:-:S15]  /*27ed0*/  HMMA.16816.F32.BF16 R8, R16, R12, R8 ;  /* 0x0000000c1008723c */ /* 0x004fde0000041808 */
[----:B------:R-:W-:-:S08]  /*27ee0*/  NOP ;  /* 0x0000000000007918 */ /* 0x000fd00000000000 */
[----:B------:R0:W-:Y:S04]  /*27ef0*/  STL.64 [R1+0x930], R8 ;  /* 0x0009300801007387 */ /* 0x0001e80000100a00 */
[----:B------:R1:W-:Y:S04]  /*27f00*/  STL.64 [R1+0x938], R10 ;  /* 0x0009380a01007387 */ /* 0x0003e80000100a00 */
[----:B0-----:R-:W2:Y:S01]  /*27f10*/  LDL.LU.64 R8, [R1+0x3500] ;  /* 0x0035000001087983 */ /* 0x001ea20000300a00 */
[----:B-1----:R-:W-:Y:S02]  /*27f20*/  IMAD.MOV.U32 R11, RZ, RZ, R12 ;  /* 0x000000ffff0b7224 */ /* 0x002fe400078e000c */
[----:B------:R-:W-:-:S02]  /*27f30*/  IMAD.MOV.U32 R10, RZ, RZ, R13 ;  /* 0x000000ffff0a7224 */ /* 0x000fc400078e000d */
[----:B------:R-:W2:Y:S01]  /*27f40*/  LDL.LU.64 R12, [R1+0x34f8] ;  /* 0x0034f800010c7983 */ /* 0x000ea20000300a00 */
[----:B----4-:R-:W-:-:S15]  /*27f50*/  HMMA.16816.F32.BF16 R20, R16, R24, R20 ;  /* 0x000000181014723c */ /* 0x010fde0000041814 */
[----:B------:R-:W-:-:S08]  /*27f60*/  NOP ;  /* 0x0000000000007918 */ /* 0x000fd00000000000 */
[----:B------:R0:W-:Y:S04]  /*27f70*/  STL.64 [R1+0x920], R20 ;  /* 0x0009201401007387 */ /* 0x0001e80000100a00 */
[----:B------:R1:W-:Y:S04]  /*27f80*/  STL.64 [R1+0x928], R22 ;  /* 0x0009281601007387 */ /* 0x0003e80000100a00 */
[----:B0-----:R-:W4:Y:S04]  /*27f90*/  LDL.LU.64 R20, [R1+0x1f0] ;  /* 0x0001f00001147983 */ /* 0x001f280000300a00 */
[----:B-1----:R-:W4:Y:S04]  /*27fa0*/  LDL.LU.64 R22, [R1+0x1f8] ;  /* 0x0001f80001167983 */ /* 0x002f280000300a00 */
[----:B------:R0:W-:Y:S04]  /*27fb0*/  STL.64 [R1+0x33e0], R24 ;  /* 0x0033e01801007387 */ /* 0x0001e80000100a00 */
[----:B---3--:R1:W-:Y:S04]  /*27fc0*/  STL.64 [R1+0x3490], R26 ;  /* 0x0034901a01007387 */ /* 0x0083e80000100a00 */
[----:B0-----:R-:W3:Y:S04]  /*27fd0*/  LDL.LU.64 R24, [R1+0x8f0] ;  /* 0x0008f00001187983 */ /* 0x001ee80000300a00 */
[----:B-1----:R-:W3:Y:S01]  /*27fe0*/  LDL.LU.64 R26, [R1+0x8f8] ;  /* 0x0008f800011a7983 */ /* 0x002ee20000300a00 */
[----:B--2---:R-:W-:Y:S03]  /*27ff0*/  HMMA.16816.F32.BF16 R12, R16, R12, R4 ;  /* 0x0000000c100c723c */ /* 0x004fe60000041804 */
[----:B------:R-:W2:Y:S04]  /*28000*/  LDL.LU.64 R6, [R1+0x34f0] ;  /* 0x0034f00001067983 */ /* 0x000ea80000300a00 */
[----:B------:R-:W2:-:S15]  /*28010*/  LDL.LU.64 R4, [R1+0x34e8] ;  /* 0x0034e80001047983 */ /* 0x000e9e0000300a00 */
[----:B------:R-:W-:-:S01]  /*28020*/  NOP ;  /* 0x0000000000007918 */ /* 0x000fc20000000000 */
[----:B------:R-:W-:Y:S04]  /*28030*/  STL.64 [R1+0x910], R12 ;  /* 0x0009100c01007387 */ /* 0x000fe80000100a00 */
[----:B------:R0:W-:Y:S04]  /*28040*/  STL.64 [R1+0x918], R14 ;  /* 0x0009180e01007387 */ /* 0x0001e80000100a00 */
[----:B0-----:R-:W4:Y:S04]  /*28050*/  LDL.LU.64 R14, [R1+0x34e0] ;  /* 0x0034e000010e7983 */ /* 0x001f280000300a00 */
[----:B------:R-:W2:Y:S02]  /*28060*/  LDL.LU.64 R12, [R1+0x34d8] ;  /* 0x0034d800010c7983 */ /* 0x000ea40000300a00 */
[----:B--2---:R-:W-:-:S15]  /*28070*/  HMMA.16816.F32.BF16 R4, R16, R12, R4 ;  /* 0x0000000c1004723c */ /* 0x004fde0000041804 */
[----:B------:R-:W-:-:S08]  /*28080*/  NOP ;  /* 0x0000000000007918 */ /* 0x000fd00000000000 */
[----:B------:R-:W-:Y:S04]  /*28090*/  STL.64 [R1+0x900], R4 ;  /* 0x0009000401007387 */ /* 0x000fe80000100a00 */
[----:B------:R0:W-:Y:S04]  /*280a0*/  STL.64 [R1+0x908], R6 ;  /* 0x0009080601007387 */ /* 0x0001e80000100a00 */
[----:B0-----:R-:W2:Y:S04]  /*280b0*/  LDL.LU.64 R6, [R1+0x34d0] ;  /* 0x0034d00001067983 */ /* 0x001ea80000300a00 */
[----:B------:R-:W3:Y:S04]  /*280c0*/  LDL.LU.64 R4, [R1+0x34c8] ;  /* 0x0034c80001047983 */ /* 0x000ee80000300a00 */
[----:B----4-:R-:W-:Y:S04]  /*280d0*/  STL.64 [R1+0x33c0], R14 ;  /* 0x0033c00e01007387 */ /* 0x010fe80000100a00 */
[----:B------:R0:W-:Y:S02]  /*280e0*/  STL.64 [R1+0x33b8], R12 ;  /* 0x0033b80c01007387 */ /* 0x0001e40000100a00 */
[----:B0-----:R-:W-:-:S02]  /*280f0*/  IMAD.MOV.U32 R12, RZ, RZ, R8 ;  /* 0x000000ffff0c7224 */ /* 0x001fc400078e0008 */
[----:B------:R-:W-:Y:S01]  /*28100*/  IMAD.MOV.U32 R13, RZ, RZ, R9 ;  /* 0x000000ffff0d7224 */ /* 0x000fe200078e0009 */
[----:B------:R-:W4:Y:S04]  /*28110*/  LDL.LU R8, [R1+0x34c4] ;  /* 0x0034c40001087983 */ /* 0x000f280000300800 */
[----:B------:R-:W4:Y:S01]  /*28120*/  LDL.LU R9, [R1+0x34c0] ;  /* 0x0034c00001097983 */ /* 0x000f220000300800 */
[----:B---3--:R-:W-:-:S15]  /*28130*/  HMMA.16816.F32.BF16 R24, R16, R4, R24 ;  /* 0x000000041018723c */ /* 0x008fde0000041818 */
[----:B------:R-:W-:-:S08]  /*28140*/  NOP ;  /* 0x0000000000007918 */ /* 0x000fd00000000000 */
[----:B------:R0:W-:Y:S04]  /*28150*/  STL.64 [R1+0x8f0], R24 ;  /* 0x0008f01801007387 */ /* 0x0001e80000100a00 */
[----:B------:R1:W-:Y:S04]  /*28160*/  STL.64 [R1+0x8f8], R26 ;  /* 0x0008f81a01007387 */ /* 0x0003e80000100a00 */
[----:B0-----:R-:W3:Y:S04]  /*28170*/  LDL.LU.64 R24, [R1+0x1020] ;  /* 0x0010200001187983 */ /* 0x001ee80000300a00 */
[----:B-1----:R-:W3:Y:S04]  /*28180*/  LDL.LU.64 R26, [R1+0x1028] ;  /* 0x00102800011a7983 */ /* 0x002ee80000300a00 */
[----:B--2---:R-:W-:Y:S04]  /*28190*/  STL.64 [R1+0x33d0], R6 ;  /* 0x0033d00601007387 */ /* 0x004fe80000100a00 */
[----:B------:R0:W-:Y:S04]  /*281a0*/  STL.64 [R1+0x33c8], R4 ;  /* 0x0033c80401007387 */ /* 0x0001e80000100a00 */
[----:B0-----:R-:W2:Y:S01]  /*281b0*/  LDL.64 R4, [R1+0x40] ;  /* 0x0000400001047983 */ /* 0x001ea20000100a00 */
[----:B----4-:R-:W-:Y:S03]  /*281c0*/  HMMA.16816.F32.BF16 R16, R16, R8, R20 ;  /* 0x000000081010723c */ /* 0x010fe60000041814 */
[----:B--2---:R0:W-:Y:S04]  /*281d0*/  STL.64 [R1+0x3400], R4 ;  /* 0x0034000401007387 */ /* 0x0041e80000100a00 */
[----:B0-----:R-:W2:Y:S04]  /*281e0*/  LDL.LU.64 R4, [R1+0x1c0] ;  /* 0x0001c00001047983 */ /* 0x001ea80000300a00 */
[----:B------:R-:W2:Y:S04]  /*281f0*/  LDL.LU.64 R6, [R1+0x1c8] ;  /* 0x0001c80001067983 */ /* 0x000ea80000300a00 */
[----:B------:R-:W4:Y:S04]  /*28200*/  LDL.LU.64 R22, [R1+0x34b8] ;  /* 0x0034b80001167983 */ /* 0x000f280000300a00 */
[----:B------:R-:W3:Y:S04]  /*28210*/  LDL.LU.64 R20, [R1+0x34b0] ;  /* 0x0034b00001147983 */ /* 0x000ee80000300a00 */
[----:B------:R4:W-:Y:S04]  /*28220*/  STL.64 [R1+0x1f0], R16 ;  /* 0x0001f01001007387 */ /* 0x0009e80000100a00 */
[----:B------:R-:W-:Y:S01]  /*28230*/  STL.64 [R1+0x1f8], R18 ;  /* 0x0001f81201007387 */ /* 0x000fe20000100a00 */
[----:B----4-:R-:W-:-:S02]  /*28240*/  IMAD.MOV.U32 R16, RZ, RZ, R22 ;  /* 0x000000ffff107224 */ /* 0x010fc400078e0016 */
[----:B------:R-:W-:Y:S01]  /*28250*/  IMAD.MOV.U32 R17, RZ, RZ, R23 ;  /* 0x000000ffff117224 */ /* 0x000fe200078e0017 */
[----:B------:R-:W3:Y:S04]  /*28260*/  LDL.LU R22, [R1+0x34ac] ;  /* 0x0034ac0001167983 */ /* 0x000ee80000300800 */
[----:B------:R-:W3:Y:S04]  /*28270*/  LDL.LU R23, [R1+0x34a8] ;  /* 0x0034a80001177983 */ /* 0x000ee80000300800 */
[----:B------:R0:W-:Y:S02]  /*28280*/  STL.64 [R1+0x3408], R8 ;  /* 0x0034080801007387 */ /* 0x0001e40000100a00 */
[----:B0-----:R-:W-:-:S02]  /*28290*/  IMAD.MOV.U32 R8, RZ, RZ, R3 ;  /* 0x000000ffff087224 */ /* 0x001fc400078e0003 */
        /* <DEDUP_REMOVED lines=8> */
[----:B------:R0:W-:Y:S01]  /*28320*/  STL.64 [R1+0x3438], R8 ;  /* 0x0034380801007387 */ /* 0x0001e20000100a00 */
[C---:B---3--:R-:W-:Y:S06]  /*28330*/  HMMA.16816.F32.BF16 R16, R20.reuse, R16, R24 ;  /* 0x000000101410723c */ /* 0x048fec0000041818 */
[----:B--2---:R-:W-:Y:S01]  /*28340*/  HMMA.16816.F32.BF16 R4, R20, R12, R4 ;  /* 0x0000000c1404723c */ /* 0x004fe20000041804 */
[----:B------:R-:W2:Y:S01]  /*28350*/  LDL.LU.64 R26, [R1+0x3490] ;  /* 0x00349000011a7983 */ /* 0x000ea20000300a00 */
[----:B------:R-:W-:-:S02]  /*28360*/  IMAD.MOV.U32 R24, RZ, RZ, R11 ;  /* 0x000000ffff187224 */ /* 0x000fc400078e000b */
[----:B------:R-:W-:-:S13]  /*28370*/  IMAD.MOV.U32 R25, RZ, RZ, R10 ;  /* 0x000000ffff197224 */ /* 0x000fda00078e000a */
[----:B------:R-:W-:Y:S04]  /*28380*/  STL.64 [R1+0x1020], R16 ;  /* 0x0010201001007387 */ /* 0x000fe80000100a00 */
[----:B------:R-:W-:Y:S04]  /*28390*/  STL.64 [R1+0x1028], R18 ;  /* 0x0010281201007387 */ /* 0x000fe80000100a00 */
[----:B------:R-:W-:Y:S04]  /*283a0*/  STL.64 [R1+0x1c0], R4 ;  /* 0x0001c00401007387 */ /* 0x000fe80000100a00 */
[----:B------:R-:W-:Y:S04]  /*283b0*/  STL.64 [R1+0x1c8], R6 ;  /* 0x0001c80601007387 */ /* 0x000fe80000100a00 */
[----:B0-----:R-:W3:Y:S04]  /*283c0*/  LDL.LU.64 R8, [R1+0x7e0] ;  /* 0x0007e00001087983 */ /* 0x001ee80000300a00 */
[----:B------:R-:W2:Y:S04]  /*283d0*/  LDL.LU.64 R10, [R1+0x7e8] ;  /* 0x0007e800010a7983 */ /* 0x000ea80000300a00 */
[----:B----4-:R-:W0:Y:S04]  /*283e0*/  LDSM.16.MT88.4 R16, [R29+UR5+0x300] ;  /* 0x000300051d10783b */ /* 0x010e280008004200 */
[----:B--2---:R-:W-:Y:S04]  /*283f0*/  STL.64 [R1+0x3448], R10 ;  /* 0x0034480a01007387 */ /* 0x004fe80000100a00 */
[----:B---3--:R1:W-:Y:S02]  /*28400*/  STL.64 [R1+0x3440], R8 ;  /* 0x0034400801007387 */ /* 0x0083e40000100a00 */
[----:B-1----:R-:W-:-:S02]  /*28410*/  IMAD.MOV.U32 R8, RZ, RZ, R28 ;  /* 0x000000ffff087224 */ /* 0x002fc400078e001c */
[----:B------:R-:W-:-:S05]  /*28420*/  IMAD.MOV.U32 R9, RZ, RZ, R27 ;  /* 0x000000ffff097224 */ /* 0x000fca00078e001b */
[----:B------:R1:W-:Y:S02]  /*28430*/  STL.64 [R1+0x3460], R8 ;  /* 0x0034600801007387 */ /* 0x0003e40000100a00 */
[----:B-1----:R-:W-:Y:S02]  /*28440*/  IMAD.MOV.U32 R8, RZ, RZ, R26 ;  /* 0x000000ffff087224 */ /* 0x002fe400078e001a */
        /* <DEDUP_REMOVED lines=20> */
[----:B------:R-:W-:-:S02]  /*28590*/  IMAD.MOV.U32 R8, RZ, RZ, R2 ;  /* 0x000000ffff087224 */ /* 0x000fc400078e0002 */
[----:B------:R-:W-:Y:S01]  /*285a0*/  IMAD.MOV.U32 R9, RZ, RZ, R0 ;  /* 0x000000ffff097224 */ /* 0x000fe200078e0000 */
[----:B---3--:R-:W-:Y:S04]  /*285b0*/  STL.64 [R1+0x3488], R6 ;  /* 0x0034880601007387 */ /* 0x008fe80000100a00 */
[----:B--2---:R1:W-:Y:S04]  /*285c0*/  STL.64 [R1+0x3480], R4 ;  /* 0x0034800401007387 */ /* 0x0043e80000100a00 */
[----:B-1----:R-:W2:Y:S04]  /*285d0*/  LDL.LU.64 R4, [R1+0x810] ;  /* 0x0008100001047983 */ /* 0x002ea80000300a00 */
[----:B------:R-:W2:Y:S04]  /*285e0*/  LDL.LU.64 R6, [R1+0x818] ;  /* 0x0008180001067983 */ /* 0x000ea80000300a00 */
[----:B------:R1:W-:Y:S04]  /*285f0*/  STL.64 [R1+0x33f8], R24 ;  /* 0x0033f81801007387 */ /* 0x0003e80000100a00 */
[----:B-1----:R-:W3:Y:S04]  /*28600*/  LDL.LU.64 R24, [R1+0x7a0] ;  /* 0x0007a00001187983 */ /* 0x002ee80000300a00 */
[----:B------:R-:W3:Y:S04]  /*28610*/  LDL.LU.64 R26, [R1+0x7a8] ;  /* 0x0007a800011a7983 */ /* 0x000ee80000300a00 */
[----:B------:R-:W4:Y:S01]  /*28620*/  LDL.64 R12, [R1+0x10] ;  /* 0x00001000010c7983 */ /* 0x000f220000100a00 */
[C---:B--2---:R-:W-:Y:S03]  /*28630*/  HMMA.16816.F32.BF16 R8, R20.reuse, R8, R4 ;  /* 0x000000081408723c */ /* 0x044fe60000041804 */
[----:B----4-:R1:W-:Y:S04]  /*28640*/  STL.64 [R1+0x33d8], R12 ;  /* 0x0033d80c01007387 */ /* 0x0103e80000100a00 */
[----:B-1----:R-:W2:Y:S04]  /*28650*/  LDL.64 R12, [R1+0x50] ;  /* 0x00005000010c7983 */ /* 0x002ea80000100a00 */
[----:B0-----:R-:W-:Y:S04]  /*28660*/  STL [R1+0x329c], R19 ;  /* 0x00329c1301007387 */ /* 0x001fe80000100800 */
[----:B------:R-:W-:Y:S04]  /*28670*/  STL [R1+0x3348], R18 ;  /* 0x0033481201007387 */ /* 0x000fe80000100800 */
[----:B------:R0:W-:Y:S04]  /*28680*/  STL.64 [R1+0x3340], R16 ;  /* 0x0033401001007387 */ /* 0x0001e80000100a00 */
[----:B0-----:R-:W4:Y:S04]  /*28690*/  LDL.64 R16, [R1+0x80] ;  /* 0x0000800001107983 */ /* 0x001f280000100a00 */
        /* <DEDUP_REMOVED lines=14> */
[----:B------:R-:W3:-:S15]  /*28780*/  LDL.LU.64 R4, [R1+0x3450] ;  /* 0x0034500001047983 */ /* 0x000ede0000300a00 */
[----:B------:R-:W-:-:S02]  /*28790*/  NOP ;  /* 0x0000000000007918 */ /* 0x000fc40000000000 */
[----:B------:R-:W-:Y:S04]  /*287a0*/  STL.64 [R1+0x7f0], R8 ;  /* 0x0007f00801007387 */ /* 0x000fe80000100a00 */
[----:B------:R0:W-:Y:S04]  /*287b0*/  STL.64 [R1+0x7f8], R10 ;  /* 0x0007f80a01007387 */ /* 0x0001e80000100a00 */
[----:B0-----:R-:W4:Y:S04]  /*287c0*/  LDL.LU.64 R10, [R1+0x3448] ;  /* 0x00344800010a7983 */ /* 0x001f280000300a00 */
[----:B------:R-:W4:Y:S02]  /*287d0*/  LDL.LU.64 R8, [R1+0x3440] ;  /* 0x0034400001087983 */ /* 0x000f240000300a00 */
[----:B----4-:R-:W-:-:S15]  /*287e0*/  HMMA.16816.F32.BF16 R8, R20, R16, R8 ;  /* 0x000000101408723c */ /* 0x010fde0000041808 */
[----:B------:R-:W-:-:S08]  /*287f0*/  NOP ;  /* 0x0000000000007918 */ /* 0x000fd00000000000 */
        /* <DEDUP_REMOVED lines=16> */
[----:B0-----:R-:W4:Y:S04]  /*28900*/  LDL.LU.64 R8, [R1+0x3408] ;  /* 0x0034080001087983 */ /* 0x001f280000300a00 */
[----:B------:R-:W4:Y:S01]  /*28910*/  LDL R19, [R1+0x1de8] ;  /* 0x001de80001137983 */ /* 0x000f220000100800 */
[----:B--2---:R-:W-:-:S02]  /*28920*/  IMAD.MOV.U32 R10, RZ, RZ, R12 ;  /* 0x000000ffff0a7224 */ /* 0x004fc400078e000c */
[----:B------:R-:W-:Y:S01]  /*28930*/  IMAD.MOV.U32 R2, RZ, RZ, R13 ;  /* 0x000000ffff027224 */ /* 0x000fe200078e000d */
[----:B---3--:R-:W-:-:S15]  /*28940*/  HMMA.16816.F32.BF16 R4, R20, R12, R4 ;  /* 0x0000000c1404723c */ /* 0x008fde0000041804 */
[----:B------:R-:W-:-:S08]  /*28950*/  NOP ;  /* 0x0000000000007918 */ /* 0x000fd00000000000 */
[----:B------:R0:W-:Y:S04]  /*28960*/  STL.64 [R1+0x7b0], R4 ;  /* 0x0007b00401007387 */ /* 0x0001e80000100a00 */
[----:B------:R-:W-:Y:S04]  /*28970*/  STL.64 [R1+0x7b8], R6 ;  /* 0x0007b80601007387 */ /* 0x000fe80000100a00 */
[----:B0-----:R-:W2:Y:S04]  /*28980*/  LDL.LU.64 R4, [R1+0x3400] ;  /* 0x0034000001047983 */ /* 0x001ea80000300a00 */
[----:B------:R-:W3:Y:S04]  /*28990*/  LDL.LU.64 R12, [R1+0x780] ;  /* 0x00078000010c7983 */ /* 0x000ee80000300a00 */
[----:B------:R-:W4:Y:S01]  /*289a0*/  LDL.LU.64 R14, [R1+0x788] ;  /* 0x00078800010e7983 */ /* 0x000f220000300a00 */
[----:B--2---:R-:W-:Y:S03]  /*289b0*/  HMMA.16816.F32.BF16 R24, R20, R4, R24 ;  /* 0x000000041418723c */ /* 0x004fe60000041818 */
[----:B----4-:R-:W-:Y:S04]  /*289c0*/  STL.64 [R1+0x33f0], R14 ;  /* 0x0033f00e01007387 */ /* 0x010fe80000100a00 */
[----:B---3--:R0:W-:Y:S04]  /*289d0*/  STL.64 [R1+0x33e8], R12 ;  /* 0x0033e80c01007387 */ /* 0x0081e80000100a00 */
[----:B0-----:R-:W2:Y:S04]  /*289e0*/  LDL.LU.64 R12, [R1+0x790] ;  /* 0x00079000010c7983 */ /* 0x001ea80000300a00 */
[----:B------:R-:W2:Y:S08]  /*289f0*/  LDL.LU.64 R14, [R1+0x798] ;  /* 0x00079800010e7983 */ /* 0x000eb00000300a00 */
[----:B------:R0:W-:Y:S04]  /*28a00*/  STL.64 [R1+0x7a0], R24 ;  /* 0x0007a01801007387 */ /* 0x0001e80000100a00 */
[----:B------:R-:W-:Y:S04]  /*28a10*/  STL.64 [R1+0x7a8], R26 ;  /* 0x0007a81a01007387 */ /* 0x000fe80000100a00 */
[----:B0-----:R-:W2:Y:S01]  /*28a20*/  LDL.LU.64 R24, [R1+0x33f8] ;  /* 0x0033f80001187983 */ /* 0x001ea20000300a00 */
[----:B------:R-:W-:-:S02]  /*28a30*/  IMAD.MOV.U32 R11, RZ, RZ, R5 ;  /* 0x000000ffff0b7224 */ /* 0x000fc400078e0005 */
[----:B------:R-:W-:Y:S02]  /*28a40*/  IMAD.MOV.U32 R18, RZ, RZ, R4 ;  /* 0x000000ffff127224 */ /* 0x000fe400078e0004 */
[----:B------:R-:W3:Y:S04]  /*28a50*/  LDL.LU.64 R4, [R1+0x770] ;  /* 0x0007700001047983 */ /* 0x000ee80000300a00 */
[----:B------:R-:W3:Y:S04]  /*28a60*/  LDL.LU.64 R6, [R1+0x778] ;  /* 0x0007780001067983 */ /* 0x000ee80000300a00 */
[----:B------:R-:W-:Y:S04]  /*28a70*/  STL.64 [R1+0x33b0], R10 ;  /* 0x0033b00a01007387 */ /* 0x000fe80000100a00 */
[----:B------:R0:W-:Y:S04]  /*28a80*/  STL.64 [R1+0x33a8], R8 ;  /* 0x0033a80801007387 */ /* 0x0001e80000100a00 */
[----:B0-----:R-:W4:Y:S04]  /*28a90*/  LDL.LU.64 R8, [R1+0x750] ;  /* 0x0007500001087983 */ /* 0x001f280000300a00 */
[----:B------:R-:W4:Y:S04]  /*28aa0*/  LDL.LU.64 R10, [R1+0x758] ;  /* 0x00075800010a7983 */ /* 0x000f280000300a00 */
[----:B------:R-:W-:Y:S04]  /*28ab0*/  STL [R1+0x3360], R18 ;  /* 0x0033601201007387 */ /* 0x000fe80000100800 */
[----:B------:R0:W-:Y:S04]  /*28ac0*/  STL.64 [R1+0x3358], R16 ;  /* 0x0033581001007387 */ /* 0x0001e80000100a00 */
[----:B------:R1:W-:Y:S04]  /*28ad0*/  STL [R1+0x3390], R19 ;  /* 0x0033901301007387 */ /* 0x0003e80000100800 */
[----:B0-----:R-:W4:Y:S04]  /*28ae0*/  LDL.LU.64 R16, [R1+0x760] ;  /* 0x0007600001107983 */ /* 0x001f280000300a00 */
[----:B-1----:R-:W4:Y:S01]  /*28af0*/  LDL.LU.64 R18, [R1+0x768] ;  /* 0x0007680001127983 */ /* 0x002f220000300a00 */
        /* <DEDUP_REMOVED lines=9> */
[----:B------:R0:W-:Y:S04]  /*28b90*/  STL.64 [R1+0x780], R12 ;  /* 0x0007800c01007387 */ /* 0x0001e80000100a00 */
[----:B------:R-:W-:Y:S04]  /*28ba0*/  STL.64 [R1+0x788], R14 ;  /* 0x0007880e01007387 */ /* 0x000fe80000100a00 */
[----:B0-----:R-:W3:Y:S01]  /*28bb0*/  LDL.LU.64 R12, [R1+0x33d8] ;  /* 0x0033d800010c7983 */ /* 0x001ee20000300a00 */
[----:B------:R-:W-:Y:S02]  /*28bc0*/  IMAD.MOV.U32 R3, RZ, RZ, R24 ;  /* 0x000000ffff037224 */ /* 0x000fe400078e0018 */
[----:B------:R-:W-:-:S02]  /*28bd0*/  IMAD.MOV.U32 R0, RZ, RZ, R25 ;  /* 0x000000ffff007224 */ /* 0x000fc400078e0019 */
[----:B------:R-:W2:Y:S04]  /*28be0*/  LDL.LU.64 R24, [R1+0x1b0] ;  /* 0x0001b00001187983 */ /* 0x000ea80000300a00 */
[----:B------:R-:W2:Y:S01]  /*28bf0*/  LDL.LU.64 R26, [R1+0x1b8] ;  /* 0x0001b800011a7983 */ /* 0x000ea20000300a00 */
[----:B---3--:R-:W-:Y:S06]  /*28c00*/  HMMA.16816.F32.BF16 R4, R20, R12, R4 ;  /* 0x0000000c1404723c */ /* 0x008fec0000041804 */
[----:B------:R-:W-:-:S02]  /*28c10*/  IMAD.MOV.U32 R29, RZ, RZ, R12 ;  /* 0x000000ffff1d7224 */ /* 0x000fc400078e000c */
[----:B------:R-:W-:-:S15]  /*28c20*/  IMAD.MOV.U32 R28, RZ, RZ, R13 ;  /* 0x000000ffff1c7224 */ /* 0x000fde00078e000d */
[----:B------:R-:W-:Y:S04]  /*28c30*/  STL.64 [R1+0x770], R4 ;  /* 0x0007700401007387 */ /* 0x000fe80000100a00 */
[----:B------:R0:W-:Y:S04]  /*28c40*/  STL.64 [R1+0x778], R6 ;  /* 0x0007780601007387 */ /* 0x0001e80000100a00 */
[----:B0-----:R-:W3:Y:S04]  /*28c50*/  LDL.LU.64 R6, [R1+0x33d0] ;  /* 0x0033d00001067983 */ /* 0x001ee80000300a00 */
[----:B------:R-:W2:Y:S04]  /*28c60*/  LDL.LU.64 R4, [R1+0x33c8] ;  /* 0x0033c80001047983 */ /* 0x000ea80000300a00 */
[----:B------:R-:W3:Y:S04]  /*28c70*/  LDL.LU.64 R14, [R1+0x33c0] ;  /* 0x0033c000010e7983 */ /* 0x000ee80000300a00 */
[----:B------:R-:W4:Y:S02]  /*28c80*/  LDL.LU.64 R12, [R1+0x33b8] ;  /* 0x0033b800010c7983 */ /* 0x000f240000300a00 */
[C---:B----4-:R-:W-:Y:S06]  /*28c90*/  HMMA.16816.F32.BF16 R16, R20.reuse, R12, R16 ;  /* 0x0000000c1410723c */ /* 0x050fec0000041810 */
[----:B--2---:R-:W-:-:S15]  /*28ca0*/  HMMA.16816.F32.BF16 R8, R20, R4, R8 ;  /* 0x000000041408723c */ /* 0x004fde0000041808 */
[----:B------:R-:W-:-:S02]  /*28cb0*/  NOP ;  /* 0x0000000000007918 */ /* 0x000fc40000000000 */
[----:B------:R0:W-:Y:S04]  /*28cc0*/  STL.64 [R1+0x760], R16 ;  /* 0x0007601001007387 */ /* 0x0001e80000100a00 */
[----:B------:R1:W-:Y:S04]  /*28cd0*/  STL.64 [R1+0x768], R18 ;  /* 0x0007681201007387 */ /* 0x0003e80000100a00 */
[----:B0-----:R-:W2:Y:S04]  /*28ce0*/  LDL.LU.64 R16, [R1+0x1010] ;  /* 0x0010100001107983 */ /* 0x001ea80000300a00 */
[----:B-1----:R-:W2:Y:S04]  /*28cf0*/  LDL.LU.64 R18, [R1+0x1018] ;  /* 0x0010180001127983 */ /* 0x002ea80000300a00 */
[----:B---3--:R-:W-:Y:S04]  /*28d00*/  STL.64 [R1+0x32c8], R14 ;  /* 0x0032c80e01007387 */ /* 0x008fe80000100a00 */
[----:B------:R0:W-:Y:S04]  /*28d10*/  STL.64 [R1+0x32c0], R12 ;  /* 0x0032c00c01007387 */ /* 0x0001e80000100a00 */
[----:B0-----:R-:W3:Y:S04]  /*28d20*/  LDL R12, [R1+0xc0] ;  /* 0x0000c000010c7983 */ /* 0x001ee80000100800 */
[----:B------:R-:W3:Y:S04]  /*28d30*/  LDL R13, [R1+0xc4] ;  /* 0x0000c400010d7983 */ /* 0x000ee80000100800 */
[----:B------:R-:W-:Y:S04]  /*28d40*/  STL.64 [R1+0x750], R8 ;  /* 0x0007500801007387 */ /* 0x000fe80000100a00 */
[----:B------:R0:W-:Y:S04]  /*28d50*/  STL.64 [R1+0x758], R10 ;  /* 0x0007580a01007387 */ /* 0x0001e80000100a00 */
[----:B0-----:R-:W4:Y:S04]  /*28d60*/  LDL.LU.64 R10, [R1+0x33b0] ;  /* 0x0033b000010a7983 */ /* 0x001f280000300a00 */
[----:B------:R-:W2:Y:S04]  /*28d70*/  LDL.LU.64 R8, [R1+0x33a8] ;  /* 0x0033a80001087983 */ /* 0x000ea80000300a00 */
[----:B------:R-:W-:Y:S04]  /*28d80*/  STL.64 [R1+0x32b8], R6 ;  /* 0x0032b80601007387 */ /* 0x000fe80000100a00 */
[----:B------:R0:W-:Y:S04]  /*28d90*/  STL.64 [R1+0x32b0], R4 ;  /* 0x0032b00401007387 */ /* 0x0001e80000100a00 */
[----:B0-----:R-:W3:Y:S04]  /*28da0*/  LDL R4, [R1+0xb0] ;  /* 0x0000b00001047983 */ /* 0x001ee80000100800 */
[----:B------:R-:W3:Y:S01]  /*28db0*/  LDL R5, [R1+0xb4] ;  /* 0x0000b40001057983 */ /* 0x000ee20000100800 */
[----:B--2---:R-:W-:Y:S03]  /*28dc0*/  HMMA.16816.F32.BF16 R20, R20, R8, R24 ;  /* 0x000000081414723c */ /* 0x004fe60000041818 */
[----:B------:R-:W3:Y:S04]  /*28dd0*/  LDL.LU.64 R26, [R1+0x33a0] ;  /* 0x0033a000011a7983 */ /* 0x000ee80000300a00 */
[----:B------:R-:W3:-:S15]  /*28de0*/  LDL.LU.64 R24, [R1+0x3398] ;  /* 0x0033980001187983 */ /* 0x000ede0000300a00 */
[----:B------:R-:W-:-:S01]  /*28df0*/  NOP ;  /* 0x0000000000007918 */ /* 0x000fc20000000000 */
[----:B------:R0:W-:Y:S04]  /*28e00*/  STL.64 [R1+0x1b0], R20 ;  /* 0x0001b01401007387 */ /* 0x0001e80000100a00 */
[----:B------:R1:W-:Y:S04]  /*28e10*/  STL.64 [R1+0x1b8], R22 ;  /* 0x0001b81601007387 */ /* 0x0003e80000100a00 */
[----:B0-----:R-:W3:Y:S04]  /*28e20*/  LDL.LU.64 R20, [R1+0x180] ;  /* 0x0001800001147983 */ /* 0x001ee80000300a00 */
[----:B-1----:R-:W3:Y:S04]  /*28e30*/  LDL.LU.64 R22, [R1+0x188] ;  /* 0x0001880001167983 */ /* 0x002ee80000300a00 */
[----:B----4-:R-:W-:Y:S04]  /*28e40*/  STL.64 [R1+0x3370], R10 ;  /* 0x0033700a01007387 */ /* 0x010fe80000100a00 */
[----:B------:R0:W-:Y:S04]  /*28e50*/  STL.64 [R1+0x3368], R8 ;  /* 0x0033680801007387 */ /* 0x0001e80000100a00 */
[----:B0-----:R-:W2:Y:S04]  /*28e60*/  LDL.64 R8, [R1+0xa0] ;  /* 0x0000a00001087983 */ /* 0x001ea80000100a00 */
[----:B--2---:R0:W-:Y:S04]  /*28e70*/  STL.64 [R1+0x3388], R8 ;  /* 0x0033880801007387 */ /* 0x0041e80000100a00 */
[----:B0-----:R-:W2:Y:S04]  /*28e80*/  LDL R8, [R1+0xd0] ;  /* 0x0000d00001087983 */ /* 0x001ea80000100800 */
[----:B------:R-:W2:Y:S01]  /*28e90*/  LDL R9, [R1+0xd4] ;  /* 0x0000d40001097983 */ /* 0x000ea20000100800 */
[C---:B---3--:R-:W-:Y:S06]  /*28ea0*/  HMMA.16816.F32.BF16 R12, R24.reuse, R12, R20 ;  /* 0x0000000c180c723c */ /* 0x048fec0000041814 */
[----:B--2---:R-:W-:Y:S01]  /*28eb0*/  HMMA.16816.F32.BF16 R8, R24, R8, R16 ;  /* 0x000000081808723c */ /* 0x004fe20000041810 */
[----:B------:R-:W2:-:S15]  /*28ec0*/  LDL.LU R19, [R1+0x3390] ;  /* 0x0033900001137983 */ /* 0x000e9e0000300800 */
[----:B------:R-:W-:-:S07]  /*28ed0*/  NOP ;  /* 0x0000000000007918 */ /* 0x000fce0000000000 */
[----:B------:R0:W-:Y:S04]  /*28ee0*/  STL.64 [R1+0x1010], R8 ;  /* 0x0010100801007387 */ /* 0x0001e80000100a00 */
[----:B------:R1:W-:Y:S04]  /*28ef0*/  STL.64 [R1+0x1018], R10 ;  /* 0x0010180a01007387 */ /* 0x0003e80000100a00 */
[----:B0-----:R-:W3:Y:S04]  /*28f00*/  LDL.LU.64 R8, [R1+0x670] ;  /* 0x0006700001087983 */ /* 0x001ee80000300a00 */
[----:B-1----:R-:W3:Y:S04]  /*28f10*/  LDL.LU.64 R10, [R1+0x678] ;  /* 0x00067800010a7983 */ /* 0x002ee80000300a00 */
[----:B------:R-:W-:Y:S04]  /*28f20*/  STL.64 [R1+0x180], R12 ;  /* 0x0001800c01007387 */ /* 0x000fe80000100a00 */
[----:B------:R-:W-:Y:S04]  /*28f30*/  STL.64 [R1+0x188], R14 ;  /* 0x0001880e01007387 */ /* 0x000fe80000100a00 */
[----:B------:R-:W4:Y:S04]  /*28f40*/  LDL.LU.64 R16, [R1+0x650] ;  /* 0x0006500001107983 */ /* 0x000f280000300a00 */
[----:B--2---:R0:W1:Y:S04]  /*28f50*/  LDSM.16.MT88.4 R20, [R19+UR5+0x380] ;  /* 0x000380051314783b */ /* 0x0040680008004200 */
[----:B0-----:R-:W2:Y:S01]  /*28f60*/  LDL.LU.64 R18, [R1+0x658] ;  /* 0x0006580001127983 */ /* 0x001ea20000300a00 */
[----:B------:R-:W-:-:S02]  /*28f70*/  IMAD.MOV.U32 R12, RZ, RZ, R29 ;  /* 0x000000ffff0c7224 */ /* 0x000fc400078e001d */
[----:B------:R-:W-:Y:S01]  /*28f80*/  IMAD.MOV.U32 R13, RZ, RZ, R28 ;  /* 0x000000ffff0d7224 */ /* 0x000fe200078e001c */
[----:B---3--:R-:W-:Y:S01]  /*28f90*/  HMMA.16816.F32.BF16 R4, R24, R4, R8 ;  /* 0x000000041804723c */ /* 0x008fe20000041808 */
[----:B--2---:R-:W-:Y:S04]  /*28fa0*/  STL.64 [R1+0x3380], R18 ;  /* 0x0033801201007387 */ /* 0x004fe80000100a00 */
[----:B----4-:R0:W-:Y:S04]  /*28fb0*/  STL.64 [R1+0x3378], R16 ;  /* 0x0033781001007387 */ /* 0x0101e80000100a00 */
[----:B0-----:R-:W2:Y:S04]  /*28fc0*/  LDL.LU.64 R16, [R1+0x660] ;  /* 0x0006600001107983 */ /* 0x001ea80000300a00 */
[----:B------:R-:W2:Y:S04]  /*28fd0*/  LDL.LU.64 R18, [R1+0x668] ;  /* 0x0006680001127983 */ /* 0x000ea80000300a00 */
[----:B------:R0:W-:Y:S02]  /*28fe0*/  STL.64 [R1+0x32e0], R12 ;  /* 0x0032e00c01007387 */ /* 0x0001e40000100a00 */
[----:B0-----:R-:W-:-:S02]  /*28ff0*/  IMAD.MOV.U32 R12, RZ, RZ, R3 ;  /* 0x000000ffff0c7224 */ /* 0x001fc400078e0003 */
[----:B------:R-:W-:-:S05]  /*29000*/  IMAD.MOV.U32 R13, RZ, RZ, R0 ;  /* 0x000000ffff0d7224 */ /* 0x000fca00078e0000 */
[----:B------:R0:W-:Y:S04]  /*29010*/  STL.64 [R1+0x32f8], R12 ;  /* 0x0032f80c01007387 */ /* 0x0001e80000100a00 */
[----:B0-----:R-:W3:Y:S04]  /*29020*/  LDL.64 R12, [R1+0x90] ;  /* 0x00009000010c7983 */ /* 0x001ee80000100a00 */
[----:B-1----:R-:W-:Y:S04]  /*29030*/  STL.64 [R1+0x31c0], R22 ;  /* 0x0031c01601007387 */ /* 0x002fe80000100a00 */
[----:B------:R0:W-:Y:S04]  /*29040*/  STL.64 [R1+0x31b8], R20 ;  /* 0x0031b81401007387 */ /* 0x0001e80000100a00 */
[----:B0-----:R-:W4:Y:S04]  /*29050*/  LDL.LU.64 R20, [R1+0x30] ;  /* 0x0000300001147983 */ /* 0x001f280000300a00 */
[----:B------:R-:W2:Y:S04]  /*29060*/  LDL.LU.64 R8, [R1+0x3388] ;  /* 0x0033880001087983 */ /* 0x000ea80000300a00 */
[----:B------:R0:W-:Y:S04]  /*29070*/  STL.64 [R1+0x670], R4 ;  /* 0x0006700401007387 */ /* 0x0001e80000100a00 */
[----:B------:R1:W-:Y:S04]  /*29080*/  STL.64 [R1+0x678], R6 ;  /* 0x0006780601007387 */ /* 0x0003e80000100a00 */
[----:B0-----:R-:W4:Y:S04]  /*29090*/  LDL.LU.64 R4, [R1+0x640] ;  /* 0x0006400001047983 */ /* 0x001f280000300a00 */
[----:B-1----:R-:W4:Y:S01]  /*290a0*/  LDL.LU.64 R6, [R1+0x648] ;  /* 0x0006480001067983 */ /* 0x002f220000300a00 */
[----:B--2---:R-:W-:-:S15]  /*290b0*/  HMMA.16816.F32.BF16 R16, R24, R8, R16 ;  /* 0x000000081810723c */ /* 0x004fde0000041810 */
[----:B------:R-:W-:-:S08]  /*290c0*/  NOP ;  /* 0x0000000000007918 */ /* 0x000fd00000000000 */
[----:B------:R-:W-:Y:S04]  /*290d0*/  STL.64 [R1+0x660], R16 ;  /* 0x0006601001007387 */ /* 0x000fe80000100a00 */
[----:B------:R0:W-:Y:S04]  /*290e0*/  STL.64 [R1+0x668], R18 ;  /* 0x0006681201007387 */ /* 0x0001e80000100a00 */
[----:B0-----:R-:W3:Y:S04]  /*290f0*/  LDL.LU.64 R18, [R1+0x3380] ;  /* 0x0033800001127983 */ /* 0x001ee80000300a00 */
[----:B------:R-:W3:Y:S01]  /*29100*/  LDL.LU.64 R16, [R1+0x3378] ;  /* 0x0033780001107983 */ /* 0x000ee20000300a00 */
[----:B------:R-:W-:-:S02]  /*29110*/  IMAD.MOV.U32 R3, RZ, RZ, R8 ;  /* 0x000000ffff037224 */ /* 0x000fc400078e0008 */
[----:B------:R-:W-:Y:S01]  /*29120*/  IMAD.MOV.U32 R0, RZ, RZ, R9 ;  /* 0x000000ffff007224 */ /* 0x000fe200078e0009 */
[----:B------:R-:W2:Y:S04]  /*29130*/  LDL.LU.64 R10, [R1+0x3370] ;  /* 0x00337000010a7983 */ /* 0x000ea80000300a00 */
[----:B------:R-:W2:Y:S01]  /*29140*/  LDL.LU.64 R8, [R1+0x3368] ;  /* 0x0033680001087983 */ /* 0x000ea20000300a00 */
[----:B---3--:R-:W-:-:S15]  /*29150*/  HMMA.16816.F32.BF16 R16, R24, R12, R16 ;  /* 0x0000000c1810723c */ /* 0x008fde0000041810 */
[----:B------:R-:W-:-:S08]  /*29160*/  NOP ;  /* 0x0000000000007918 */ /* 0x000fd00000000000 */
[----:B------:R-:W-:Y:S04]  /*29170*/  STL.64 [R1+0x650], R16 ;  /* 0x0006501001007387 */ /* 0x000fe80000100a00 */
[----:B------:R0:W-:Y:S04]  /*29180*/  STL.64 [R1+0x658], R18 ;  /* 0x0006581201007387 */ /* 0x0001e80000100a00 */
[----:B0-----:R-:W3:Y:S04]  /*29190*/  LDL.LU R18, [R1+0x3360] ;  /* 0x0033600001127983 */ /* 0x001ee80000300800 */
[----:B------:R-:W3:Y:S01]  /*291a0*/  LDL.LU.64 R16, [R1+0x3358] ;  /* 0x0033580001107983 */ /* 0x000ee20000300a00 */
[----:B------:R-:W-:-:S02]  /*291b0*/  IMAD.MOV.U32 R23, RZ, RZ, R12 ;  /* 0x000000ffff177224 */ /* 0x000fc400078e000c */
[----:B------:R-:W-:-:S05]  /*291c0*/  IMAD.MOV.U32 R22, RZ, RZ, R13 ;  /* 0x000000ffff167224 */ /* 0x000fca00078e000d */
[----:B------:R-:W-:Y:S04]  /*291d0*/  STL.64 [R1+0x3308], R22 ;  /* 0x0033081601007387 */ /* 0x000fe80000100a00 */
[----:B----4-:R2:W-:Y:S02]  /*291e0*/  STL.64 [R1+0x3300], R20 ;  /* 0x0033001401007387 */ /* 0x0105e40000100a00 */
[----:B--2---:R-:W-:Y:S02]  /*291f0*/  IMAD.MOV.U32 R21, RZ, RZ, R11 ;  /* 0x000000ffff157224 */ /* 0x004fe400078e000b */
[----:B---3--:R-:W-:-:S05]  /*29200*/  IMAD.MOV.U32 R20, RZ, RZ, R18 ;  /* 0x000000ffff147224 */ /* 0x008fca00078e0012 */
[----:B------:R0:W-:Y:S02]  /*29210*/  STL.64 [R1+0x3320], R20 ;  /* 0x0033201401007387 */ /* 0x0001e40000100a00 */
[----:B0-----:R-:W-:Y:S02]  /*29220*/  IMAD.MOV.U32 R20, RZ, RZ, R10 ;  /* 0x000000ffff147224 */ /* 0x001fe400078e000a */
[----:B------:R-:W-:-:S05]  /*29230*/  IMAD.MOV.U32 R21, RZ, RZ, R2 ;  /* 0x000000ffff157224 */ /* 0x000fca00078e0002 */
[----:B------:R0:W-:Y:S04]  /*29240*/  STL.64 [R1+0x3338], R20 ;  /* 0x0033381401007387 */ /* 0x0001e80000100a00 */
[----:B0-----:R-:W2:Y:S01]  /*29250*/  LDL.64 R20, [R1+0x60] ;  /* 0x0000600001147983 */ /* 0x001ea20000100a00 */
[----:B------:R-:W-:Y:S06]  /*29260*/  HMMA.16816.F32.BF16 R4, R24, R16, R4 ;  /* 0x000000101804723c */ /* 0x000fec0000041804 */
[----:B------:R-:W-:-:S02]  /*29270*/  IMAD.MOV.U32 R11, RZ, RZ, R16 ;  /* 0x000000ffff0b7224 */ /* 0x000fc400078e0010 */
[----:B------:R-:W-:Y:S01]  /*29280*/  IMAD.MOV.U32 R10, RZ, RZ, R17 ;  /* 0x000000ffff0a7224 */ /* 0x000fe200078e0011 */
[----:B--2---:R0:W-:-:S14]  /*29290*/  STL.64 [R1+0x3350], R20 ;  /* 0x0033501401007387 */ /* 0x0041dc0000100a00 */
[----:B------:R-:W-:Y:S04]  /*292a0*/  STL.64 [R1+0x640], R4 ;  /* 0x0006400401007387 */ /* 0x000fe80000100a00 */
[----:B------:R-:W-:Y:S04]  /*292b0*/  STL.64 [R1+0x648], R6 ;  /* 0x0006480601007387 */ /* 0x000fe80000100a00 */
[----:B0-----:R-:W2:Y:S04]  /*292c0*/  LDL.LU.64 R20, [R1+0x630] ;  /* 0x0006300001147983 */ /* 0x001ea80000300a00 */
[----:B------:R-:W2:Y:S04]  /*292d0*/  LDL.LU.64 R22, [R1+0x638] ;  /* 0x0006380001167983 */ /* 0x000ea80000300a00 */
[----:B------:R-:W3:Y:S04]  /*292e0*/  LDL.LU.64 R16, [R1+0x620] ;  /* 0x0006200001107983 */ /* 0x000ee80000300a00 */
        /* <DEDUP_REMOVED lines=10> */
[----:B------:R-:W2:Y:S04]  /*29390*/  LDL.LU.64 R14, [R1+0x618] ;  /* 0x00061800010e7983 */ /* 0x000ea80000300a00 */
[----:B------:R-:W4:Y:S04]  /*293a0*/  LDL.LU.64 R4, [R1+0x5c0] ;  /* 0x0005c00001047983 */ /* 0x000f280000300a00 */
[----:B------:R-:W3:Y:S04]  /*293b0*/  LDL.LU.64 R6, [R1+0x5c8] ;  /* 0x0005c80001067983 */ /* 0x000ee80000300a00 */
[----:B---3--:R-:W-:Y:S04]  /*293c0*/  STL.64 [R1+0x32d8], R6 ;  /* 0x0032d80601007387 */ /* 0x008fe80000100a00 */
[----:B----4-:R0:W-:Y:S04]  /*293d0*/  STL.64 [R1+0x32d0], R4 ;  /* 0x0032d00401007387 */ /* 0x0101e80000100a00 */
[----:B0-----:R-:W3:Y:S04]  /*293e0*/  LDL.LU.64 R4, [R1+0x5d0] ;  /* 0x0005d00001047983 */ /* 0x001ee80000300a00 */
[----:B------:R-:W4:Y:S04]  /*293f0*/  LDL.LU.64 R6, [R1+0x5d8] ;  /* 0x0005d80001067983 */ /* 0x000f280000300a00 */
[----:B----4-:R-:W-:Y:S04]  /*29400*/  STL.64 [R1+0x32f0], R6 ;  /* 0x0032f00601007387 */ /* 0x010fe80000100a00 */
[----:B---3--:R0:W-:Y:S04]  /*29410*/  STL.64 [R1+0x32e8], R4 ;  /* 0x0032e80401007387 */ /* 0x0081e80000100a00 */
[----:B0-----:R-:W3:Y:S04]  /*29420*/  LDL.LU.64 R4, [R1+0x5e0] ;  /* 0x0005e00001047983 */ /* 0x001ee80000300a00 */
[----:B------:R-:W3:Y:S04]  /*29430*/  LDL.LU.64 R6, [R1+0x5e8] ;  /* 0x0005e80001067983 */ /* 0x000ee80000300a00 */
[----:B------:R-:W-:Y:S04]  /*29440*/  STL.64 [R1+0x32a8], R10 ;  /* 0x0032a80a01007387 */ /* 0x000fe80000100a00 */
[----:B------:R0:W-:Y:S04]  /*29450*/  STL.64 [R1+0x32a0], R8 ;  /* 0x0032a00801007387 */ /* 0x0001e80000100a00 */
[----:B0-----:R-:W4:Y:S02]  /*29460*/  LDL.64 R8, [R1+0x70] ;  /* 0x0000700001087983 */ /* 0x001f240000100a00 */
[----:B----4-:R-:W-:-:S15]  /*29470*/  HMMA.16816.F32.BF16 R20, R24, R8, R20 ;  /* 0x000000081814723c */ /* 0x010fde0000041814 */
[----:B------:R-:W-:-:S08]  /*29480*/  NOP ;  /* 0x0000000000007918 */ /* 0x000fd00000000000 */
[----:B------:R0:W-:Y:S04]  /*29490*/  STL.64 [R1+0x630], R20 ;  /* 0x0006301401007387 */ /* 0x0001e80000100a00 */
[----:B------:R-:W-:Y:S04]  /*294a0*/  STL.64 [R1+0x638], R22 ;  /* 0x0006381601007387 */ /* 0x000fe80000100a00 */
[----:B0-----:R-:W4:Y:S01]  /*294b0*/  LDL.LU.64 R20, [R1+0x3350] ;  /* 0x0033500001147983 */ /* 0x001f220000300a00 */
[----:B------:R-:W-:Y:S02]  /*294c0*/  IMAD.MOV.U32 R29, RZ, RZ, R8 ;  /* 0x000000ffff1d7224 */ /* 0x000fe400078e0008 */
[----:B------:R-:W-:-:S02]  /*294d0*/  IMAD.MOV.U32 R28, RZ, RZ, R9 ;  /* 0x000000ffff1c7224 */ /* 0x000fc400078e0009 */
[----:B------:R-:W3:Y:S04]  /*294e0*/  LDL.LU.64 R8, [R1+0x5b0] ;  /* 0x0005b00001087983 */ /* 0x000ee80000300a00 */
[----:B------:R-:W3:Y:S01]  /*294f0*/  LDL.LU.64 R10, [R1+0x5b8] ;  /* 0x0005b800010a7983 */ /* 0x000ee20000300a00 */
[----:B----4-:R-:W-:Y:S06]  /*29500*/  HMMA.16816.F32.BF16 R16, R24, R20, R16 ;  /* 0x000000141810723c */ /* 0x010fec0000041810 */
[----:B------:R-:W-:-:S15]  /*29510*/  IMAD.MOV.U32 R2, RZ, RZ, R21 ;  /* 0x000000ffff027224 */ /* 0x000fde00078e0015 */
[----:B------:R-:W-:-:S02]  /*29520*/  NOP ;  /* 0x0000000000007918 */ /* 0x000fc40000000000 */
[----:B------:R-:W-:Y:S04]  /*29530*/  STL.64 [R1+0x620], R16 ;  /* 0x0006201001007387 */ /* 0x000fe80000100a00 */
[----:B------:R0:W-:Y:S04]  /*29540*/  STL.64 [R1+0x628], R18 ;  /* 0x0006281201007387 */ /* 0x0001e80000100a00 */
[----:B0-----:R-:W4:Y:S04]  /*29550*/  LDL.LU R18, [R1+0x3348] ;  /* 0x0033480001127983 */ /* 0x001f280000300800 */
[----:B------:R-:W4:Y:S01]  /*29560*/  LDL.LU.64 R16, [R1+0x3340] ;  /* 0x0033400001107983 */ /* 0x000f220000300a00 */
[----:B------:R-:W-:-:S03]  /*29570*/  IMAD.MOV.U32 R19, RZ, RZ, R20 ;  /* 0x000000ffff137224 */ /* 0x000fc600078e0014 */
[----:B------:R-:W2:Y:S02]  /*29580*/  LDL.LU.64 R20, [R1+0x3338] ;  /* 0x0033380001147983 */ /* 0x000ea40000300a00 */
        /* <DEDUP_REMOVED lines=19> */
[----:B0-----:R-:W3:Y:S04]  /*296c0*/  LDL.LU.64 R12, [R1+0x32f8] ;  /* 0x0032f800010c7983 */ /* 0x001ee80000300a00 */
[----:B------:R-:W-:Y:S01]  /*296d0*/  STL.64 [R1+0x3218], R20 ;  /* 0x0032181401007387 */ /* 0x000fe20000100a00 */
[----:B---3--:R-:W-:Y:S03]  /*296e0*/  HMMA.16816.F32.BF16 R12, R24, R12, R4 ;  /* 0x0000000c180c723c */ /* 0x008fe60000041804 */
        /* <DEDUP_REMOVED lines=12> */
[----:B0-----:R-:W3:Y:S04]  /*297b0*/  LDL.LU.64 R14, [R1+0x32c8] ;  /* 0x0032c800010e7983 */ /* 0x001ee80000300a00 */
[----:B------:R-:W2:Y:S02]  /*297c0*/  LDL.LU.64 R12, [R1+0x32c0] ;  /* 0x0032c000010c7983 */ /* 0x000ea40000300a00 */
[----:B--2---:R-:W-:-:S15]  /*297d0*/  HMMA.16816.F32.BF16 R4, R24, R12, R4 ;  /* 0x0000000c1804723c */ /* 0x004fde0000041804 */
[----:B------:R-:W-:-:S08]  /*297e0*/  NOP ;  /* 0x0000000000007918 */ /* 0x000fd00000000000 */
[----:B------:R-:W-:Y:S04]  /*297f0*/  STL.64 [R1+0x5c0], R4 ;  /* 0x0005c00401007387 */ /* 0x000fe80000100a00 */
[----:B------:R0:W-:Y:S04]  /*29800*/  STL.64 [R1+0x5c8], R6 ;  /* 0x0005c80601007387 */ /* 0x0001e80000100a00 */
[----:B0-----:R-:W2:Y:S04]  /*29810*/  LDL.LU.64 R6, [R1+0x32b8] ;  /* 0x0032b80001067983 */ /* 0x001ea80000300a00 */
[----:B------:R-:W4:Y:S04]  /*29820*/  LDL.LU.64 R4, [R1+0x32b0] ;  /* 0x0032b00001047983 */ /* 0x000f280000300a00 */
[----:B---3--:R-:W-:Y:S04]  /*29830*/  STL.64 [R1+0x31e8], R14 ;  /* 0x0031e80e01007387 */ /* 0x008fe80000100a00 */
[----:B------:R0:W-:Y:S04]  /*29840*/  STL.64 [R1+0x31e0], R12 ;  /* 0x0031e00c01007387 */ /* 0x0001e80000100a00 */
[----:B0-----:R-:W3:Y:S01]  /*29850*/  LDL.LU.64 R12, [R1+0xb0] ;  /* 0x0000b000010c7983 */ /* 0x001ee20000300a00 */
[----:B----4-:R-:W-:Y:S03]  /*29860*/  HMMA.16816.F32.BF16 R8, R24, R4, R8 ;  /* 0x000000041808723c */ /* 0x010fe60000041808 */
[----:B---3--:R0:W-:Y:S04]  /*29870*/  STL.64 [R1+0x3290], R12 ;  /* 0x0032900c01007387 */ /* 0x0081e80000100a00 */
[----:B0-----:R-:W3:-:S15]  /*29880*/  LDL.LU.64 R12, [R1+0xd0] ;  /* 0x0000d000010c7983 */ /* 0x001ede0000300a00 */
[----:B------:R-:W-:-:S01]  /*29890*/  NOP ;  /* 0x0000000000007918 */ /* 0x000fc20000000000 */
[----:B------:R-:W-:Y:S04]  /*298a0*/  STL.64 [R1+0x5b0], R8 ;  /* 0x0005b00801007387 */ /* 0x000fe80000100a00 */
[----:B------:R0:W-:Y:S04]  /*298b0*/  STL.64 [R1+0x5b8], R10 ;  /* 0x0005b80a01007387 */ /* 0x0001e80000100a00 */
[----:B0-----:R-:W4:Y:S04]  /*298c0*/  LDL.LU.64 R10, [R1+0x32a8] ;  /* 0x0032a800010a7983 */ /* 0x001f280000300a00 */
[----:B------:R-:W3:Y:S04]  /*298d0*/  LDL.LU.64 R8, [R1+0x32a0] ;  /* 0x0032a00001087983 */ /* 0x000ee80000300a00 */
[----:B------:R-:W2:Y:S04]  /*298e0*/  LDL.LU.64 R20, [R1+0x50] ;  /* 0x0000500001147983 */ /* 0x000ea80000300a00 */
[----:B--2---:R0:W-:Y:S02]  /*298f0*/  STL.64 [R1+0x3220], R20 ;  /* 0x0032201401007387 */ /* 0x0041e40000100a00 */
[----:B0-----:R-:W-:-:S02]  /*29900*/  IMAD.MOV.U32 R20, RZ, RZ, R19 ;  /* 0x000000ffff147224 */ /* 0x001fc400078e0013 */
[----:B------:R-:W-:Y:S01]  /*29910*/  IMAD.MOV.U32 R21, RZ, RZ, R2 ;  /* 0x000000ffff157224 */ /* 0x000fe200078e0002 */
[----:B------:R-:W2:Y:S04]  /*29920*/  LDL.LU R19, [R1+0x329c] ;  /* 0x00329c0001137983 */ /* 0x000ea80000300800 */
[----:B------:R-:W2:Y:S04]  /*29930*/  LDL.LU R2, [R1+0x3298] ;  /* 0x0032980001027983 */ /* 0x000ea80000300800 */
[----:B------:R0:W-:Y:S02]  /*29940*/  STL.64 [R1+0x3230], R20 ;  /* 0x0032301401007387 */ /* 0x0001e40000100a00 */
[----:B0-----:R-:W-:-:S02]  /*29950*/  IMAD.MOV.U32 R20, RZ, RZ, R29 ;  /* 0x000000ffff147224 */ /* 0x001fc400078e001d */
[----:B------:R-:W-:-:S05]  /*29960*/  IMAD.MOV.U32 R21, RZ, RZ, R28 ;  /* 0x000000ffff157224 */ /* 0x000fca00078e001c */
[----:B------:R-:W-:Y:S04]  /*29970*/  STL.64 [R1+0x3248], R20 ;  /* 0x0032481401007387 */ /* 0x000fe80000100a00 */
[----:B------:R-:W-:Y:S04]  /*29980*/  STL.64 [R1+0x31d8], R6 ;  /* 0x0031d80601007387 */ /* 0x000fe80000100a00 */
[----:B------:R0:W-:Y:S04]  /*29990*/  STL.64 [R1+0x31d0], R4 ;  /* 0x0031d00401007387 */ /* 0x0001e80000100a00 */
[----:B0-----:R-:W4:Y:S04]  /*299a0*/  LDL.LU.64 R4, [R1+0x40] ;  /* 0x0000400001047983 */ /* 0x001f280000300a00 */
[----:B----4-:R0:W-:Y:S04]  /*299b0*/  STL.64 [R1+0x3228], R4 ;  /* 0x0032280401007387 */ /* 0x0101e80000100a00 */
[----:B0-----:R-:W3:Y:S04]  /*299c0*/  LDL.LU.64 R4, [R1+0x170] ;  /* 0x0001700001047983 */ /* 0x001ee80000300a00 */
[----:B------:R-:W3:Y:S01]  /*299d0*/  LDL.LU.64 R6, [R1+0x178] ;  /* 0x0001780001067983 */ /* 0x000ee20000300a00 */
[----:B------:R-:W-:-:S02]  /*299e0*/  IMAD.MOV.U32 R20, RZ, RZ, R11 ;  /* 0x000000ffff147224 */ /* 0x000fc400078e000b */
[----:B------:R-:W-:Y:S01]  /*299f0*/  IMAD.MOV.U32 R21, RZ, RZ, R10 ;  /* 0x000000ffff157224 */ /* 0x000fe200078e000a */
[----:B---3--:R-:W-:Y:S01]  /*29a00*/  HMMA.16816.F32.BF16 R4, R24, R8, R4 ;  /* 0x000000081804723c */ /* 0x008fe20000041804 */
[----:B------:R-:W3:-:S15]  /*29a10*/  LDL.LU.64 R24, [R1+0xc0] ;  /* 0x0000c00001187983 */ /* 0x000ede0000300a00 */
[----:B------:R-:W-:-:S07]  /*29a20*/  NOP ;  /* 0x0000000000007918 */ /* 0x000fce0000000000 */
[----:B------:R0:W-:Y:S04]  /*29a30*/  STL.64 [R1+0x170], R4 ;  /* 0x0001700401007387 */ /* 0x0001e80000100a00 */
[----:B------:R1:W-:Y:S04]  /*29a40*/  STL.64 [R1+0x178], R6 ;  /* 0x0001780601007387 */ /* 0x0003e80000100a00 */
[----:B0-----:R-:W4:Y:S04]  /*29a50*/  LDL.LU.64 R4, [R1+0x130] ;  /* 0x0001300001047983 */ /* 0x001f280000300a00 */
[----:B-1----:R-:W4:Y:S04]  /*29a60*/  LDL.LU.64 R6, [R1+0x138] ;  /* 0x0001380001067983 */ /* 0x002f280000300a00 */
[----:B------:R-:W-:Y:S04]  /*29a70*/  STL.64 [R1+0x3260], R20 ;  /* 0x0032601401007387 */ /* 0x000fe80000100a00 */
[----:B------:R-:W-:Y:S04]  /*29a80*/  STL [R1+0x31cc], R8 ;  /* 0x0031cc0801007387 */ /* 0x000fe80000100800 */
[----:B------:R0:W-:Y:S04]  /*29a90*/  STL [R1+0x31c8], R9 ;  /* 0x0031c80901007387 */ /* 0x0001e80000100800 */
[----:B0-----:R-:W2:Y:S04]  /*29aa0*/  LDL.LU.64 R8, [R1+0xfe0] ;  /* 0x000fe00001087983 */ /* 0x001ea80000300a00 */
[----:B------:R-:W2:Y:S01]  /*29ab0*/  LDL.LU.64 R10, [R1+0xfe8] ;  /* 0x000fe800010a7983 */ /* 0x000ea20000300a00 */
[----:B------:R-:W-:-:S02]  /*29ac0*/  IMAD.MOV.U32 R20, RZ, RZ, R23 ;  /* 0x000000ffff147224 */ /* 0x000fc400078e0017 */
[----:B------:R-:W-:Y:S01]  /*29ad0*/  IMAD.MOV.U32 R21, RZ, RZ, R22 ;  /* 0x000000ffff157224 */ /* 0x000fe200078e0016 */
[----:B--2---:R-:W-:-:S15]  /*29ae0*/  HMMA.16816.F32.BF16 R8, R16, R12, R8 ;  /* 0x0000000c1008723c */ /* 0x004fde0000041808 */
[----:B------:R-:W-:-:S08]  /*29af0*/  NOP ;  /* 0x0000000000007918 */ /* 0x000fd00000000000 */
[----:B------:R-:W-:Y:S04]  /*29b00*/  STL.64 [R1+0xfe0], R8 ;  /* 0x000fe00801007387 */ /* 0x000fe80000100a00 */
[----:B------:R0:W-:Y:S02]  /*29b10*/  STL.64 [R1+0xfe8], R10 ;  /* 0x000fe80a01007387 */ /* 0x0001e40000100a00 */
[----:B0-----:R-:W-:Y:S02]  /*29b20*/  IMAD.MOV.U32 R10, RZ, RZ, R12 ;  /* 0x000000ffff0a7224 */ /* 0x001fe400078e000c */
[----:B------:R-:W-:Y:S02]  /*29b30*/  IMAD.MOV.U32 R11, RZ, RZ, R13 ;  /* 0x000000ffff0b7224 */ /* 0x000fe400078e000d */
[----:B------:R-:W4:Y:S04]  /*29b40*/  LDL.LU.64 R12, [R1+0x3290] ;  /* 0x00329000010c7983 */ /* 0x000f280000300a00 */
[----:B------:R0:W-:Y:S04]  /*29b50*/  STL.64 [R1+0x3278], R20 ;  /* 0x0032781401007387 */ /* 0x0001e80000100a00 */
[----:B0-----:R-:W3:Y:S04]  /*29b60*/  LDL.LU.64 R20, [R1+0x140] ;  /* 0x0001400001147983 */ /* 0x001ee80000300a00 */
[----:B------:R-:W3:Y:S01]  /*29b70*/  LDL.LU.64 R22, [R1+0x148] ;  /* 0x0001480001167983 */ /* 0x000ee20000300a00 */
[C---:B----4-:R-:W-:Y:S06]  /*29b80*/  HMMA.16816.F32.BF16 R4, R16.reuse, R12, R4 ;  /* 0x0000000c1004723c */ /* 0x050fec0000041804 */
[----:B---3--:R-:W-:-:S15]  /*29b90*/  HMMA.16816.F32.BF16 R20, R16, R24, R20 ;  /* 0x000000181014723c */ /* 0x008fde0000041814 */
[----:B------:R-:W-:-:S08]  /*29ba0*/  NOP ;  /* 0x0000000000007918 */ /* 0x000fd00000000000 */
[----:B------:R-:W-:Y:S04]  /*29bb0*/  STL.64 [R1+0x140], R20 ;  /* 0x0001401401007387 */ /* 0x000fe80000100a00 */
[----:B------:R-:W-:Y:S04]  /*29bc0*/  STL.64 [R1+0x148], R22 ;  /* 0x0001481601007387 */ /* 0x000fe80000100a00 */
[----:B------:R0:W-:Y:S04]  /*29bd0*/  STL.64 [R1+0x130], R4 ;  /* 0x0001300401007387 */ /* 0x0001e80000100a00 */
[----:B------:R1:W-:Y:S04]  /*29be0*/  STL.64 [R1+0x138], R6 ;  /* 0x0001380601007387 */ /* 0x0003e80000100a00 */
[----:B0-----:R-:W2:Y:S04]  /*29bf0*/  LDL.LU.64 R4, [R1+0x490] ;  /* 0x0004900001047983 */ /* 0x001ea80000300a00 */
[----:B-1----:R-:W3:Y:S04]  /*29c00*/  LDL.LU.64 R6, [R1+0x498] ;  /* 0x0004980001067983 */ /* 0x002ee80000300a00 */
        /* <DEDUP_REMOVED lines=12> */
[----:B------:R-:W-:-:S02]  /*29cd0*/  IMAD.MOV.U32 R8, RZ, RZ, R12 ;  /* 0x000000ffff087224 */ /* 0x000fc400078e000c */
[----:B------:R-:W-:Y:S02]  /*29ce0*/  IMAD.MOV.U32 R9, RZ, RZ, R13 ;  /* 0x000000ffff097224 */ /* 0x000fe400078e000d */
[----:B------:R-:W-:Y:S02]  /*29cf0*/  IMAD.MOV.U32 R29, RZ, RZ, R24 ;  /* 0x000000ffff1d7224 */ /* 0x000fe400078e0018 */
[----:B------:R-:W-:Y:S02]  /*29d00*/  IMAD.MOV.U32 R28, RZ, RZ, R25 ;  /* 0x000000ffff1c7224 */ /* 0x000fe400078e0019 */
[----:B------:R-:W0:Y:S04]  /*29d10*/  LDSM.16.MT88.4 R24, [R2+UR5+0x4000] ;  /* 0x004000050218783b */ /* 0x000e280008004200 */
[----:B---3--:R-:W-:Y:S04]  /*29d20*/  STL.64 [R1+0x3288], R6 ;  /* 0x0032880601007387 */ /* 0x008fe80000100a00 */
[----:B--2---:R1:W-:Y:S04]  /*29d30*/  STL.64 [R1+0x3280], R4 ;  /* 0x0032800401007387 */ /* 0x0043e80000100a00 */
[----:B-1----:R-:W2:Y:S04]  /*29d40*/  LDL.LU.64 R4, [R1+0x4d0] ;  /* 0x0004d00001047983 */ /* 0x002ea80000300a00 */
[----:B------:R-:W2:Y:S04]  /*29d50*/  LDL.LU.64 R6, [R1+0x4d8] ;  /* 0x0004d80001067983 */ /* 0x000ea80000300a00 */
[----:B------:R-:W-:Y:S04]  /*29d60*/  STL.64 [R1+0x31f8], R10 ;  /* 0x0031f80a01007387 */ /* 0x000fe80000100a00 */
[----:B------:R1:W-:Y:S04]  /*29d70*/  STL.64 [R1+0x31f0], R8 ;  /* 0x0031f00801007387 */ /* 0x0003e80000100a00 */
[----:B-1----:R-:W3:Y:S04]  /*29d80*/  LDL.LU.64 R8, [R1+0x470] ;  /* 0x0004700001087983 */ /* 0x002ee80000300a00 */
[----:B------:R-:W3:Y:S04]  /*29d90*/  LDL.LU.64 R10, [R1+0x478] ;  /* 0x00047800010a7983 */ /* 0x000ee80000300a00 */
[----:B------:R-:W4:Y:S01]  /*29da0*/  LDL.LU.64 R12, [R1+0x10] ;  /* 0x00001000010c7983 */ /* 0x000f220000300a00 */
[----:B------:R-:W-:-:S02]  /*29db0*/  IMAD.MOV.U32 R20, RZ, RZ, R3 ;  /* 0x000000ffff147224 */ /* 0x000fc400078e0003 */
[----:B------:R-:W-:-:S07]  /*29dc0*/  IMAD.MOV.U32 R21, RZ, RZ, R0 ;  /* 0x000000ffff157224 */ /* 0x000fce00078e0000 */
[C---:B--2---:R-:W-:Y:S01]  /*29dd0*/  HMMA.16816.F32.BF16 R20, R16.reuse, R20, R4 ;  /* 0x000000141014723c */ /* 0x044fe20000041804 */
[----:B----4-:R1:W-:Y:S04]  /*29de0*/  STL.64 [R1+0x3200], R12 ;  /* 0x0032000c01007387 */ /* 0x0103e80000100a00 */
[----:B-1----:R-:W2:Y:S04]  /*29df0*/  LDL.64 R12, [R1+0x20] ;  /* 0x00002000010c7983 */ /* 0x002ea80000100a00 */
[----:B------:R-:W-:Y:S04]  /*29e00*/  STL [R1+0x31a0], R2 ;  /* 0x0031a00201007387 */ /* 0x000fe80000100800 */
[----:B0-----:R-:W-:Y:S04]  /*29e10*/  STL.64 [R1+0x30b8], R26 ;  /* 0x0030b81a01007387 */ /* 0x001fe80000100a00 */
[----:B------:R0:W-:Y:S04]  /*29e20*/  STL.64 [R1+0x30b0], R24 ;  /* 0x0030b01801007387 */ /* 0x0001e80000100a00 */
[----:B0-----:R-:W4:Y:S04]  /*29e30*/  LDL.LU.64 R24, [R1+0x480] ;  /* 0x0004800001187983 */ /* 0x001f280000300a00 */
[----:B------:R-:W4:Y:S04]  /*29e40*/  LDL.LU.64 R26, [R1+0x488] ;  /* 0x00048800011a7983 */ /* 0x000f280000300a00 */
        /* <DEDUP_REMOVED lines=27> */
[----:B------:R-:W3:-:S15]  /*2a000*/  LDL.LU.64 R4, [R1+0x3228] ;  /* 0x0032280001047983 */ /* 0x000ede0000300a00 */
[----:B------:R-:W-:-:S06]  /*2a010*/  NOP ;  /* 0x0000000000007918 */ /* 0x000fcc0000000000 */
[----:B------:R0:W-:Y:S04]  /*2a020*/  STL.64 [R1+0x490], R20 ;  /* 0x0004901401007387 */ /* 0x0001e80000100a00 */
[----:B------:R-:W-:Y:S04]  /*2a030*/  STL.64 [R1+0x498], R22 ;  /* 0x0004981601007387 */ /* 0x000fe80000100a00 */
[----:B0-----:R-:W4:Y:S01]  /*2a040*/  LDL.LU.64 R20, [R1+0x3220] ;  /* 0x0032200001147983 */ /* 0x001f220000300a00 */
[C---:B---3--:R-:W-:Y:S06]  /*2a050*/  HMMA.16816.F32.BF16 R8, R16.reuse, R4, R8 ;  /* 0x000000041008723c */ /* 0x048fec0000041808 */
[----:B----4-:R-:W-:-:S15]  /*2a060*/  HMMA.16816.F32.BF16 R24, R16, R20, R24 ;  /* 0x000000141018723c */ /* 0x010fde0000041818 */
[----:B------:R-:W-:-:S08]  /*2a070*/  NOP ;  /* 0x0000000000007918 */ /* 0x000fd00000000000 */
[----:B------:R0:W-:Y:S04]  /*2a080*/  STL.64 [R1+0x480], R24 ;  /* 0x0004801801007387 */ /* 0x0001e80000100a00 */
[----:B------:R-:W-:Y:S01]  /*2a090*/  STL.64 [R1+0x488], R26 ;  /* 0x0004881a01007387 */ /* 0x000fe20000100a00 */
[----:B0-----:R-:W-:Y:S02]  /*2a0a0*/  IMAD.MOV.U32 R25, RZ, RZ, R20 ;  /* 0x000000ffff197224 */ /* 0x001fe400078e0014 */
[----:B------:R-:W-:Y:S02]  /*2a0b0*/  IMAD.MOV.U32 R24, RZ, RZ, R21 ;  /* 0x000000ffff187224 */ /* 0x000fe400078e0015 */
[----:B------:R-:W3:Y:S04]  /*2a0c0*/  LDL.LU.64 R20, [R1+0x3218] ;  /* 0x0032180001147983 */ /* 0x000ee80000300a00 */
[----:B------:R0:W-:Y:S04]  /*2a0d0*/  STL.64 [R1+0x470], R8 ;  /* 0x0004700801007387 */ /* 0x0001e80000100a00 */
[----:B------:R1:W-:Y:S04]  /*2a0e0*/  STL.64 [R1+0x478], R10 ;  /* 0x0004780a01007387 */ /* 0x0003e80000100a00 */
[----:B0-----:R-:W4:Y:S04]  /*2a0f0*/  LDL.LU.64 R8, [R1+0x440] ;  /* 0x0004400001087983 */ /* 0x001f280000300a00 */
[----:B-1----:R-:W2:Y:S01]  /*2a100*/  LDL.LU.64 R10, [R1+0x448] ;  /* 0x00044800010a7983 */ /* 0x002ea20000300a00 */
[----:B------:R-:W-:-:S02]  /*2a110*/  IMAD.MOV.U32 R27, RZ, RZ, R4 ;  /* 0x000000ffff1b7224 */ /* 0x000fc400078e0004 */
[----:B------:R-:W-:Y:S01]  /*2a120*/  IMAD.MOV.U32 R26, RZ, RZ, R5 ;  /* 0x000000ffff1a7224 */ /* 0x000fe200078e0005 */
[----:B--2---:R-:W-:Y:S04]  /*2a130*/  STL.64 [R1+0x3210], R10 ;  /* 0x0032100a01007387 */ /* 0x004fe80000100a00 */
[----:B----4-:R0:W-:Y:S04]  /*2a140*/  STL.64 [R1+0x3208], R8 ;  /* 0x0032080801007387 */ /* 0x0101e80000100a00 */
[----:B0-----:R-:W2:Y:S04]  /*2a150*/  LDL.LU.64 R8, [R1+0x450] ;  /* 0x0004500001087983 */ /* 0x001ea80000300a00 */
[----:B------:R-:W2:Y:S04]  /*2a160*/  LDL.LU.64 R10, [R1+0x458] ;  /* 0x00045800010a7983 */ /* 0x000ea80000300a00 */
[----:B------:R-:W4:Y:S04]  /*2a170*/  LDL.LU.64 R4, [R1+0x430] ;  /* 0x0004300001047983 */ /* 0x000f280000300a00 */
[----:B------:R-:W4:Y:S04]  /*2a180*/  LDL.LU.64 R6, [R1+0x438] ;  /* 0x0004380001067983 */ /* 0x000f280000300a00 */
[----:B------:R-:W-:Y:S04]  /*2a190*/  STL.64 [R1+0x3170], R26 ;  /* 0x0031701a01007387 */ /* 0x000fe80000100a00 */
[----:B------:R0:W-:Y:S04]  /*2a1a0*/  STL.64 [R1+0x3168], R24 ;  /* 0x0031681801007387 */ /* 0x0001e80000100a00 */
[----:B0-----:R-:W4:Y:S04]  /*2a1b0*/  LDL.LU.64 R24, [R1+0x460] ;  /* 0x0004600001187983 */ /* 0x001f280000300a00 */
[----:B------:R-:W4:Y:S01]  /*2a1c0*/  LDL.LU.64 R26, [R1+0x468] ;  /* 0x00046800011a7983 */ /* 0x000f220000300a00 */
[----:B---3--:R-:W-:-:S02]  /*2a1d0*/  IMAD.MOV.U32 R3, RZ, RZ, R20 ;  /* 0x000000ffff037224 */ /* 0x008fc400078e0014 */
[----:B------:R-:W-:Y:S02]  /*2a1e0*/  IMAD.MOV.U32 R0, RZ, RZ, R21 ;  /* 0x000000ffff007224 */ /* 0x000fe400078e0015 */
[----:B------:R-:W-:Y:S01]  /*2a1f0*/  IMAD.MOV.U32 R2, RZ, RZ, R13 ;  /* 0x000000ffff027224 */ /* 0x000fe200078e000d */
[C---:B--2---:R-:W-:Y:S06]  /*2a200*/  HMMA.16816.F32.BF16 R8, R16.reuse, R12, R8 ;  /* 0x0000000c1008723c */ /* 0x044fec0000041808 */
[----:B----4-:R-:W-:-:S15]  /*2a210*/  HMMA.16816.F32.BF16 R24, R16, R20, R24 ;  /* 0x000000141018723c */ /* 0x010fde0000041818 */
[----:B------:R-:W-:-:S08]  /*2a220*/  NOP ;  /* 0x0000000000007918 */ /* 0x000fd00000000000 */
[----:B------:R0:W-:Y:S04]  /*2a230*/  STL.64 [R1+0x460], R24 ;  /* 0x0004601801007387 */ /* 0x0001e80000100a00 */
[----:B------:R1:W-:Y:S04]  /*2a240*/  STL.64 [R1+0x468], R26 ;  /* 0x0004681a01007387 */ /* 0x0003e80000100a00 */
[----:B------:R-:W2:Y:S04]  /*2a250*/  LDL.LU.64 R20, [R1+0x420] ;  /* 0x0004200001147983 */ /* 0x000ea80000300a00 */
[----:B------:R-:W2:Y:S04]  /*2a260*/  LDL.LU.64 R22, [R1+0x428] ;  /* 0x0004280001167983 */ /* 0x000ea80000300a00 */
[----:B0-----:R-:W3:Y:S04]  /*2a270*/  LDL.LU.64 R24, [R1+0x120] ;  /* 0x0001200001187983 */ /* 0x001ee80000300a00 */
[----:B-1----:R-:W3:Y:S04]  /*2a280*/  LDL.LU.64 R26, [R1+0x128] ;  /* 0x00012800011a7983 */ /* 0x002ee80000300a00 */
[----:B------:R-:W-:Y:S04]  /*2a290*/  STL [R1+0x31a8], R0 ;  /* 0x0031a80001007387 */ /* 0x000fe80000100800 */
[----:B------:R-:W-:Y:S04]  /*2a2a0*/  STL [R1+0x31a4], R3 ;  /* 0x0031a40301007387 */ /* 0x000fe80000100800 */
        /* <DEDUP_REMOVED lines=11> */
[----:B------:R-:W2:Y:S04]  /*2a360*/  LDL.LU.64 R8, [R1+0x31f0] ;  /* 0x0031f00001087983 */ /* 0x000ea80000300a00 */
[----:B------:R-:W3:Y:S04]  /*2a370*/  LDL.LU.64 R14, [R1+0x31e8] ;  /* 0x0031e800010e7983 */ /* 0x000ee80000300a00 */
[----:B------:R-:W4:Y:S02]  /*2a380*/  LDL.LU.64 R12, [R1+0x31e0] ;  /* 0x0031e000010c7983 */ /* 0x000f240000300a00 */
[----:B----4-:R-:W-:-:S15]  /*2a390*/  HMMA.16816.F32.BF16 R4, R16, R12, R4 ;  /* 0x0000000c1004723c */ /* 0x010fde0000041804 */
[----:B------:R-:W-:-:S08]  /*2a3a0*/  NOP ;  /* 0x0000000000007918 */ /* 0x000fd00000000000 */
[----:B------:R-:W-:Y:S04]  /*2a3b0*/  STL.64 [R1+0x430], R4 ;  /* 0x0004300401007387 */ /* 0x000fe80000100a00 */
[----:B------:R0:W-:Y:S04]  /*2a3c0*/  STL.64 [R1+0x438], R6 ;  /* 0x0004380601007387 */ /* 0x0001e80000100a00 */
[----:B0-----:R-:W4:Y:S04]  /*2a3d0*/  LDL.LU.64 R6, [R1+0x31d8] ;  /* 0x0031d80001067983 */ /* 0x001f280000300a00 */
[----:B------:R-:W4:Y:S04]  /*2a3e0*/  LDL.LU.64 R4, [R1+0x31d0] ;  /* 0x0031d00001047983 */ /* 0x000f280000300a00 */
[----:B---3--:R-:W-:Y:S04]  /*2a3f0*/  STL.64 [R1+0x30e8], R14 ;  /* 0x0030e80e01007387 */ /* 0x008fe80000100a00 */
[----:B------:R2:W-:Y:S02]  /*2a400*/  STL.64 [R1+0x30e0], R12 ;  /* 0x0030e00c01007387 */ /* 0x0005e40000100a00 */
[----:B--2---:R-:W-:-:S02]  /*2a410*/  IMAD.MOV.U32 R12, RZ, RZ, R8 ;  /* 0x000000ffff0c7224 */ /* 0x004fc400078e0008 */
[----:B------:R-:W-:Y:S01]  /*2a420*/  IMAD.MOV.U32 R13, RZ, RZ, R9 ;  /* 0x000000ffff0d7224 */ /* 0x000fe200078e0009 */
[----:B------:R-:W2:Y:S04]  /*2a430*/  LDL.LU R8, [R1+0x31cc] ;  /* 0x0031cc0001087983 */ /* 0x000ea80000300800 */
[----:B------:R-:W2:Y:S01]  /*2a440*/  LDL.LU R9, [R1+0x31c8] ;  /* 0x0031c80001097983 */ /* 0x000ea20000300800 */
[C---:B----4-:R-:W-:Y:S06]  /*2a450*/  HMMA.16816.F32.BF16 R20, R16.reuse, R4, R20 ;  /* 0x000000041014723c */ /* 0x050fec0000041814 */
[----:B--2---:R-:W-:-:S15]  /*2a460*/  HMMA.16816.F32.BF16 R24, R16, R8, R24 ;  /* 0x000000081018723c */ /* 0x004fde0000041818 */
[----:B------:R-:W-:-:S02]  /*2a470*/  NOP ;  /* 0x0000000000007918 */ /* 0x000fc40000000000 */
[----:B------:R-:W-:Y:S04]  /*2a480*/  STL.64 [R1+0x420], R20 ;  /* 0x0004201401007387 */ /* 0x000fe80000100a00 */
[----:B------:R0:W-:Y:S04]  /*2a490*/  STL.64 [R1+0x428], R22 ;  /* 0x0004281601007387 */ /* 0x0001e80000100a00 */
[----:B0-----:R-:W2:Y:S04]  /*2a4a0*/  LDL.LU.64 R22, [R1+0x31c0] ;  /* 0x0031c00001167983 */ /* 0x001ea80000300a00 */
[----:B------:R-:W2:Y:S04]  /*2a4b0*/  LDL.LU.64 R20, [R1+0x31b8] ;  /* 0x0031b80001147983 */ /* 0x000ea80000300a00 */
[----:B------:R-:W-:Y:S04]  /*2a4c0*/  STL.64 [R1+0x30f8], R6 ;  /* 0x0030f80601007387 */ /* 0x000fe80000100a00 */
[----:B------:R0:W-:Y:S02]  /*2a4d0*/  STL.64 [R1+0x30f0], R4 ;  /* 0x0030f00401007387 */ /* 0x0001e40000100a00 */
[----:B0-----:R-:W-:-:S02]  /*2a4e0*/  IMAD.MOV.U32 R4, RZ, RZ, R10 ;  /* 0x000000ffff047224 */ /* 0x001fc400078e000a */
[----:B------:R-:W-:Y:S01]  /*2a4f0*/  IMAD.MOV.U32 R5, RZ, RZ, R11 ;  /* 0x000000ffff057224 */ /* 0x000fe200078e000b */
[----:B------:R-:W3:Y:S04]  /*2a500*/  LDL.LU R10, [R1+0x31b0] ;  /* 0x0031b000010a7983 */ /* 0x000ee80000300800 */
[----:B------:R-:W3:Y:S04]  /*2a510*/  LDL.LU R11, [R1+0x31ac] ;  /* 0x0031ac00010b7983 */ /* 0x000ee80000300800 */
[----:B------:R-:W4:Y:S04]  /*2a520*/  LDL.LU.64 R16, [R1+0xe0] ;  /* 0x0000e00001107983 */ /* 0x000f280000300a00 */
[----:B------:R-:W4:Y:S04]  /*2a530*/  LDL.LU.64 R18, [R1+0xe8] ;  /* 0x0000e80001127983 */ /* 0x000f280000300a00 */
[----:B------:R0:W-:Y:S04]  /*2a540*/  STL.64 [R1+0x120], R24 ;  /* 0x0001201801007387 */ /* 0x0001e80000100a00 */
[----:B------:R-:W-:Y:S04]  /*2a550*/  STL.64 [R1+0x128], R26 ;  /* 0x0001281a01007387 */ /* 0x000fe80000100a00 */
[----:B0-----:R-:W2:Y:S04]  /*2a560*/  LDL.LU R24, [R1+0x80] ;  /* 0x0000800001187983 */ /* 0x001ea80000300800 */
[----:B------:R-:W2:Y:S04]  /*2a570*/  LDL.LU R25, [R1+0x84] ;  /* 0x0000840001197983 */ /* 0x000ea80000300800 */
[----:B--2---:R0:W-:Y:S04]  /*2a580*/  STL.64 [R1+0x3180], R24 ;  /* 0x0031801801007387 */ /* 0x0041e80000100a00 */
[----:B0-----:R-:W2:Y:S04]  /*2a590*/  LDL.LU.64 R24, [R1+0xfd0] ;  /* 0x000fd00001187983 */ /* 0x001ea80000300a00 */
[----:B------:R-:W2:Y:S04]  /*2a5a0*/  LDL.LU.64 R26, [R1+0xfd8] ;  /* 0x000fd800011a7983 */ /* 0x000ea80000300a00 */
[----:B---3--:R-:W-:Y:S04]  /*2a5b0*/  STL.64 [R1+0x3108], R10 ;  /* 0x0031080a01007387 */ /* 0x008fe80000100a00 */
[----:B------:R0:W-:Y:S01]  /*2a5c0*/  STL.64 [R1+0x3100], R8 ;  /* 0x0031000801007387 */ /* 0x0001e20000100a00 */
[----:B--2---:R-:W-:-:S15]  /*2a5d0*/  HMMA.16816.F32.BF16 R4, R20, R4, R24 ;  /* 0x000000041404723c */ /* 0x004fde0000041818 */
[----:B------:R-:W-:-:S08]  /*2a5e0*/  NOP ;  /* 0x0000000000007918 */ /* 0x000fd00000000000 */
[----:B------:R-:W-:Y:S04]  /*2a5f0*/  STL.64 [R1+0xfd0], R4 ;  /* 0x000fd00401007387 */ /* 0x000fe80000100a00 */
[----:B------:R-:W2:Y:S04]  /*2a600*/  LDL.LU R24, [R1+0x90] ;  /* 0x0000900001187983 */ /* 0x000ea80000300800 */
[----:B------:R-:W2:Y:S01]  /*2a610*/  LDL.LU R25, [R1+0x94] ;  /* 0x0000940001197983 */ /* 0x000ea20000300800 */
[----:B0-----:R-:W-:Y:S02]  /*2a620*/  IMAD.MOV.U32 R8, RZ, RZ, R29 ;  /* 0x000000ffff087224 */ /* 0x001fe400078e001d */
[----:B------:R-:W-:Y:S01]  /*2a630*/  IMAD.MOV.U32 R9, RZ, RZ, R28 ;  /* 0x000000ffff097224 */ /* 0x000fe200078e001c */
[----:B--2---:R0:W-:Y:S04]  /*2a640*/  STL.64 [R1+0x3198], R24 ;  /* 0x0031981801007387 */ /* 0x0041e80000100a00 */
[----:B0-----:R-:W2:Y:S04]  /*2a650*/  LDL.LU.64 R24, [R1+0xf0] ;  /* 0x0000f00001187983 */ /* 0x001ea80000300a00 */
[----:B------:R-:W2:Y:S01]  /*2a660*/  LDL.LU.64 R26, [R1+0xf8] ;  /* 0x0000f800011a7983 */ /* 0x000ea20000300a00 */
[----:B------:R-:W-:-:S02]  /*2a670*/  IMAD.MOV.U32 R29, RZ, RZ, R7 ;  /* 0x000000ffff1d7224 */ /* 0x000fc400078e0007 */
[----:B------:R-:W-:Y:S01]  /*2a680*/  IMAD.MOV.U32 R28, RZ, RZ, R6 ;  /* 0x000000ffff1c7224 */ /* 0x000fe200078e0006 */
[----:B------:R-:W3:Y:S04]  /*2a690*/  LDL.LU R4, [R1+0xa0] ;  /* 0x0000a00001047983 */ /* 0x000ee80000300800 */
[----:B------:R-:W3:Y:S04]  /*2a6a0*/  LDL.LU R5, [R1+0xa4] ;  /* 0x0000a40001057983 */ /* 0x000ee80000300800 */
[----:B------:R-:W-:Y:S04]  /*2a6b0*/  STL [R1+0x2024], R29 ;  /* 0x0020241d01007387 */ /* 0x000fe80000100800 */
[----:B------:R-:W-:Y:S01]  /*2a6c0*/  STL [R1+0x2020], R28 ;  /* 0x0020201c01007387 */ /* 0x000fe20000100800 */
[C---:B--2---:R-:W-:Y:S06]  /*2a6d0*/  HMMA.16816.F32.BF16 R24, R20.reuse, R8, R24 ;  /* 0x000000081418723c */ /* 0x044fec0000041818 */
[----:B----4-:R-:W-:Y:S07]  /*2a6e0*/  HMMA.16816.F32.BF16 R8, R20, R12, R16 ;  /* 0x0000000c1408723c */ /* 0x010fee0000041810 */
[----:B------:R-:W-:-:S02]  /*2a6f0*/  IMAD.MOV.U32 R12, RZ, RZ, R0 ;  /* 0x000000ffff0c7224 */ /* 0x000fc400078e0000 */
[----:B------:R-:W-:-:S08]  /*2a700*/  IMAD.MOV.U32 R13, RZ, RZ, R3 ;  /* 0x000000ffff0d7224 */ /* 0x000fd000078e0003 */
[----:B------:R0:W-:Y:S04]  /*2a710*/  STL.64 [R1+0xf0], R24 ;  /* 0x0000f01801007387 */ /* 0x0001e80000100a00 */
[----:B------:R1:W-:Y:S04]  /*2a720*/  STL.64 [R1+0xf8], R26 ;  /* 0x0000f81a01007387 */ /* 0x0003e80000100a00 */
[----:B------:R-:W-:Y:S04]  /*2a730*/  STL.64 [R1+0xe0], R8 ;  /* 0x0000e00801007387 */ /* 0x000fe80000100a00 */
[----:B0-----:R-:W3:Y:S04]  /*2a740*/  LDL.LU.64 R24, [R1+0x340] ;  /* 0x0003400001187983 */ /* 0x001ee80000300a00 */
[----:B-1----:R-:W3:Y:S04]  /*2a750*/  LDL.LU.64 R26, [R1+0x348] ;  /* 0x00034800011a7983 */ /* 0x002ee80000300a00 */
[----:B------:R-:W2:Y:S04]  /*2a760*/  LDL.LU R0, [R1+0x31a8] ;  /* 0x0031a80001007983 */ /* 0x000ea80000300800 */
[----:B------:R-:W4:Y:S04]  /*2a770*/  LDL.LU R3, [R1+0x31a4] ;  /* 0x0031a40001037983 */ /* 0x000f280000300800 */
[----:B------:R0:W-:Y:S04]  /*2a780*/  STL.64 [R1+0x3110], R12 ;  /* 0x0031100c01007387 */ /* 0x0001e80000100a00 */
[----:B0-----:R-:W3:Y:S04]  /*2a790*/  LDL.LU R12, [R1+0x70] ;  /* 0x00007000010c7983 */ /* 0x001ee80000300800 */
[----:B------:R-:W3:Y:S01]  /*2a7a0*/  LDL.LU R13, [R1+0x74] ;  /* 0x00007400010d7983 */ /* 0x000ee20000300800 */
[----:B------:R-:W-:-:S03]  /*2a7b0*/  IMAD.MOV.U32 R9, RZ, RZ, R2 ;  /* 0x000000ffff097224 */ /* 0x000fc600078e0002 */
[----:B---3--:R0:W-:Y:S04]  /*2a7c0*/  STL.64 [R1+0x3178], R12 ;  /* 0x0031780c01007387 */ /* 0x0081e80000100a00 */
[----:B------:R-:W3:Y:S04]  /*2a7d0*/  LDL.LU R8, [R1+0x20] ;  /* 0x0000200001087983 */ /* 0x000ee80000300800 */
[----:B------:R-:W2:Y:S04]  /*2a7e0*/  LDL.LU R2, [R1+0x31a0] ;  /* 0x0031a00001027983 */ /* 0x000ea80000300800 */
[----:B0-----:R-:W4:Y:S04]  /*2a7f0*/  LDL.LU.64 R12, [R1+0x320] ;  /* 0x00032000010c7983 */ /* 0x001f280000300a00 */
[----:B------:R-:W3:Y:S01]  /*2a800*/  LDL.LU.64 R14, [R1+0x328] ;  /* 0x00032800010e7983 */ /* 0x000ee20000300a00 */
[----:B------:R-:W-:-:S02]  /*2a810*/  IMAD.MOV.U32 R28, RZ, RZ, R11 ;  /* 0x000000ffff1c7224 */ /* 0x000fc400078e000b */
[----:B------:R-:W-:Y:S01]  /*2a820*/  IMAD.MOV.U32 R29, RZ, RZ, R10 ;  /* 0x000000ffff1d7224 */ /* 0x000fe200078e000a */
[C---:B------:R-:W-:Y:S01]  /*2a830*/  HMMA.16816.F32.BF16 R4, R20.reuse, R4, R24 ;  /* 0x000000041404723c */ /* 0x040fe20000041818 */
[----:B--2---:R-:W0:Y:S04]  /*2a840*/  LDSM.16.MT88.4 R16, [R2+UR5+0x4080] ;  /* 0x004080050210783b */ /* 0x004e280008004200 */
[----:B---3--:R-:W-:Y:S04]  /*2a850*/  STL.64 [R1+0x3190], R14 ;  /* 0x0031900e01007387 */ /* 0x008fe80000100a00 */
[----:B----4-:R1:W-:Y:S04]  /*2a860*/  STL.64 [R1+0x3188], R12 ;  /* 0x0031880c01007387 */ /* 0x0103e80000100a00 */
[----:B-1----:R-:W2:Y:S04]  /*2a870*/  LDL.LU.64 R12, [R1+0x330] ;  /* 0x00033000010c7983 */ /* 0x002ea80000300a00 */
[----:B------:R-:W2:Y:S04]  /*2a880*/  LDL.LU.64 R14, [R1+0x338] ;  /* 0x00033800010e7983 */ /* 0x000ea80000300a00 */
[----:B------:R1:W-:Y:S04]  /*2a890*/  STL.64 [R1+0x3120], R8 ;  /* 0x0031200801007387 */ /* 0x0003e80000100a00 */
[----:B-1----:R-:W3:Y:S04]  /*2a8a0*/  LDL.LU.64 R8, [R1+0x310] ;  /* 0x0003100001087983 */ /* 0x002ee80000300a00 */
[----:B------:R-:W3:Y:S04]  /*2a8b0*/  LDL.LU.64 R10, [R1+0x318] ;  /* 0x00031800010a7983 */ /* 0x000ee80000300a00 */
[----:B------:R-:W-:Y:S04]  /*2a8c0*/  STL [R1+0x202c], R28 ;  /* 0x00202c1c01007387 */ /* 0x000fe80000100800 */
[----:B------:R-:W-:Y:S04]  /*2a8d0*/  STL [R1+0x2028], R29 ;  /* 0x0020281d01007387 */ /* 0x000fe80000100800 */
[----:B0-----:R-:W-:Y:S04]  /*2a8e0*/  STL.64 [R1+0x2fb0], R18 ;  /* 0x002fb01201007387 */ /* 0x001fe80000100a00 */
[----:B------:R0:W-:Y:S04]  /*2a8f0*/  STL.64 [R1+0x2fa8], R16 ;  /* 0x002fa81001007387 */ /* 0x0001e80000100a00 */
[----:B0-----:R-:W4:Y:S04]  /*2a900*/  LDL.LU R16, [R1+0x60] ;  /* 0x0000600001107983 */ /* 0x001f280000300800 */
[----:B------:R-:W4:Y:S04]  /*2a910*/  LDL.LU R17, [R1+0x64] ;  /* 0x0000640001117983 */ /* 0x000f280000300800 */
[----:B------:R-:W4:Y:S04]  /*2a920*/  LDL R18, [R1+0x68] ;  /* 0x0000680001127983 */ /* 0x000f280000100800 */
[----:B------:R-:W4:Y:S04]  /*2a930*/  LDL R19, [R1+0x6c] ;  /* 0x00006c0001137983 */ /* 0x000f280000100800 */
[----:B------:R-:W2:Y:S04]  /*2a940*/  LDL.LU.64 R24, [R1+0x3198] ;  /* 0x0031980001187983 */ /* 0x000ea80000300a00 */
        /* <DEDUP_REMOVED lines=12> */
[----:B------:R-:W3:-:S15]  /*2aa10*/  LDL.LU.64 R12, [R1+0x3178] ;  /* 0x00317800010c7983 */ /* 0x000ede0000300a00 */
[----:B------:R-:W-:-:S07]  /*2aa20*/  NOP ;  /* 0x0000000000007918 */ /* 0x000fce0000000000 */
[----:B------:R-:W-:Y:S02]  /*2aa30*/  IMAD.MOV.U32 R28, RZ, RZ, R26 ;  /* 0x000000ffff1c7224 */ /* 0x000fe400078e001a */
[----:B------:R-:W-:Y:S01]  /*2aa40*/  IMAD.MOV.U32 R29, RZ, RZ, R27 ;  /* 0x000000ffff1d7224 */ /* 0x000fe200078e001b */
[----:B------:R0:W-:Y:S04]  /*2aa50*/  STL.64 [R1+0x320], R24 ;  /* 0x0003201801007387 */ /* 0x0001e80000100a00 */
[----:B------:R-:W2:Y:S04]  /*2aa60*/  LDL.LU.64 R26, [R1+0x3170] ;  /* 0x00317000011a7983 */ /* 0x000ea80000300a00 */
[----:B0-----:R-:W2:Y:S04]  /*2aa70*/  LDL.LU.64 R24, [R1+0x3168] ;  /* 0x0031680001187983 */ /* 0x001ea80000300a00 */
[----:B------:R-:W-:Y:S04]  /*2aa80*/  STL [R1+0x2038], R28 ;  /* 0x0020381c01007387 */ /* 0x000fe80000100800 */
[----:B------:R-:W-:Y:S01]  /*2aa90*/  STL [R1+0x2034], R29 ;  /* 0x0020341d01007387 */ /* 0x000fe20000100800 */
[C---:B---3--:R-:W-:Y:S03]  /*2aaa0*/  HMMA.16816.F32.BF16 R12, R20.reuse, R12, R8 ;  /* 0x0000000c140c723c */ /* 0x048fe60000041808 */
[----:B------:R-:W3:Y:S04]  /*2aab0*/  LDL.LU.64 R8, [R1+0x2d0] ;  /* 0x0002d00001087983 */ /* 0x000ee80000300a00 */
[----:B------:R-:W2:Y:S01]  /*2aac0*/  LDL.LU.64 R10, [R1+0x2d8] ;  /* 0x0002d800010a7983 */ /* 0x000ea20000300a00 */
[----:B----4-:R-:W-:-:S15]  /*2aad0*/  HMMA.16816.F32.BF16 R4, R20, R16, R4 ;  /* 0x000000101404723c */ /* 0x010fde0000041804 */
[----:B------:R-:W-:Y:S04]  /*2aae0*/  STL.64 [R1+0x310], R12 ;  /* 0x0003100c01007387 */ /* 0x000fe80000100a00 */
[----:B------:R-:W-:Y:S04]  /*2aaf0*/  STL.64 [R1+0x318], R14 ;  /* 0x0003180e01007387 */ /* 0x000fe80000100a00 */
[----:B--2---:R-:W-:Y:S04]  /*2ab00*/  STL.64 [R1+0x3130], R10 ;  /* 0x0031300a01007387 */ /* 0x004fe80000100a00 */
[----:B---3--:R0:W-:Y:S02]  /*2ab10*/  STL.64 [R1+0x3128], R8 ;  /* 0x0031280801007387 */ /* 0x0081e40000100a00 */
[----:B0-----:R-:W-:-:S02]  /*2ab20*/  IMAD.MOV.U32 R8, RZ, RZ, R27 ;  /* 0x000000ffff087224 */ /* 0x001fc400078e001b */
[----:B------:R-:W-:-:S05]  /*2ab30*/  IMAD.MOV.U32 R9, RZ, RZ, R26 ;  /* 0x000000ffff097224 */ /* 0x000fca00078e001a */
[----:B------:R-:W-:Y:S04]  /*2ab40*/  STL.64 [R1+0x3148], R8 ;  /* 0x0031480801007387 */ /* 0x000fe80000100a00 */
[----:B------:R-:W-:Y:S04]  /*2ab50*/  STL.64 [R1+0x300], R4 ;  /* 0x0003000401007387 */ /* 0x000fe80000100a00 */
[----:B------:R-:W-:Y:S04]  /*2ab60*/  STL [R1+0x308], R6 ;  /* 0x0003080601007387 */ /* 0x000fe80000100800 */
[----:B------:R-:W2:Y:S04]  /*2ab70*/  LDL.LU.64 R12, [R1+0x2c0] ;  /* 0x0002c000010c7983 */ /* 0x000ea80000300a00 */
[----:B------:R-:W3:Y:S04]  /*2ab80*/  LDL.LU.64 R14, [R1+0x2c8] ;  /* 0x0002c800010e7983 */ /* 0x000ee80000300a00 */
        /* <DEDUP_REMOVED lines=9> */
[----:B------:R-:W2:Y:S01]  /*2ac20*/  LDL.LU.64 R14, [R1+0x2f8] ;  /* 0x0002f800010e7983 */ /* 0x000ea20000300a00 */
[----:B------:R-:W-:-:S03]  /*2ac30*/  IMAD.MOV.U32 R28, RZ, RZ, R7 ;  /* 0x000000ffff1c7224 */ /* 0x000fc600078e0007 */
[----:B------:R-:W3:Y:S04]  /*2ac40*/  LDL.LU.64 R4, [R1+0x2b0] ;  /* 0x0002b00001047983 */ /* 0x000ee80000300a00 */
[----:B------:R-:W3:Y:S04]  /*2ac50*/  LDL.LU.64 R6, [R1+0x2b8] ;  /* 0x0002b80001067983 */ /* 0x000ee80000300a00 */
[----:B------:R-:W4:Y:S04]  /*2ac60*/  LDL.LU.64 R24, [R1+0x290] ;  /* 0x0002900001187983 */ /* 0x000f280000300a00 */
[----:B------:R-:W4:Y:S04]  /*2ac70*/  LDL.LU.64 R26, [R1+0x298] ;  /* 0x00029800011a7983 */ /* 0x000f280000300a00 */
[----:B------:R-:W-:Y:S01]  /*2ac80*/  STL.64 [R1+0x3050], R18 ;  /* 0x0030501201007387 */ /* 0x000fe20000100a00 */
[----:B------:R-:W-:-:S02]  /*2ac90*/  IMAD.MOV.U32 R16, RZ, RZ, R3 ;  /* 0x000000ffff107224 */ /* 0x000fc400078e0003 */
[----:B------:R-:W-:Y:S01]  /*2aca0*/  IMAD.MOV.U32 R17, RZ, RZ, R0 ;  /* 0x000000ffff117224 */ /* 0x000fe200078e0000 */
[----:B------:R-:W3:Y:S04]  /*2acb0*/  LDL.LU R3, [R1+0x3164] ;  /* 0x0031640001037983 */ /* 0x000ee80000300800 */
[----:B------:R-:W4:Y:S04]  /*2acc0*/  LDL.LU R0, [R1+0x3160] ;  /* 0x0031600001007983 */ /* 0x000f280000300800 */
[----:B------:R-:W-:Y:S01]  /*2acd0*/  STL [R1+0x203c], R28 ;  /* 0x00203c1c01007387 */ /* 0x000fe20000100800 */
        /* <DEDUP_REMOVED lines=12> */
[----:B------:R0:W-:Y:S01]  /*2ada0*/  STL [R1+0x2e8], R10 ;  /* 0x0002e80a01007387 */ /* 0x0001e20000100800 */
[----:B------:R-:W-:-:S03]  /*2adb0*/  IMAD.MOV.U32 R28, RZ, RZ, R11 ;  /* 0x000000ffff1c7224 */ /* 0x000fc600078e000b */
[----:B0-----:R-:W3:Y:S04]  /*2adc0*/  LDL.LU.64 R10, [R1+0x3130] ;  /* 0x00313000010a7983 */ /* 0x001ee80000300a00 */
[----:B------:R-:W3:Y:S04]  /*2add0*/  LDL.LU.64 R8, [R1+0x3128] ;  /* 0x0031280001087983 */ /* 0x000ee80000300a00 */
[----:B------:R-:W-:Y:S01]  /*2ade0*/  STL [R1+0x2040], R28 ;  /* 0x0020401c01007387 */ /* 0x000fe20000100800 */
[----:B---3--:R-:W-:Y:S03]  /*2adf0*/  HMMA.16816.F32.BF16 R16, R20, R16, R8 ;  /* 0x000000101410723c */ /* 0x008fe60000041808 */
[----:B------:R-:W2:-:S15]  /*2ae00*/  LDL.LU.64 R8, [R1+0x3120] ;  /* 0x0031200001087983 */ /* 0x000e9e0000300a00 */
[----:B------:R-:W-:-:S05]  /*2ae10*/  NOP ;  /* 0x0000000000007918 */ /* 0x000fca0000000000 */
[----:B------:R-:W-:Y:S04]  /*2ae20*/  STL.64 [R1+0x2d0], R16 ;  /* 0x0002d01001007387 */ /* 0x000fe80000100a00 */
[----:B------:R4:W-:Y:S02]  /*2ae30*/  STL.64 [R1+0x2d8], R18 ;  /* 0x0002d81201007387 */ /* 0x0009e40000100a00 */
[----:B----4-:R-:W-:Y:S02]  /*2ae40*/  IMAD.MOV.U32 R18, RZ, RZ, R0 ;  /* 0x000000ffff127224 */ /* 0x010fe400078e0000 */
[----:B------:R-:W-:Y:S01]  /*2ae50*/  IMAD.MOV.U32 R19, RZ, RZ, R3 ;  /* 0x000000ffff137224 */ /* 0x000fe200078e0003 */
[----:B------:R-:W3:Y:S04]  /*2ae60*/  LDL.LU R0, [R1+0x311c] ;  /* 0x00311c0001007983 */ /* 0x000ee80000300800 */
[----:B------:R-:W4:Y:S04]  /*2ae70*/  LDL.LU R3, [R1+0x3118] ;  /* 0x0031180001037983 */ /* 0x000f280000300800 */
[----:B------:R0:W-:Y:S04]  /*2ae80*/  STL.64 [R1+0x3058], R18 ;  /* 0x0030581201007387 */ /* 0x0001e80000100a00 */
[----:B0-----:R-:W3:Y:S01]  /*2ae90*/  LDL.64 R18, [R1+0xa8] ;  /* 0x0000a80001127983 */ /* 0x001ee20000100a00 */
[C---:B--2---:R-:W-:Y:S03]  /*2aea0*/  HMMA.16816.F32.BF16 R8, R20.reuse, R8, R12 ;  /* 0x000000081408723c */ /* 0x044fe6000004180c */
[----:B---3--:R0:W-:Y:S04]  /*2aeb0*/  STL.64 [R1+0x3070], R18 ;  /* 0x0030701201007387 */ /* 0x0081e80000100a00 */
[----:B------:R-:W2:Y:S04]  /*2aec0*/  LDL.LU.64 R16, [R1+0x2a0] ;  /* 0x0002a00001107983 */ /* 0x000ea80000300a00 */
[----:B0-----:R-:W2:Y:S04]  /*2aed0*/  LDL.LU.64 R18, [R1+0x2a8] ;  /* 0x0002a80001127983 */ /* 0x001ea80000300a00 */
[----:B------:R-:W3:Y:S08]  /*2aee0*/  LDL.LU.64 R12, [R1+0x3110] ;  /* 0x00311000010c7983 */ /* 0x000ef00000300a00 */
[----:B------:R-:W-:Y:S04]  /*2aef0*/  STL.64 [R1+0x2c0], R8 ;  /* 0x0002c00801007387 */ /* 0x000fe80000100a00 */
[----:B------:R0:W-:Y:S04]  /*2af00*/  STL.64 [R1+0x2c8], R10 ;  /* 0x0002c80a01007387 */ /* 0x0001e80000100a00 */
[----:B0-----:R-:W4:Y:S04]  /*2af10*/  LDL.LU.64 R10, [R1+0x3108] ;  /* 0x00310800010a7983 */ /* 0x001f280000300a00 */
[----:B------:R-:W4:Y:S01]  /*2af20*/  LDL.LU.64 R8, [R1+0x3100] ;  /* 0x0031000001087983 */ /* 0x000f220000300a00 */
[----:B---3--:R-:W-:Y:S03]  /*2af30*/  HMMA.16816.F32.BF16 R12, R20, R12, R4 ;  /* 0x0000000c140c723c */ /* 0x008fe60000041804 */
[----:B------:R-:W3:Y:S04]  /*2af40*/  LDL.LU.64 R6, [R1+0x30f8] ;  /* 0x0030f80001067983 */ /* 0x000ee80000300a00 */
[----:B------:R-:W3:-:S15]  /*2af50*/  LDL.LU.64 R4, [R1+0x30f0] ;  /* 0x0030f00001047983 */ /* 0x000ede0000300a00 */
[----:B------:R-:W-:-:S01]  /*2af60*/  NOP ;  /* 0x0000000000007918 */ /* 0x000fc20000000000 */
[----:B------:R-:W-:Y:S04]  /*2af70*/  STL.64 [R1+0x2b0], R12 ;  /* 0x0002b00c01007387 */ /* 0x000fe80000100a00 */
[----:B------:R0:W-:Y:S04]  /*2af80*/  STL.64 [R1+0x2b8], R14 ;  /* 0x0002b80e01007387 */ /* 0x0001e80000100a00 */
[----:B0-----:R-:W3:Y:S04]  /*2af90*/  LDL.LU.64 R14, [R1+0x30e8] ;  /* 0x0030e800010e7983 */ /* 0x001ee80000300a00 */
[----:B------:R-:W2:Y:S02]  /*2afa0*/  LDL.LU.64 R12, [R1+0x30e0] ;  /* 0x0030e000010c7983 */ /* 0x000ea40000300a00 */
[----:B--2---:R-:W-:-:S15]  /*2afb0*/  HMMA.16816.F32.BF16 R16, R20, R12, R16 ;  /* 0x0000000c1410723c */ /* 0x004fde0000041810 */
[----:B------:R-:W-:-:S08]  /*2afc0*/  NOP ;  /* 0x0000000000007918 */ /* 0x000fd00000000000 */
[----:B------:R-:W-:Y:S04]  /*2afd0*/  STL.64 [R1+0x2a0], R16 ;  /* 0x0002a01001007387 */ /* 0x000fe80000100a00 */
[----:B------:R4:W-:Y:S02]  /*2afe0*/  STL.64 [R1+0x2a8], R18 ;  /* 0x0002a81201007387 */ /* 0x0009e40000100a00 */
[----:B----4-:R-:W-:Y:S02]  /*2aff0*/  IMAD.MOV.U32 R18, RZ, RZ, R3 ;  /* 0x000000ffff127224 */ /* 0x010fe400078e0003 */
[----:B------:R-:W-:-:S05]  /*2b000*/  IMAD.MOV.U32 R19, RZ, RZ, R0 ;  /* 0x000000ffff137224 */ /* 0x000fca00078e0000 */
[----:B------:R0:W-:Y:S04]  /*2b010*/  STL.64 [R1+0x3088], R18 ;  /* 0x0030881201007387 */ /* 0x0001e80000100a00 */
[----:B------:R-:W2:Y:S04]  /*2b020*/  LDL.LU R16, [R1+0xfc0] ;  /* 0x000fc00001107983 */ /* 0x000ea80000300800 */
[----:B------:R-:W2:Y:S04]  /*2b030*/  LDL.LU R17, [R1+0xfc4] ;  /* 0x000fc40001117983 */ /* 0x000ea80000300800 */
[----:B0-----:R-:W4:Y:S04]  /*2b040*/  LDL.LU R18, [R1+0xfc8] ;  /* 0x000fc80001127983 */ /* 0x001f280000300800 */
[----:B------:R-:W4:Y:S01]  /*2b050*/  LDL.LU R19, [R1+0xfcc] ;  /* 0x000fcc0001137983 */ /* 0x000f220000300800 */
[----:B---3--:R-:W-:Y:S07]  /*2b060*/  HMMA.16816.F32.BF16 R24, R20, R4, R24 ;  /* 0x000000041418723c */ /* 0x008fee0000041818 */
[----:B------:R-:W-:-:S02]  /*2b070*/  IMAD.MOV.U32 R4, RZ, RZ, R15 ;  /* 0x000000ffff047224 */ /* 0x000fc400078e000f */
[----:B------:R-:W-:-:S15]  /*2b080*/  IMAD.MOV.U32 R5, RZ, RZ, R14 ;  /* 0x000000ffff057224 */ /* 0x000fde00078e000e */
[----:B------:R-:W-:Y:S02]  /*2b090*/  IMAD.MOV.U32 R13, RZ, RZ, R24 ;  /* 0x000000ffff0d7224 */ /* 0x000fe400078e0018 */
[----:B------:R-:W-:Y:S02]  /*2b0a0*/  IMAD.MOV.U32 R12, RZ, RZ, R25 ;  /* 0x000000ffff0c7224 */ /* 0x000fe400078e0019 */
[----:B------:R-:W-:Y:S02]  /*2b0b0*/  IMAD.MOV.U32 R3, RZ, RZ, R26 ;  /* 0x000000ffff037224 */ /* 0x000fe400078e001a */
[----:B------:R-:W-:Y:S01]  /*2b0c0*/  IMAD.MOV.U32 R0, RZ, RZ, R27 ;  /* 0x000000ffff007224 */ /* 0x000fe200078e001b */
[----:B------:R-:W3:Y:S04]  /*2b0d0*/  LDL.LU.64 R24, [R1] ;  /* 0x0000000001187983 */ /* 0x000ee80000300a00 */
[----:B------:R-:W3:Y:S04]  /*2b0e0*/  LDL.LU.64 R26, [R1+0x8] ;  /* 0x00000800011a7983 */ /* 0x000ee80000300a00 */
[----:B----4-:R0:W-:Y:S04]  /*2b0f0*/  STL.64 [R1+0x3098], R18 ;  /* 0x0030981201007387 */ /* 0x0101e80000100a00 */
[----:B--2---:R-:W-:Y:S04]  /*2b100*/  STL.64 [R1+0x3090], R16 ;  /* 0x0030901001007387 */ /* 0x004fe80000100a00 */
[----:B0-----:R-:W2:Y:S04]  /*2b110*/  LDL.64 R18, [R1+0xd8] ;  /* 0x0000d80001127983 */ /* 0x001ea80000100a00 */
[----:B------:R0:W-:Y:S04]  /*2b120*/  STL.64 [R1+0x2fd0], R6 ;  /* 0x002fd00601007387 */ /* 0x0001e80000100a00 */
[----:B------:R-:W4:Y:S04]  /*2b130*/  LDL.LU R15, [R1+0x30dc] ;  /* 0x0030dc00010f7983 */ /* 0x000f280000300800 */
[----:B------:R-:W3:Y:S01]  /*2b140*/  LDL.LU R14, [R1+0x30d8] ;  /* 0x0030d800010e7983 */ /* 0x000ee20000300800 */
[----:B0-----:R-:W-:-:S02]  /*2b150*/  IMAD.MOV.U32 R6, RZ, RZ, R11 ;  /* 0x000000ffff067224 */ /* 0x001fc400078e000b */
[----:B------:R-:W-:Y:S01]  /*2b160*/  IMAD.MOV.U32 R7, RZ, RZ, R10 ;  /* 0x000000ffff077224 */ /* 0x000fe200078e000a */
[----:B------:R-:W2:Y:S04]  /*2b170*/  LDL.LU R11, [R1+0x30d4] ;  /* 0x0030d400010b7983 */ /* 0x000ea80000300800 */
[----:B------:R-:W4:Y:S04]  /*2b180*/  LDL.LU R10, [R1+0x30d0] ;  /* 0x0030d000010a7983 */ /* 0x000f280000300800 */
[----:B------:R-:W-:Y:S04]  /*2b190*/  STL.64 [R1+0x3068], R6 ;  /* 0x0030680601007387 */ /* 0x000fe80000100a00 */
[----:B------:R0:W-:Y:S04]  /*2b1a0*/  STL.64 [R1+0x3060], R4 ;  /* 0x0030600401007387 */ /* 0x0001e80000100a00 */
[----:B0-----:R-:W3:Y:S04]  /*2b1b0*/  LDL.LU R4, [R1+0xf90] ;  /* 0x000f900001047983 */ /* 0x001ee80000300800 */
[----:B------:R-:W3:Y:S04]  /*2b1c0*/  LDL.LU R5, [R1+0xf94] ;  /* 0x000f940001057983 */ /* 0x000ee80000300800 */
[----:B------:R-:W2:Y:S04]  /*2b1d0*/  LDL.LU R6, [R1+0xf98] ;  /* 0x000f980001067983 */ /* 0x000ea80000300800 */
[----:B------:R-:W2:Y:S04]  /*2b1e0*/  LDL.LU R7, [R1+0xf9c] ;  /* 0x000f9c0001077983 */ /* 0x000ea80000300800 */
[----:B--2---:R-:W-:Y:S04]  /*2b1f0*/  STL.64 [R1+0x3080], R6 ;  /* 0x0030800601007387 */ /* 0x004fe80000100a00 */
[----:B---3--:R4:W-:Y:S02]  /*2b200*/  STL.64 [R1+0x3078], R4 ;  /* 0x0030780401007387 */ /* 0x0089e40000100a00 */
[----:B----4-:R-:W-:-:S02]  /*2b210*/  IMAD.MOV.U32 R4, RZ, RZ, R10 ;  /* 0x000000ffff047224 */ /* 0x010fc400078e000a */
[----:B------:R-:W-:Y:S01]  /*2b220*/  IMAD.MOV.U32 R5, RZ, RZ, R11 ;  /* 0x000000ffff057224 */ /* 0x000fe200078e000b */
[----:B------:R-:W2:Y:S04]  /*2b230*/  LDL.LU R10, [R1+0x30cc] ;  /* 0x0030cc00010a7983 */ /* 0x000ea80000300800 */
[----:B------:R-:W2:Y:S01]  /*2b240*/  LDL.LU R11, [R1+0x30c8] ;  /* 0x0030c800010b7983 */ /* 0x000ea20000300800 */
[----:B------:R-:W-:Y:S02]  /*2b250*/  IMAD.MOV.U32 R6, RZ, RZ, R14 ;  /* 0x000000ffff067224 */ /* 0x000fe400078e000e */
[----:B------:R-:W-:Y:S01]  /*2b260*/  IMAD.MOV.U32 R7, RZ, RZ, R15 ;  /* 0x000000ffff077224 */ /* 0x000fe200078e000f */
[----:B------:R-:W3:Y:S04]  /*2b270*/  LDL.LU R14, [R1+0x30c4] ;  /* 0x0030c400010e7983 */ /* 0x000ee80000300800 */
[----:B------:R-:W3:Y:S04]  /*2b280*/  LDL.LU R15, [R1+0x30c0] ;  /* 0x0030c000010f7983 */ /* 0x000ee80000300800 */
[----:B------:R-:W-:Y:S04]  /*2b290*/  STL.64 [R1+0x30a8], R6 ;  /* 0x0030a80601007387 */ /* 0x000fe80000100a00 */
[----:B------:R0:W-:Y:S01]  /*2b2a0*/  STL.64 [R1+0x30a0], R4 ;  /* 0x0030a00401007387 */ /* 0x0001e20000100a00 */
[----:B------:R-:W-:Y:S03]  /*2b2b0*/  HMMA.16816.F32.BF16 R20, R20, R8, R24 ;  /* 0x000000081414723c */ /* 0x000fe60000041818 */
[----:B0-----:R-:W4:Y:S04]  /*2b2c0*/  LDL.LU R4, [R1+0x10c0] ;  /* 0x0010c00001047983 */ /* 0x001f280000300800 */
[----:B------:R-:W4:Y:S04]  /*2b2d0*/  LDL.LU R5, [R1+0x10c4] ;  /* 0x0010c40001057983 */ /* 0x000f280000300800 */
[----:B------:R-:W4:Y:S04]  /*2b2e0*/  LDL.LU R6, [R1+0x10c8] ;  /* 0x0010c80001067983 */ /* 0x000f280000300800 */
[----:B------:R-:W4:Y:S04]  /*2b2f0*/  LDL.LU R7, [R1+0x10cc] ;  /* 0x0010cc0001077983 */ /* 0x000f280000300800 */
[----:B------:R-:W-:Y:S04]  /*2b300*/  STL [R1+0x206c], R12 ;  /* 0x00206c0c01007387 */ /* 0x000fe80000100800 */
[----:B------:R-:W-:Y:S04]  /*2b310*/  STL [R1+0x2068], R13 ;  /* 0x0020680d01007387 */ /* 0x000fe80000100800 */
[----:B---3--:R0:W-:Y:S04]  /*2b320*/  STL.64 [R1+0x2fd8], R14 ;  /* 0x002fd80e01007387 */ /* 0x0081e80000100a00 */
[----:B0-----:R-:W3:Y:S04]  /*2b330*/  LDL R14, [R1+0x98] ;  /* 0x00009800010e7983 */ /* 0x001ee80000100800 */
[----:B------:R-:W3:Y:S04]  /*2b340*/  LDL R15, [R1+0x9c] ;  /* 0x00009c00010f7983 */ /* 0x000ee80000100800 */
[----:B------:R0:W-:Y:S04]  /*2b350*/  STL [R1+0x2044], R0 ;  /* 0x0020440001007387 */ /* 0x0001e80000100800 */
[----:B------:R1:W-:Y:S04]  /*2b360*/  STL [R1+0x2030], R3 ;  /* 0x0020300301007387 */ /* 0x0003e80000100800 */
[----:B------:R-:W4:Y:S04]  /*2b370*/  LDL.LU.64 R26, [R1+0x30b8] ;  /* 0x0030b800011a7983 */ /* 0x000f280000300a00 */
[----:B------:R-:W4:Y:S04]  /*2b380*/  LDL.LU.64 R24, [R1+0x30b0] ;  /* 0x0030b00001187983 */ /* 0x000f280000300a00 */
[----:B------:R-:W-:Y:S04]  /*2b390*/  STL.64 [R1+0x10d0], R20 ;  /* 0x0010d01401007387 */ /* 0x000fe80000100a00 */
[----:B------:R2:W-:Y:S01]  /*2b3a0*/  STL.64 [R1+0x10d8], R22 ;  /* 0x0010d81601007387 */ /* 0x0005e20000100a00 */
[----:B0-----:R-:W-:-:S02]  /*2b3b0*/  IMAD.MOV.U32 R0, RZ, RZ, R19 ;  /* 0x000000ffff007224 */ /* 0x001fc400078e0013 */
[----:B-1----:R-:W-:Y:S01]  /*2b3c0*/  IMAD.MOV.U32 R3, RZ, RZ, R18 ;  /* 0x000000ffff037224 */ /* 0x002fe200078e0012 */
[----:B--2---:R-:W2:Y:S04]  /*2b3d0*/  LDL R22, [R1+0xc8] ;  /* 0x0000c80001167983 */ /* 0x004ea80000100800 */
[----:B------:R-:W2:Y:S01]  /*2b3e0*/  LDL R23, [R1+0xcc] ;  /* 0x0000cc0001177983 */ /* 0x000ea20000100800 */
[----:B----4-:R-:W-:-:S15]  /*2b3f0*/  HMMA.16816.F32.BF16 R4, R24, R18, R4 ;  /* 0x000000121804723c */ /* 0x010fde0000041804 */
[----:B------:R-:W-:-:S08]  /*2b400*/  NOP ;  /* 0x0000000000007918 */ /* 0x000fd00000000000 */
[----:B------:R-:W-:Y:S04]  /*2b410*/  STL.64 [R1+0x10c0], R4 ;  /* 0x0010c00401007387 */ /* 0x000fe80000100a00 */
[----:B------:R0:W-:Y:S04]  /*2b420*/  STL.64 [R1+0x10c8], R6 ;  /* 0x0010c80601007387 */ /* 0x0001e80000100a00 */
[----:B0-----:R-:W4:Y:S04]  /*2b430*/  LDL.LU.64 R6, [R1+0x30a8] ;  /* 0x0030a80001067983 */ /* 0x001f280000300a00 */
[----:B------:R-:W4:Y:S04]  /*2b440*/  LDL.LU.64 R4, [R1+0x30a0] ;  /* 0x0030a00001047983 */ /* 0x000f280000300a00 */
[----:B------:R-:W2:Y:S04]  /*2b450*/  LDL.LU.64 R18, [R1+0x3098] ;  /* 0x0030980001127983 */ /* 0x000ea80000300a00 */
[----:B------:R-:W2:Y:S02]  /*2b460*/  LDL.LU.64 R16, [R1+0x3090] ;  /* 0x0030900001107983 */ /* 0x000ea40000300a00 */
[----:B--2---:R-:W-:Y:S02]  /*2b470*/  HMMA.16816.F32.BF16 R20, R24, R22, R16 ;  /* 0x000000161814723c */ /* 0x004fe40000041810 */
[----:B------:R-:W4:-:S15]  /*2b480*/  LDL.LU.64 R18, [R1+0x3088] ;  /* 0x0030880001127983 */ /* 0x000f1e0000300a00 */
[----:B------:R-:W-:-:S06]  /*2b490*/  NOP ;  /* 0x0000000000007918 */ /* 0x000fcc0000000000 */
[----:B------:R-:W-:Y:S04]  /*2b4a0*/  STL.64 [R1+0xfc0], R20 ;  /* 0x000fc01401007387 */ /* 0x000fe80000100a00 */
[----:B------:R-:W-:Y:S04]  /*2b4b0*/  STL.64 [R1+0xfc8], R22 ;  /* 0x000fc81601007387 */ /* 0x000fe80000100a00 */
[----:B------:R-:W0:Y:S04]  /*2b4c0*/  LDSM.16.MT88.4 R20, [R2+UR5+0x4100] ;  /* 0x004100050214783b */ /* 0x000e280008004200 */
[----:B0-----:R0:W-:Y:S04]  /*2b4d0*/  STL.64 [R1+0x2ed0], R22 ;  /* 0x002ed01601007387 */ /* 0x0011e80000100a00 */
[----:B------:R-:W-:Y:S04]  /*2b4e0*/  STL.64 [R1+0x2ec8], R20 ;  /* 0x002ec81401007387 */ /* 0x000fe80000100a00 */
[----:B0-----:R-:W2:Y:S01]  /*2b4f0*/  LDL.64 R22, [R1+0x78] ;  /* 0x0000780001167983 */ /* 0x001ea20000100a00 */
[----:B----4-:R-:W-:Y:S03]  /*2b500*/  HMMA.16816.F32.BF16 R16, R24, R18, R4 ;  /* 0x000000121810723c */ /* 0x010fe60000041804 */
[----:B------:R-:W4:Y:S04]  /*2b510*/  LDL.LU.64 R6, [R1+0x3080] ;  /* 0x0030800001067983 */ /* 0x000f280000300a00 */
[----:B------:R-:W4:-:S15]  /*2b520*/  LDL.LU.64 R4, [R1+0x3078] ;  /* 0x0030780001047983 */ /* 0x000f1e0000300a00 */
[----:B------:R-:W-:-:S01]  /*2b530*/  NOP ;  /* 0x0000000000007918 */ /* 0x000fc20000000000 */
[----:B------:R-:W-:Y:S04]  /*2b540*/  STL.64 [R1+0xfa0], R16 ;  /* 0x000fa01001007387 */ /* 0x000fe80000100a00 */
[----:B------:R0:W-:Y:S04]  /*2b550*/  STL.64 [R1+0xfa8], R18 ;  /* 0x000fa81201007387 */ /* 0x0001e80000100a00 */
[----:B0-----:R-:W4:Y:S02]  /*2b560*/  LDL.LU.64 R18, [R1+0x3070] ;  /* 0x0030700001127983 */ /* 0x001f240000300a00 */
[----:B----4-:R-:W-:Y:S06]  /*2b570*/  HMMA.16816.F32.BF16 R4, R24, R18, R4 ;  /* 0x000000121804723c */ /* 0x010fec0000041804 */
[----:B------:R-:W-:-:S02]  /*2b580*/  IMAD.MOV.U32 R9, RZ, RZ, R18 ;  /* 0x000000ffff097224 */ /* 0x000fc400078e0012 */
[----:B------:R-:W-:-:S15]  /*2b590*/  IMAD.MOV.U32 R8, RZ, RZ, R19 ;  /* 0x000000ffff087224 */ /* 0x000fde00078e0013 */
[----:B------:R-:W-:Y:S04]  /*2b5a0*/  STL.64 [R1+0xf90], R4 ;  /* 0x000f900401007387 */ /* 0x000fe80000100a00 */
[----:B------:R0:W-:Y:S04]  /*2b5b0*/  STL.64 [R1+0xf98], R6 ;  /* 0x000f980601007387 */ /* 0x0001e80000100a00 */
[----:B0-----:R-:W4:Y:S04]  /*2b5c0*/  LDL.LU.64 R6, [R1+0x3068] ;  /* 0x0030680001067983 */ /* 0x001f280000300a00 */
[----:B------:R-:W4:Y:S04]  /*2b5d0*/  LDL.LU.64 R4, [R1+0x3060] ;  /* 0x0030600001047983 */ /* 0x000f280000300a00 */
[----:B------:R-:W4:Y:S04]  /*2b5e0*/  LDL.LU.64 R18, [R1+0x3058] ;  /* 0x0030580001127983 */ /* 0x000f280000300a00 */
[----:B------:R-:W-:Y:S04]  /*2b5f0*/  STL.64 [R1+0x2fc0], R10 ;  /* 0x002fc00a01007387 */ /* 0x000fe80000100a00 */
[----:B------:R0:W-:Y:S04]  /*2b600*/  STL.64 [R1+0x2fb8], R8 ;  /* 0x002fb80801007387 */ /* 0x0001e80000100a00 */
[----:B0-----:R-:W3:Y:S04]  /*2b610*/  LDL.LU R8, [R1+0xf80] ;  /* 0x000f800001087983 */ /* 0x001ee80000300800 */
[----:B------:R-:W3:Y:S04]  /*2b620*/  LDL.LU R9, [R1+0xf84] ;  /* 0x000f840001097983 */ /* 0x000ee80000300800 */
[----:B------:R-:W3:Y:S04]  /*2b630*/  LDL.LU R10, [R1+0xf88] ;  /* 0x000f8800010a7983 */ /* 0x000ee80000300800 */
[----:B------:R-:W3:Y:S01]  /*2b640*/  LDL.LU R11, [R1+0xf8c] ;  /* 0x000f8c00010b7983 */ /* 0x000ee20000300800 */
[C---:B----4-:R-:W-:Y:S06]  /*2b650*/  HMMA.16816.F32.BF16 R4, R24.reuse, R18, R4 ;  /* 0x000000121804723c */ /* 0x050fec0000041804 */
[----:B---3--:R-:W-:Y:S01]  /*2b660*/  HMMA.16816.F32.BF16 R8, R24, R14, R8 ;  /* 0x0000000e1808723c */ /* 0x008fe20000041808 */
[----:B------:R-:W3:-:S15]  /*2b670*/  LDL R14, [R1+0x18] ;  /* 0x00001800010e7983 */ /* 0x000ede0000100800 */
[----:B------:R-:W-:-:S07]  /*2b680*/  NOP ;  /* 0x0000000000007918 */ /* 0x000fce0000000000 */
[----:B------:R-:W-:Y:S04]  /*2b690*/  STL.64 [R1+0xf80], R8 ;  /* 0x000f800801007387 */ /* 0x000fe80000100a00 */
[----:B------:R-:W-:Y:S04]  /*2b6a0*/  STL.64 [R1+0xf88], R10 ;  /* 0x000f880a01007387 */ /* 0x000fe80000100a00 */
[----:B------:R0:W-:Y:S04]  /*2b6b0*/  STL.64 [R1+0xf70], R4 ;  /* 0x000f700401007387 */ /* 0x0001e80000100a00 */
[----:B------:R1:W-:Y:S04]  /*2b6c0*/  STL.64 [R1+0xf78], R6 ;  /* 0x000f780601007387 */ /* 0x0003e80000100a00 */
[----:B------:R-:W3:Y:S04]  /*2b6d0*/  LDL R15, [R1+0x1c] ;  /* 0x00001c00010f7983 */ /* 0x000ee80000100800 */
[----:B---3--:R3:W-:Y:S04]  /*2b6e0*/  STL.64 [R1+0x2ff0], R14 ;  /* 0x002ff00e01007387 */ /* 0x0087e80000100a00 */
[----:B0-----:R-:W4:Y:S04]  /*2b6f0*/  LDL.LU R4, [R1+0xef0] ;  /* 0x000ef00001047983 */ /* 0x001f280000300800 */
[----:B------:R-:W4:Y:S04]  /*2b700*/  LDL.LU R5, [R1+0xef4] ;  /* 0x000ef40001057983 */ /* 0x000f280000300800 */
[----:B-1----:R-:W2:Y:S04]  /*2b710*/  LDL.LU R6, [R1+0xef8] ;  /* 0x000ef80001067983 */ /* 0x002ea80000300800 */
[----:B------:R-:W2:Y:S04]  /*2b720*/  LDL.LU R7, [R1+0xefc] ;  /* 0x000efc0001077983 */ /* 0x000ea80000300800 */
[----:B---3--:R-:W3:Y:S04]  /*2b730*/  LDL R14, [R1+0x28] ;  /* 0x00002800010e7983 */ /* 0x008ee80000100800 */
[----:B------:R-:W3:Y:S04]  /*2b740*/  LDL R15, [R1+0x2c] ;  /* 0x00002c00010f7983 */ /* 0x000ee80000100800 */
[----:B---3--:R-:W-:Y:S04]  /*2b750*/  STL.64 [R1+0x3008], R14 ;  /* 0x0030080e01007387 */ /* 0x008fe80000100a00 */
[----:B--2---:R-:W-:Y:S04]  /*2b760*/  STL.64 [R1+0x2fe8], R6 ;  /* 0x002fe80601007387 */ /* 0x004fe80000100a00 */
[----:B----4-:R0:W-:Y:S04]  /*2b770*/  STL.64 [R1+0x2fe0], R4 ;  /* 0x002fe00401007387 */ /* 0x0101e80000100a00 */
[----:B0-----:R-:W2:Y:S04]  /*2b780*/  LDL.LU R4, [R1+0xf00] ;  /* 0x000f000001047983 */ /* 0x001ea80000300800 */
[----:B------:R-:W2:Y:S04]  /*2b790*/  LDL.LU R5, [R1+0xf04] ;  /* 0x000f040001057983 */ /* 0x000ea80000300800 */
[----:B------:R-:W3:Y:S04]  /*2b7a0*/  LDL.LU R6, [R1+0xf08] ;  /* 0x000f080001067983 */ /* 0x000ee80000300800 */
[----:B------:R-:W3:Y:S04]  /*2b7b0*/  LDL.LU R7, [R1+0xf0c] ;  /* 0x000f0c0001077983 */ /* 0x000ee80000300800 */
[----:B------:R-:W4:Y:S04]  /*2b7c0*/  LDL R14, [R1+0x38] ;  /* 0x00003800010e7983 */ /* 0x000f280000100800 */
[----:B------:R-:W4:Y:S04]  /*2b7d0*/  LDL R15, [R1+0x3c] ;  /* 0x00003c00010f7983 */ /* 0x000f280000100800 */
        /* <DEDUP_REMOVED lines=8> */
[----:B----4-:R-:W-:Y:S04]  /*2b860*/  STL.64 [R1+0x3020], R14 ;  /* 0x0030200e01007387 */ /* 0x010fe80000100a00 */
[----:B---3--:R-:W-:Y:S04]  /*2b870*/  STL.64 [R1+0x3000], R6 ;  /* 0x0030000601007387 */ /* 0x008fe80000100a00 */
[----:B--2---:R0:W-:Y:S04]  /*2b880*/  STL.64 [R1+0x2ff8], R4 ;  /* 0x002ff80401007387 */ /* 0x0041e80000100a00 */
[----:B0-----:R-:W2:Y:S04]  /*2b890*/  LDL.LU R4, [R1+0xf10] ;  /* 0x000f100001047983 */ /* 0x001ea80000300800 */
[----:B------:R-:W2:Y:S04]  /*2b8a0*/  LDL.LU R5, [R1+0xf14] ;  /* 0x000f140001057983 */ /* 0x000ea80000300800 */
[----:B------:R-:W3:Y:S04]  /*2b8b0*/  LDL.LU R6, [R1+0xf18] ;  /* 0x000f180001067983 */ /* 0x000ee80000300800 */
[----:B------:R-:W3:Y:S04]  /*2b8c0*/  LDL.LU R7, [R1+0xf1c] ;  /* 0x000f1c0001077983 */ /* 0x000ee80000300800 */
[----:B------:R-:W4:Y:S04]  /*2b8d0*/  LDL R14, [R1+0x48] ;  /* 0x00004800010e7983 */ /* 0x000f280000100800 */
[----:B------:R-:W4:Y:S04]  /*2b8e0*/  LDL R15, [R1+0x4c] ;  /* 0x00004c00010f7983 */ /* 0x000f280000100800 */
[----:B----4-:R0:W-:Y:S04]  /*2b8f0*/  STL.64 [R1+0x3038], R14 ;  /* 0x0030380e01007387 */ /* 0x0101e80000100a00 */
[----:B0-----:R-:W4:Y:S04]  /*2b900*/  LDL.64 R14, [R1+0x58] ;  /* 0x00005800010e7983 */ /* 0x001f280000100a00 */
[----:B---3--:R-:W-:Y:S04]  /*2b910*/  STL.64 [R1+0x3018], R6 ;  /* 0x0030180601007387 */ /* 0x008fe80000100a00 */
[----:B--2---:R0:W-:Y:S04]  /*2b920*/  STL.64 [R1+0x3010], R4 ;  /* 0x0030100401007387 */ /* 0x0041e80000100a00 */
[----:B0-----:R-:W2:Y:S04]  /*2b930*/  LDL.LU R4, [R1+0xf20] ;  /* 0x000f200001047983 */ /* 0x001ea80000300800 */
[----:B------:R-:W2:Y:S04]  /*2b940*/  LDL.LU R5, [R1+0xf24] ;  /* 0x000f240001057983 */ /* 0x000ea80000300800 */
[----:B------:R-:W3:Y:S04]  /*2b950*/  LDL.LU R6, [R1+0xf28] ;  /* 0x000f280001067983 */ /* 0x000ee80000300800 */
[----:B------:R-:W3:Y:S01]  /*2b960*/  LDL.LU R7, [R1+0xf2c] ;  /* 0x000f2c0001077983 */ /* 0x000ee20000300800 */
[C---:B------:R-:W-:Y:S03]  /*2b970*/  HMMA.16816.F32.BF16 R16, R24.reuse, R22, R16 ;  /* 0x000000161810723c */ /* 0x040fe60000041810 */
[----:B---3--:R-:W-:Y:S04]  /*2b980*/  STL.64 [R1+0x3030], R6 ;  /* 0x0030300601007387 */ /* 0x008fe80000100a00 */
[----:B--2---:R0:W-:Y:S04]  /*2b990*/  STL.64 [R1+0x3028], R4 ;  /* 0x0030280401007387 */ /* 0x0041e80000100a00 */
[----:B0-----:R-:W2:Y:S04]  /*2b9a0*/  LDL.LU R4, [R1+0xf30] ;  /* 0x000f300001047983 */ /* 0x001ea80000300800 */
[----:B------:R-:W2:Y:S04]  /*2b9b0*/  LDL.LU R5, [R1+0xf34] ;  /* 0x000f340001057983 */ /* 0x000ea80000300800 */
[----:B------:R-:W3:Y:S04]  /*2b9c0*/  LDL.LU R6, [R1+0xf38] ;  /* 0x000f380001067983 */ /* 0x000ee80000300800 */
[----:B------:R-:W3:Y:S04]  /*2b9d0*/  LDL.LU R7, [R1+0xf3c] ;  /* 0x000f3c0001077983 */ /* 0x000ee80000300800 */
[----:B---3--:R-:W-:Y:S04]  /*2b9e0*/  STL.64 [R1+0x3048], R6 ;  /* 0x0030480601007387 */ /* 0x008fe80000100a00 */
[----:B--2---:R0:W-:Y:S04]  /*2b9f0*/  STL.64 [R1+0x3040], R4 ;  /* 0x0030400401007387 */ /* 0x0041e80000100a00 */
[----:B0-----:R-:W4:Y:S04]  /*2ba00*/  LDL.LU R4, [R1+0xf40] ;  /* 0x000f400001047983 */ /* 0x001f280000300800 */
[----:B------:R-:W4:Y:S04]  /*2ba10*/  LDL.LU R5, [R1+0xf44] ;  /* 0x000f440001057983 */ /* 0x000f280000300800 */
[----:B------:R-:W4:Y:S04]  /*2ba20*/  LDL.LU R6, [R1+0xf48] ;  /* 0x000f480001067983 */ /* 0x000f280000300800 */
[----:B------:R-:W4:Y:S04]  /*2ba30*/  LDL.LU R7, [R1+0xf4c] ;  /* 0x000f4c0001077983 */ /* 0x000f280000300800 */
[----:B------:R-:W-:Y:S04]  /*2ba40*/  STL.64 [R1+0xf60], R16 ;  /* 0x000f601001007387 */ /* 0x000fe80000100a00 */
[----:B------:R0:W-:Y:S04]  /*2ba50*/  STL.64 [R1+0xf68], R18 ;  /* 0x000f681201007387 */ /* 0x0001e80000100a00 */
[----:B0-----:R-:W2:Y:S04]  /*2ba60*/  LDL.LU.64 R18, [R1+0x3050] ;  /* 0x0030500001127983 */ /* 0x001ea80000300a00 */
[----:B------:R0:W-:Y:S04]  /*2ba70*/  STL.64 [R1+0x2f68], R22 ;  /* 0x002f681601007387 */ /* 0x0001e80000100a00 */
[----:B0-----:R-:W3:Y:S01]  /*2ba80*/  LDL.64 R22, [R1+0x98] ;  /* 0x0000980001167983 */ /* 0x001ee20000100a00 */
[----:B--2---:R-:W-:Y:S03]  /*2ba90*/  HMMA.16816.F32.BF16 R16, R24, R18, R8 ;  /* 0x000000121810723c */ /* 0x004fe60000041808 */
[----:B---3--:R-:W-:Y:S04]  /*2baa0*/  STL.64 [R1+0x2f70], R22 ;  /* 0x002f701601007387 */ /* 0x008fe80000100a00 */
[----:B------:R-:W2:-:S15]  /*2bab0*/  LDL.LU R8, [R1+0xee0] ;  /* 0x000ee00001087983 */ /* 0x000e9e0000300800 */
[----:B------:R-:W-:-:S01]  /*2bac0*/  NOP ;  /* 0x0000000000007918 */ /* 0x000fc20000000000 */
[----:B------:R0:W-:Y:S04]  /*2bad0*/  STL.64 [R1+0xf50], R16 ;  /* 0x000f501001007387 */ /* 0x0001e80000100a00 */
[----:B------:R1:W-:Y:S04]  /*2bae0*/  STL.64 [R1+0xf58], R18 ;  /* 0x000f581201007387 */ /* 0x0003e80000100a00 */
[----:B------:R-:W2:Y:S04]  /*2baf0*/  LDL.LU R9, [R1+0xee4] ;  /* 0x000ee40001097983 */ /* 0x000ea80000300800 */
[----:B------:R-:W2:Y:S04]  /*2bb00*/  LDL.LU R10, [R1+0xee8] ;  /* 0x000ee800010a7983 */ /* 0x000ea80000300800 */
[----:B------:R-:W2:Y:S04]  /*2bb10*/  LDL.LU R11, [R1+0xeec] ;  /* 0x000eec00010b7983 */ /* 0x000ea80000300800 */
[----:B0-----:R-:W3:Y:S04]  /*2bb20*/  LDL.LU R16, [R1+0x280] ;  /* 0x0002800001107983 */ /* 0x001ee80000300800 */
[----:B------:R-:W3:Y:S04]  /*2bb30*/  LDL.LU R17, [R1+0x284] ;  /* 0x0002840001117983 */ /* 0x000ee80000300800 */
[----:B-1----:R-:W3:Y:S04]  /*2bb40*/  LDL.LU R18, [R1+0x288] ;  /* 0x0002880001127983 */ /* 0x002ee80000300800 */
[----:B------:R-:W3:Y:S04]  /*2bb50*/  LDL.LU R19, [R1+0x28c] ;  /* 0x00028c0001137983 */ /* 0x000ee80000300800 */
[----:B------:R-:W2:Y:S01]  /*2bb60*/  LDL.64 R22, [R1+0xb8] ;  /* 0x0000b80001167983 */ /* 0x000ea20000100a00 */
[----:B----4-:R-:W-:Y:S03]  /*2bb70*/  HMMA.16816.F32.BF16 R4, R24, R14, R4 ;  /* 0x0000000e1804723c */ /* 0x010fe60000041804 */
[----:B--2---:R0:W-:Y:S04]  /*2bb80*/  STL.64 [R1+0x2f80], R22 ;  /* 0x002f801601007387 */ /* 0x0041e80000100a00 */
[----:B------:R-:W2:Y:S04]  /*2bb90*/  LDL.LU R20, [R1+0xfb0] ;  /* 0x000fb00001147983 */ /* 0x000ea80000300800 */
[----:B------:R-:W2:Y:S04]  /*2bba0*/  LDL.LU R21, [R1+0xfb4] ;  /* 0x000fb40001157983 */ /* 0x000ea80000300800 */
[----:B0-----:R-:W4:Y:S04]  /*2bbb0*/  LDL.LU R22, [R1+0xfb8] ;  /* 0x000fb80001167983 */ /* 0x001f280000300800 */
[----:B------:R-:W4:Y:S04]  /*2bbc0*/  LDL.LU R23, [R1+0xfbc] ;  /* 0x000fbc0001177983 */ /* 0x000f280000300800 */
[----:B----4-:R0:W-:Y:S04]  /*2bbd0*/  STL.64 [R1+0x2f90], R22 ;  /* 0x002f901601007387 */ /* 0x0101e80000100a00 */
[----:B--2---:R-:W-:Y:S04]  /*2bbe0*/  STL.64 [R1+0x2f88], R20 ;  /* 0x002f881401007387 */ /* 0x004fe80000100a00 */
[----:B------:R-:W-:Y:S04]  /*2bbf0*/  STL.64 [R1+0xf40], R4 ;  /* 0x000f400401007387 */ /* 0x000fe80000100a00 */
[----:B------:R1:W-:Y:S01]  /*2bc00*/  STL.64 [R1+0xf48], R6 ;  /* 0x000f480601007387 */ /* 0x0003e20000100a00 */
[----:B0-----:R-:W-:-:S02]  /*2bc10*/  IMAD.MOV.U32 R22, RZ, RZ, R3 ;  /* 0x000000ffff167224 */ /* 0x001fc400078e0003 */
[----:B------:R-:W-:Y:S02]  /*2bc20*/  IMAD.MOV.U32 R23, RZ, RZ, R0 ;  /* 0x000000ffff177224 */ /* 0x000fe400078e0000 */
[----:B------:R-:W-:Y:S01]  /*2bc30*/  IMAD.MOV.U32 R3, RZ, RZ, R14 ;  /* 0x000000ffff037224 */ /* 0x000fe200078e000e */
[----:B-1----:R-:W2:Y:S04]  /*2bc40*/  LDL.LU.64 R6, [R1+0x3048] ;  /* 0x0030480001067983 */ /* 0x002ea80000300a00 */
[----:B------:R-:W2:Y:S01]  /*2bc50*/  LDL.LU.64 R4, [R1+0x3040] ;  /* 0x0030400001047983 */ /* 0x000ea20000300a00 */
[----:B------:R-:W-:-:S03]  /*2bc60*/  IMAD.MOV.U32 R0, RZ, RZ, R15 ;  /* 0x000000ffff007224 */ /* 0x000fc600078e000f */
[----:B------:R-:W2:Y:S02]  /*2bc70*/  LDL.LU.64 R14, [R1+0x3038] ;  /* 0x00303800010e7983 */ /* 0x000ea40000300a00 */
[----:B--2---:R-:W-:Y:S02]  /*2bc80*/  HMMA.16816.F32.BF16 R12, R24, R14, R4 ;  /* 0x0000000e180c723c */ /* 0x004fe40000041804 */
[----:B------:R-:W2:Y:S04]  /*2bc90*/  LDL.LU.64 R6, [R1+0x3030] ;  /* 0x0030300001067983 */ /* 0x000ea80000300a00 */
[----:B------:R-:W2:-:S15]  /*2bca0*/  LDL.LU.64 R4, [R1+0x3028] ;  /* 0x0030280001047983 */ /* 0x000e9e0000300a00 */
[----:B------:R-:W-:-:S02]  /*2bcb0*/  NOP ;  /* 0x0000000000007918 */ /* 0x000fc40000000000 */
[----:B------:R-:W-:Y:S04]  /*2bcc0*/  STL.64 [R1+0xf30], R12 ;  /* 0x000f300c01007387 */ /* 0x000fe80000100a00 */
        /* <DEDUP_REMOVED lines=23> */
[----:B--2---:R-:W-:-:S15]  /*2be40*/  HMMA.16816.F32.BF16 R4, R24, R14, R4 ;  /* 0x0000000e1804723c */ /* 0x004fde0000041804 */
[----:B------:R-:W-:-:S08]  /*2be50*/  NOP ;  /* 0x0000000000007918 */ /* 0x000fd00000000000 */
[----:B------:R-:W-:Y:S04]  /*2be60*/  STL.64 [R1+0xef0], R4 ;  /* 0x000ef00401007387 */ /* 0x000fe80000100a00 */
[----:B------:R0:W-:Y:S04]  /*2be70*/  STL.64 [R1+0xef8], R6 ;  /* 0x000ef80601007387 */ /* 0x0001e80000100a00 */
[----:B0-----:R-:W2:Y:S04]  /*2be80*/  LDL.LU.64 R6, [R1+0x2fd0] ;  /* 0x002fd00001067983 */ /* 0x001ea80000300a00 */
[----:B------:R2:W-:Y:S04]  /*2be90*/  STL.64 [R1+0x2f78], R14 ;  /* 0x002f780e01007387 */ /* 0x0005e80000100a00 */
[----:B------:R-:W4:Y:S04]  /*2bea0*/  LDL.LU R12, [R1+0xdf0] ;  /* 0x000df000010c7983 */ /* 0x000f280000300800 */
[----:B------:R-:W4:Y:S01]  /*2beb0*/  LDL.LU R13, [R1+0xdf4] ;  /* 0x000df400010d7983 */ /* 0x000f220000300800 */
[----:B--2---:R-:W-:-:S02]  /*2bec0*/  IMAD.MOV.U32 R14, RZ, RZ, R6 ;  /* 0x000000ffff0e7224 */ /* 0x004fc400078e0006 */
[----:B------:R-:W-:Y:S01]  /*2bed0*/  IMAD.MOV.U32 R15, RZ, RZ, R7 ;  /* 0x000000ffff0f7224 */ /* 0x000fe200078e0007 */
[----:B------:R-:W2:Y:S04]  /*2bee0*/  LDL.LU R6, [R1+0x2fcc] ;  /* 0x002fcc0001067983 */ /* 0x000ea80000300800 */
[----:B------:R-:W2:Y:S04]  /*2bef0*/  LDL.LU R7, [R1+0x2fc8] ;  /* 0x002fc80001077983 */ /* 0x000ea80000300800 */
[----:B------:R-:W-:Y:S04]  /*2bf00*/  STL.64 [R1+0x2fa0], R14 ;  /* 0x002fa00e01007387 */ /* 0x000fe80000100a00 */
[----:B----4-:R0:W-:Y:S04]  /*2bf10*/  STL.64 [R1+0x2f98], R12 ;  /* 0x002f980c01007387 */ /* 0x0101e80000100a00 */
[----:B0-----:R-:W4:Y:S04]  /*2bf20*/  LDL.LU R12, [R1+0x10b0] ;  /* 0x0010b000010c7983 */ /* 0x001f280000300800 */
[----:B------:R-:W4:Y:S04]  /*2bf30*/  LDL.LU R13, [R1+0x10b4] ;  /* 0x0010b400010d7983 */ /* 0x000f280000300800 */
[----:B------:R-:W4:Y:S04]  /*2bf40*/  LDL.LU R14, [R1+0x10b8] ;  /* 0x0010b800010e7983 */ /* 0x000f280000300800 */
[----:B------:R-:W4:Y:S01]  /*2bf50*/  LDL.LU R15, [R1+0x10bc] ;  /* 0x0010bc00010f7983 */ /* 0x000f220000300800 */
[----:B--2---:R-:W-:-:S15]  /*2bf60*/  HMMA.16816.F32.BF16 R8, R24, R6, R8 ;  /* 0x000000061808723c */ /* 0x004fde0000041808 */
[----:B------:R-:W-:-:S08]  /*2bf70*/  NOP ;  /* 0x0000000000007918 */ /* 0x000fd00000000000 */
[----:B------:R-:W-:Y:S04]  /*2bf80*/  STL.64 [R1+0xee0], R8 ;  /* 0x000ee00801007387 */ /* 0x000fe80000100a00 */
[----:B------:R0:W-:Y:S04]  /*2bf90*/  STL.64 [R1+0xee8], R10 ;  /* 0x000ee80a01007387 */ /* 0x0001e80000100a00 */
[----:B0-----:R-:W3:Y:S04]  /*2bfa0*/  LDL.LU.64 R10, [R1+0x2fc0] ;  /* 0x002fc000010a7983 */ /* 0x001ee80000300a00 */
[----:B------:R-:W2:Y:S04]  /*2bfb0*/  LDL.LU.64 R8, [R1+0x2fb8] ;  /* 0x002fb80001087983 */ /* 0x000ea80000300a00 */
[----:B------:R0:W-:Y:S04]  /*2bfc0*/  STL.64 [R1+0x2ef0], R6 ;  /* 0x002ef00601007387 */ /* 0x0001e80000100a00 */
[----:B------:R-:W2:Y:S04]  /*2bfd0*/  LDL.LU R4, [R1+0xdd0] ;  /* 0x000dd00001047983 */ /* 0x000ea80000300800 */
[----:B------:R-:W2:Y:S04]  /*2bfe0*/  LDL.LU R5, [R1+0xdd4] ;  /* 0x000dd40001057983 */ /* 0x000ea80000300800 */
[----:B0-----:R-:W2:Y:S04]  /*2bff0*/  LDL.LU R6, [R1+0xdd8] ;  /* 0x000dd80001067983 */ /* 0x001ea80000300800 */
[----:B------:R-:W2:Y:S01]  /*2c000*/  LDL.LU R7, [R1+0xddc] ;  /* 0x000ddc0001077983 */ /* 0x000ea20000300800 */
[----:B---3--:R-:W-:Y:S03]  /*2c010*/  HMMA.16816.F32.BF16 R24, R24, R10, R16 ;  /* 0x0000000a1818723c */ /* 0x008fe60000041810 */
[----:B------:R-:W4:Y:S04]  /*2c020*/  LDL.LU.64 R18, [R1+0x2fb0] ;  /* 0x002fb00001127983 */ /* 0x000f280000300a00 */
[----:B------:R-:W4:-:S15]  /*2c030*/  LDL.LU.64 R16, [R1+0x2fa8] ;  /* 0x002fa80001107983 */ /* 0x000f1e0000300a00 */
[----:B------:R-:W-:-:S01]  /*2c040*/  NOP ;  /* 0x0000000000007918 */ /* 0x000fc20000000000 */
[----:B------:R-:W-:Y:S04]  /*2c050*/  STL.64 [R1+0x280], R24 ;  /* 0x0002801801007387 */ /* 0x000fe80000100a00 */
[----:B------:R0:W-:Y:S04]  /*2c060*/  STL.64 [R1+0x288], R26 ;  /* 0x0002881a01007387 */ /* 0x0001e80000100a00 */
[----:B0-----:R-:W3:Y:S04]  /*2c070*/  LDL.64 R26, [R1+0xc8] ;  /* 0x0000c800011a7983 */ /* 0x001ee80000100a00 */
[----:B------:R-:W-:Y:S04]  /*2c080*/  STL [R1+0x2edc], R10 ;  /* 0x002edc0a01007387 */ /* 0x000fe80000100800 */
[----:B------:R-:W-:Y:S01]  /*2c090*/  STL [R1+0x2ed8], R11 ;  /* 0x002ed80b01007387 */ /* 0x000fe20000100800 */
[----:B----4-:R-:W-:Y:S03]  /*2c0a0*/  HMMA.16816.F32.BF16 R20, R16, R22, R12 ;  /* 0x000000161014723c */ /* 0x010fe6000004180c */
[----:B------:R-:W4:Y:S04]  /*2c0b0*/  LDL.LU.64 R14, [R1+0x2fa0] ;  /* 0x002fa000010e7983 */ /* 0x000f280000300a00 */
[----:B------:R-:W4:-:S15]  /*2c0c0*/  LDL.LU.64 R12, [R1+0x2f98] ;  /* 0x002f9800010c7983 */ /* 0x000f1e0000300a00 */
[----:B------:R-:W-:-:S01]  /*2c0d0*/  NOP ;  /* 0x0000000000007918 */ /* 0x000fc20000000000 */
[----:B------:R-:W-:Y:S04]  /*2c0e0*/  STL.64 [R1+0x10b0], R20 ;  /* 0x0010b01401007387 */ /* 0x000fe80000100a00 */
[----:B------:R0:W-:Y:S04]  /*2c0f0*/  STL.64 [R1+0x10b8], R22 ;  /* 0x0010b81601007387 */ /* 0x0001e80000100a00 */
[----:B0-----:R-:W3:Y:S04]  /*2c100*/  LDL.LU.64 R22, [R1+0x2f90] ;  /* 0x002f900001167983 */ /* 0x001ee80000300a00 */
[----:B------:R-:W3:Y:S02]  /*2c110*/  LDL.LU.64 R20, [R1+0x2f88] ;  /* 0x002f880001147983 */ /* 0x000ee40000300a00 */
[----:B---3--:R-:W-:-:S15]  /*2c120*/  HMMA.16816.F32.BF16 R20, R16, R26, R20 ;  /* 0x0000001a1014723c */ /* 0x008fde0000041814 */
[----:B------:R-:W-:-:S08]  /*2c130*/  NOP ;  /* 0x0000000000007918 */ /* 0x000fd00000000000 */
[----:B------:R-:W-:Y:S04]  /*2c140*/  STL.64 [R1+0xfb0], R20 ;  /* 0x000fb01401007387 */ /* 0x000fe80000100a00 */
[----:B------:R0:W-:Y:S04]  /*2c150*/  STL.64 [R1+0xfb8], R22 ;  /* 0x000fb81601007387 */ /* 0x0001e80000100a00 */
[----:B0-----:R-:W4:Y:S01]  /*2c160*/  LDL.LU.64 R22, [R1+0x2f80] ;  /* 0x002f800001167983 */ /* 0x001f220000300a00 */
[----:B------:R-:W-:Y:S02]  /*2c170*/  IMAD.MOV.U32 R29, RZ, RZ, R26 ;  /* 0x000000ffff1d7224 */ /* 0x000fe400078e001a */
[----:B------:R-:W-:-:S02]  /*2c180*/  IMAD.MOV.U32 R28, RZ, RZ, R27 ;  /* 0x000000ffff1c7224 */ /* 0x000fc400078e001b */
[----:B------:R-:W0:Y:S04]  /*2c190*/  LDSM.16.MT88.4 R24, [R2+UR5+0x4180] ;  /* 0x004180050218783b */ /* 0x000e280008004200 */
[----:B------:R-:W-:Y:S04]  /*2c1a0*/  STL [R1+0x2f0c], R28 ;  /* 0x002f0c1c01007387 */ /* 0x000fe80000100800 */
[----:B------:R-:W-:Y:S04]  /*2c1b0*/  STL [R1+0x2f08], R29 ;  /* 0x002f081d01007387 */ /* 0x000fe80000100800 */
[----:B0-----:R-:W-:Y:S04]  /*2c1c0*/  STL.64 [R1+0x2da8], R26 ;  /* 0x002da81a01007387 */ /* 0x001fe80000100a00 */
[----:B------:R0:W-:Y:S04]  /*2c1d0*/  STL.64 [R1+0x2da0], R24 ;  /* 0x002da01801007387 */ /* 0x0001e80000100a00 */
[----:B0-----:R-:W3:Y:S04]  /*2c1e0*/  LDL.LU R24, [R1+0xde0] ;  /* 0x000de00001187983 */ /* 0x001ee80000300800 */
[----:B------:R-:W3:Y:S04]  /*2c1f0*/  LDL.LU R25, [R1+0xde4] ;  /* 0x000de40001197983 */ /* 0x000ee80000300800 */
[----:B------:R-:W3:Y:S04]  /*2c200*/  LDL.LU R26, [R1+0xde8] ;  /* 0x000de800011a7983 */ /* 0x000ee80000300800 */
[----:B------:R-:W3:Y:S01]  /*2c210*/  LDL.LU R27, [R1+0xdec] ;  /* 0x000dec00011b7983 */ /* 0x000ee20000300800 */
[----:B----4-:R-:W-:-:S15]  /*2c220*/  HMMA.16816.F32.BF16 R12, R16, R22, R12 ;  /* 0x00000016100c723c */ /* 0x010fde000004180c */
[----:B------:R-:W-:-:S08]  /*2c230*/  NOP ;  /* 0x0000000000007918 */ /* 0x000fd00000000000 */
[----:B------:R-:W-:Y:S04]  /*2c240*/  STL.64 [R1+0xdf0], R12 ;  /* 0x000df00c01007387 */ /* 0x000fe80000100a00 */
[----:B------:R0:W-:Y:S04]  /*2c250*/  STL.64 [R1+0xdf8], R14 ;  /* 0x000df80e01007387 */ /* 0x0001e80000100a00 */
[----:B0-----:R-:W4:Y:S01]  /*2c260*/  LDL.LU.64 R14, [R1+0x2f78] ;  /* 0x002f7800010e7983 */ /* 0x001f220000300a00 */
[----:B------:R-:W-:Y:S02]  /*2c270*/  IMAD.MOV.U32 R13, RZ, RZ, R22 ;  /* 0x000000ffff0d7224 */ /* 0x000fe400078e0016 */
[----:B------:R-:W-:-:S02]  /*2c280*/  IMAD.MOV.U32 R12, RZ, RZ, R23 ;  /* 0x000000ffff0c7224 */ /* 0x000fc400078e0017 */
[----:B------:R-:W3:Y:S01]  /*2c290*/  LDL.LU.64 R22, [R1+0x2f70] ;  /* 0x002f700001167983 */ /* 0x000ee20000300a00 */
[----:B--2---:R-:W-:Y:S02]  /*2c2a0*/  IMAD.MOV.U32 R10, RZ, RZ, R9 ;  /* 0x000000ffff0a7224 */ /* 0x004fe400078e0009 */
[----:B------:R-:W-:Y:S01]  /*2c2b0*/  IMAD.MOV.U32 R11, RZ, RZ, R8 ;  /* 0x000000ffff0b7224 */ /* 0x000fe200078e0008 */
[----:B----4-:R-:W-:Y:S04]  /*2c2c0*/  STL.64 [R1+0x2ee8], R14 ;  /* 0x002ee80e01007387 */ /* 0x010fe80000100a00 */
[----:B------:R0:W-:Y:S01]  /*2c2d0*/  STL.64 [R1+0x2ee0], R12 ;  /* 0x002ee00c01007387 */ /* 0x0001e20000100a00 */
[C---:B---3--:R-:W-:Y:S06]  /*2c2e0*/  HMMA.16816.F32.BF16 R4, R16.reuse, R22, R4 ;  /* 0x000000161004723c */ /* 0x048fec0000041804 */
[----:B0-----:R-:W-:Y:S07]  /*2c2f0*/  HMMA.16816.F32.BF16 R12, R16, R10, R24 ;  /* 0x0000000a100c723c */ /* 0x001fee0000041818 */
[----:B------:R-:W-:-:S02]  /*2c300*/  IMAD.MOV.U32 R10, RZ, RZ, R22 ;  /* 0x000000ffff0a7224 */ /* 0x000fc400078e0016 */
[----:B------:R-:W-:-:S14]  /*2c310*/  IMAD.MOV.U32 R11, RZ, RZ, R23 ;  /* 0x000000ffff0b7224 */ /* 0x000fdc00078e0017 */
[----:B------:R0:W-:Y:S04]  /*2c320*/  STL.64 [R1+0xde0], R12 ;  /* 0x000de00c01007387 */ /* 0x0001e80000100a00 */
[----:B------:R1:W-:Y:S04]  /*2c330*/  STL.64 [R1+0xde8], R14 ;  /* 0x000de80e01007387 */ /* 0x0003e80000100a00 */
[----:B------:R2:W-:Y:S04]  /*2c340*/  STL.64 [R1+0xdd0], R4 ;  /* 0x000dd00401007387 */ /* 0x0005e80000100a00 */
[----:B------:R3:W-:Y:S04]  /*2c350*/  STL.64 [R1+0xdd8], R6 ;  /* 0x000dd80601007387 */ /* 0x0007e80000100a00 */
[----:B0-----:R-:W4:Y:S04]  /*2c360*/  LDL.LU R12, [R1+0xdc0] ;  /* 0x000dc000010c7983 */ /* 0x001f280000300800 */
[----:B------:R-:W4:Y:S04]  /*2c370*/  LDL.LU R13, [R1+0xdc4] ;  /* 0x000dc400010d7983 */ /* 0x000f280000300800 */
[----:B-1----:R-:W4:Y:S04]  /*2c380*/  LDL.LU R14, [R1+0xdc8] ;  /* 0x000dc800010e7983 */ /* 0x002f280000300800 */
[----:B------:R-:W4:Y:S04]  /*2c390*/  LDL.LU R15, [R1+0xdcc] ;  /* 0x000dcc00010f7983 */ /* 0x000f280000300800 */
[----:B------:R-:W4:Y:S04]  /*2c3a0*/  LDL.64 R22, [R1+0x88] ;  /* 0x0000880001167983 */ /* 0x000f280000100a00 */
[----:B--2---:R-:W2:Y:S04]  /*2c3b0*/  LDL.LU R4, [R1+0xdb0] ;  /* 0x000db00001047983 */ /* 0x004ea80000300800 */
[----:B------:R-:W2:Y:S04]  /*2c3c0*/  LDL.LU R5, [R1+0xdb4] ;  /* 0x000db40001057983 */ /* 0x000ea80000300800 */
[----:B---3--:R-:W2:Y:S04]  /*2c3d0*/  LDL.LU R6, [R1+0xdb8] ;  /* 0x000db80001067983 */ /* 0x008ea80000300800 */
[----:B------:R-:W2:Y:S04]  /*2c3e0*/  LDL.LU R7, [R1+0xdbc] ;  /* 0x000dbc0001077983 */ /* 0x000ea80000300800 */
[----:B------:R0:W-:Y:S04]  /*2c3f0*/  STL.64 [R1+0x2f30], R10 ;  /* 0x002f300a01007387 */ /* 0x0001e80000100a00 */
[----:B------:R-:W3:Y:S04]  /*2c400*/  LDL.LU R24, [R1+0xd70] ;  /* 0x000d700001187983 */ /* 0x000ee80000300800 */
[----:B------:R-:W3:Y:S04]  /*2c410*/  LDL.LU R25, [R1+0xd74] ;  /* 0x000d740001197983 */ /* 0x000ee80000300800 */
[----:B------:R-:W4:Y:S04]  /*2c420*/  LDL.LU R26, [R1+0xd78] ;  /* 0x000d7800011a7983 */ /* 0x000f280000300800 */
[----:B------:R-:W4:Y:S04]  /*2c430*/  LDL.LU R27, [R1+0xd7c] ;  /* 0x000d7c00011b7983 */ /* 0x000f280000300800 */
[----:B------:R-:W2:Y:S04]  /*2c440*/  LDL.LU R8, [R1+0xd80] ;  /* 0x000d800001087983 */ /* 0x000ea80000300800 */
[----:B------:R-:W2:Y:S04]  /*2c450*/  LDL.LU R9, [R1+0xd84] ;  /* 0x000d840001097983 */ /* 0x000ea80000300800 */
[----:B0-----:R-:W3:Y:S04]  /*2c460*/  LDL.LU R10, [R1+0xd88] ;  /* 0x000d8800010a7983 */ /* 0x001ee80000300800 */
[----:B------:R-:W3:Y:S04]  /*2c470*/  LDL.LU R11, [R1+0xd8c] ;  /* 0x000d8c00010b7983 */ /* 0x000ee80000300800 */
[----:B---3--:R0:W-:Y:S04]  /*2c480*/  STL.64 [R1+0x2f40], R10 ;  /* 0x002f400a01007387 */ /* 0x0081e80000100a00 */
[----:B--2---:R-:W-:Y:S01]  /*2c490*/  STL.64 [R1+0x2f38], R8 ;  /* 0x002f380801007387 */ /* 0x004fe20000100a00 */
[----:B0-----:R-:W-:-:S02]  /*2c4a0*/  IMAD.MOV.U32 R10, RZ, RZ, R3 ;  /* 0x000000ffff0a7224 */ /* 0x001fc400078e0003 */
[----:B------:R-:W-:-:S05]  /*2c4b0*/  IMAD.MOV.U32 R11, RZ, RZ, R0 ;  /* 0x000000ffff0b7224 */ /* 0x000fca00078e0000 */
[----:B------:R0:W-:Y:S04]  /*2c4c0*/  STL.64 [R1+0x2f50], R10 ;  /* 0x002f500a01007387 */ /* 0x0001e80000100a00 */
[----:B0-----:R-:W2:Y:S04]  /*2c4d0*/  LDL.64 R10, [R1+0x68] ;  /* 0x00006800010a7983 */ /* 0x001ea80000100a00 */
[----:B----4-:R0:W-:Y:S04]  /*2c4e0*/  STL.64 [R1+0x2f28], R26 ;  /* 0x002f281a01007387 */ /* 0x0101e80000100a00 */
[----:B------:R1:W-:Y:S04]  /*2c4f0*/  STL.64 [R1+0x2f20], R24 ;  /* 0x002f201801007387 */ /* 0x0003e80000100a00 */
[----:B0-----:R-:W3:Y:S01]  /*2c500*/  LDL.64 R26, [R1+0x48] ;  /* 0x00004800011a7983 */ /* 0x001ee20000100a00 */
[----:B------:R-:W-:Y:S03]  /*2c510*/  HMMA.16816.F32.BF16 R12, R16, R22, R12 ;  /* 0x00000016100c723c */ /* 0x000fe6000004180c */
[----:B---3--:R0:W-:Y:S04]  /*2c520*/  STL.64 [R1+0x2f48], R26 ;  /* 0x002f481a01007387 */ /* 0x0081e80000100a00 */
[----:B-1----:R-:W3:Y:S04]  /*2c530*/  LDL.LU R24, [R1+0xd90] ;  /* 0x000d900001187983 */ /* 0x002ee80000300800 */
[----:B------:R-:W3:Y:S04]  /*2c540*/  LDL.LU R25, [R1+0xd94] ;  /* 0x000d940001197983 */ /* 0x000ee80000300800 */
[----:B0-----:R-:W4:Y:S04]  /*2c550*/  LDL.LU R26, [R1+0xd98] ;  /* 0x000d9800011a7983 */ /* 0x001f280000300800 */
[----:B------:R-:W4:Y:S04]  /*2c560*/  LDL.LU R27, [R1+0xd9c] ;  /* 0x000d9c00011b7983 */ /* 0x000f280000300800 */
[----:B----4-:R-:W-:Y:S04]  /*2c570*/  STL.64 [R1+0x2f60], R26 ;  /* 0x002f601a01007387 */ /* 0x010fe80000100a00 */
[----:B---3--:R0:W-:Y:S04]  /*2c580*/  STL.64 [R1+0x2f58], R24 ;  /* 0x002f581801007387 */ /* 0x0081e80000100a00 */
[----:B0-----:R-:W2:Y:S04]  /*2c590*/  LDL.LU R24, [R1+0xda0] ;  /* 0x000da00001187983 */ /* 0x001ea80000300800 */
[----:B------:R-:W2:Y:S04]  /*2c5a0*/  LDL.LU R25, [R1+0xda4] ;  /* 0x000da40001197983 */ /* 0x000ea80000300800 */
[----:B------:R-:W2:Y:S04]  /*2c5b0*/  LDL.LU R26, [R1+0xda8] ;  /* 0x000da800011a7983 */ /* 0x000ea80000300800 */
[----:B------:R-:W2:Y:S04]  /*2c5c0*/  LDL.LU R27, [R1+0xdac] ;  /* 0x000dac00011b7983 */ /* 0x000ea80000300800 */
[----:B------:R0:W-:Y:S04]  /*2c5d0*/  STL.64 [R1+0xdc0], R12 ;  /* 0x000dc00c01007387 */ /* 0x0001e80000100a00 */
[----:B------:R-:W-:Y:S01]  /*2c5e0*/  STL.64 [R1+0xdc8], R14 ;  /* 0x000dc80e01007387 */ /* 0x000fe20000100a00 */
[----:B0-----:R-:W-:-:S02]  /*2c5f0*/  IMAD.MOV.U32 R13, RZ, RZ, R22 ;  /* 0x000000ffff0d7224 */ /* 0x001fc400078e0016 */
[----:B------:R-:W-:Y:S02]  /*2c600*/  IMAD.MOV.U32 R12, RZ, RZ, R23 ;  /* 0x000000ffff0c7224 */ /* 0x000fe400078e0017 */
[----:B------:R-:W3:Y:S02]  /*2c610*/  LDL.LU.64 R22, [R1+0x2f68] ;  /* 0x002f680001167983 */ /* 0x000ee40000300a00 */
[----:B---3--:R-:W-:-:S15]  /*2c620*/  HMMA.16816.F32.BF16 R4, R16, R22, R4 ;  /* 0x000000161004723c */ /* 0x008fde0000041804 */
[----:B------:R-:W-:-:S08]  /*2c630*/  NOP ;  /* 0x0000000000007918 */ /* 0x000fd00000000000 */
[----:B------:R0:W-:Y:S04]  /*2c640*/  STL.64 [R1+0xdb0], R4 ;  /* 0x000db00401007387 */ /* 0x0001e80000100a00 */
[----:B------:R1:W-:Y:S04]  /*2c650*/  STL.64 [R1+0xdb8], R6 ;  /* 0x000db80601007387 */ /* 0x0003e80000100a00 */
[----:B0-----:R-:W3:Y:S04]  /*2c660*/  LDL.LU R4, [R1+0xd50] ;  /* 0x000d500001047983 */ /* 0x001ee80000300800 */
[----:B------:R-:W3:Y:S04]  /*2c670*/  LDL.LU R5, [R1+0xd54] ;  /* 0x000d540001057983 */ /* 0x000ee80000300800 */
[----:B-1----:R-:W4:Y:S04]  /*2c680*/  LDL.LU R6, [R1+0xd58] ;  /* 0x000d580001067983 */ /* 0x002f280000300800 */
[----:B------:R-:W4:Y:S01]  /*2c690*/  LDL.LU R7, [R1+0xd5c] ;  /* 0x000d5c0001077983 */ /* 0x000f220000300800 */
[----:B--2---:R-:W-:Y:S03]  /*2c6a0*/  HMMA.16816.F32.BF16 R24, R16, R10, R24 ;  /* 0x0000000a1018723c */ /* 0x004fe60000041818 */
[----:B----4-:R-:W-:Y:S04]  /*2c6b0*/  STL.64 [R1+0x2f00], R6 ;  /* 0x002f000601007387 */ /* 0x010fe80000100a00 */
[----:B---3--:R0:W-:Y:S04]  /*2c6c0*/  STL.64 [R1+0x2ef8], R4 ;  /* 0x002ef80401007387 */ /* 0x0081e80000100a00 */
[----:B0-----:R-:W2:Y:S04]  /*2c6d0*/  LDL.LU R4, [R1+0xd60] ;  /* 0x000d600001047983 */ /* 0x001ea80000300800 */
[----:B------:R-:W2:Y:S04]  /*2c6e0*/  LDL.LU R5, [R1+0xd64] ;  /* 0x000d640001057983 */ /* 0x000ea80000300800 */
[----:B------:R-:W3:Y:S04]  /*2c6f0*/  LDL.LU R6, [R1+0xd68] ;  /* 0x000d680001067983 */ /* 0x000ee80000300800 */
[----:B------:R-:W3:Y:S01]  /*2c700*/  LDL.LU R7, [R1+0xd6c] ;  /* 0x000d6c0001077983 */ /* 0x000ee20000300800 */
[----:B------:R-:W-:-:S02]  /*2c710*/  IMAD.MOV.U32 R28, RZ, RZ, R22 ;  /* 0x000000ffff1c7224 */ /* 0x000fc400078e0016 */
[----:B------:R-:W-:Y:S02]  /*2c720*/  IMAD.MOV.U32 R29, RZ, RZ, R23 ;  /* 0x000000ffff1d7224 */ /* 0x000fe400078e0017 */
[----:B------:R-:W-:Y:S02]  /*2c730*/  IMAD.MOV.U32 R3, RZ, RZ, R10 ;  /* 0x000000ffff037224 */ /* 0x000fe400078e000a */
[----:B------:R-:W-:Y:S01]  /*2c740*/  IMAD.MOV.U32 R0, RZ, RZ, R11 ;  /* 0x000000ffff007224 */ /* 0x000fe200078e000b */
[----:B---3--:R0:W-:Y:S04]  /*2c750*/  STL.64 [R1+0x2f18], R6 ;  /* 0x002f180601007387 */ /* 0x0081e80000100a00 */
[----:B--2---:R-:W-:Y:S04]  /*2c760*/  STL.64 [R1+0x2f10], R4 ;  /* 0x002f100401007387 */ /* 0x004fe80000100a00 */
[----:B------:R-:W2:Y:S04]  /*2c770*/  LDL.64 R14, [R1+0x18] ;  /* 0x00001800010e7983 */ /* 0x000ea80000100a00 */
[----:B0-----:R-:W3:Y:S04]  /*2c780*/  LDL.64 R6, [R1+0x38] ;  /* 0x0000380001067983 */ /* 0x001ee80000100a00 */
[----:B------:R-:W4:Y:S04]  /*2c790*/  LDL.LU R20, [R1+0xd30] ;  /* 0x000d300001147983 */ /* 0x000f280000300800 */
[----:B------:R-:W4:Y:S04]  /*2c7a0*/  LDL.LU R21, [R1+0xd34] ;  /* 0x000d340001157983 */ /* 0x000f280000300800 */
[----:B------:R-:W4:Y:S04]  /*2c7b0*/  LDL.LU R22, [R1+0xd38] ;  /* 0x000d380001167983 */ /* 0x000f280000300800 */
[----:B------:R-:W4:Y:S04]  /*2c7c0*/  LDL.LU R23, [R1+0xd3c] ;  /* 0x000d3c0001177983 */ /* 0x000f280000300800 */
[----:B------:R-:W-:Y:S04]  /*2c7d0*/  STL.64 [R1+0xda0], R24 ;  /* 0x000da01801007387 */ /* 0x000fe80000100a00 */
[----:B------:R0:W-:Y:S04]  /*2c7e0*/  STL.64 [R1+0xda8], R26 ;  /* 0x000da81a01007387 */ /* 0x0001e80000100a00 */
[----:B0-----:R-:W2:Y:S04]  /*2c7f0*/  LDL.LU.64 R26, [R1+0x2f60] ;  /* 0x002f6000011a7983 */ /* 0x001ea80000300a00 */
[----:B------:R-:W2:Y:S04]  /*2c800*/  LDL.LU.64 R24, [R1+0x2f58] ;  /* 0x002f580001187983 */ /* 0x000ea80000300a00 */
[----:B------:R-:W2:Y:S02]  /*2c810*/  LDL.LU.64 R10, [R1+0x2f50] ;  /* 0x002f5000010a7983 */ /* 0x000ea40000300a00 */
[----:B--2---:R-:W-:Y:S02]  /*2c820*/  HMMA.16816.F32.BF16 R8, R16, R10, R24 ;  /* 0x0000000a1008723c */ /* 0x004fe40000041818 */
[----:B------:R-:W2:-:S15]  /*2c830*/  LDL.LU.64 R26, [R1+0x2f48] ;  /* 0x002f4800011a7983 */ /* 0x000e9e0000300a00 */
[----:B------:R-:W-:-:S06]  /*2c840*/  NOP ;  /* 0x0000000000007918 */ /* 0x000fcc0000000000 */
[----:B------:R-:W-:Y:S04]  /*2c850*/  STL.64 [R1+0xd90], R8 ;  /* 0x000d900801007387 */ /* 0x000fe80000100a00 */
[----:B------:R0:W-:Y:S04]  /*2c860*/  STL.64 [R1+0xd98], R10 ;  /* 0x000d980a01007387 */ /* 0x0001e80000100a00 */
[----:B0-----:R-:W2:Y:S04]  /*2c870*/  LDL.LU.64 R10, [R1+0x2f40] ;  /* 0x002f4000010a7983 */ /* 0x001ea80000300a00 */
[----:B------:R-:W2:Y:S02]  /*2c880*/  LDL.LU.64 R8, [R1+0x2f38] ;  /* 0x002f380001087983 */ /* 0x000ea40000300a00 */
[----:B--2---:R-:W-:-:S15]  /*2c890*/  HMMA.16816.F32.BF16 R8, R16, R26, R8 ;  /* 0x0000001a1008723c */ /* 0x004fde0000041808 */
[----:B------:R-:W-:-:S08]  /*2c8a0*/  NOP ;  /* 0x0000000000007918 */ /* 0x000fd00000000000 */
[----:B------:R0:W-:Y:S04]  /*2c8b0*/  STL.64 [R1+0xd80], R8 ;  /* 0x000d800801007387 */ /* 0x0001e80000100a00 */
[----:B------:R1:W-:Y:S01]  /*2c8c0*/  STL.64 [R1+0xd88], R10 ;  /* 0x000d880a01007387 */ /* 0x0003e20000100a00 */
[----:B0-----:R-:W-:-:S03]  /*2c8d0*/  IMAD.MOV.U32 R9, RZ, RZ, R26 ;  /* 0x000000ffff097224 */ /* 0x001fc600078e001a */
[----:B-1----:R-:W2:Y:S01]  /*2c8e0*/  LDL.LU.64 R10, [R1+0x2f30] ;  /* 0x002f3000010a7983 */ /* 0x002ea20000300a00 */
[----:B------:R-:W-:-:S03]  /*2c8f0*/  IMAD.MOV.U32 R8, RZ, RZ, R27 ;  /* 0x000000ffff087224 */ /* 0x000fc600078e001b */
[----:B------:R-:W3:Y:S04]  /*2c900*/  LDL.LU.64 R26, [R1+0x2f28] ;  /* 0x002f2800011a7983 */ /* 0x000ee80000300a00 */
[----:B------:R-:W3:Y:S02]  /*2c910*/  LDL.LU.64 R24, [R1+0x2f20] ;  /* 0x002f200001187983 */ /* 0x000ee40000300a00 */
[----:B---3--:R-:W-:-:S15]  /*2c920*/  HMMA.16816.F32.BF16 R24, R16, R6, R24 ;  /* 0x000000061018723c */ /* 0x008fde0000041818 */
[----:B------:R-:W-:-:S08]  /*2c930*/  NOP ;  /* 0x0000000000007918 */ /* 0x000fd00000000000 */
[----:B------:R0:W-:Y:S04]  /*2c940*/  STL.64 [R1+0xd70], R24 ;  /* 0x000d701801007387 */ /* 0x0001e80000100a00 */
[----:B------:R-:W-:Y:S01]  /*2c950*/  STL.64 [R1+0xd78], R26 ;  /* 0x000d781a01007387 */ /* 0x000fe20000100a00 */
[----:B0-----:R-:W-:Y:S02]  /*2c960*/  IMAD.MOV.U32 R25, RZ, RZ, R6 ;  /* 0x000000ffff197224 */ /* 0x001fe400078e0006 */
[----:B------:R-:W-:Y:S02]  /*2c970*/  IMAD.MOV.U32 R24, RZ, RZ, R7 ;  /* 0x000000ffff187224 */ /* 0x000fe400078e0007 */
[----:B------:R-:W3:Y:S04]  /*2c980*/  LDL.LU.64 R6, [R1+0x2f18] ;  /* 0x002f180001067983 */ /* 0x000ee80000300a00 */
[----:B------:R-:W3:Y:S04]  /*2c990*/  LDL.LU.64 R4, [R1+0x2f10] ;  /* 0x002f100001047983 */ /* 0x000ee80000300a00 */
[----:B------:R0:W-:Y:S04]  /*2c9a0*/  STL.64 [R1+0x2e30], R24 ;  /* 0x002e301801007387 */ /* 0x0001e80000100a00 */
[----:B0-----:R-:W4:Y:S04]  /*2c9b0*/  LDL.LU R24, [R1+0xbe0] ;  /* 0x000be00001187983 */ /* 0x001f280000300800 */
[----:B------:R-:W4:Y:S04]  /*2c9c0*/  LDL.LU R25, [R1+0xbe4] ;  /* 0x000be40001197983 */ /* 0x000f280000300800 */
[----:B------:R-:W2:Y:S04]  /*2c9d0*/  LDL.LU R26, [R1+0xbe8] ;  /* 0x000be800011a7983 */ /* 0x000ea80000300800 */
[----:B------:R-:W2:Y:S04]  /*2c9e0*/  LDL.LU R27, [R1+0xbec] ;  /* 0x000bec00011b7983 */ /* 0x000ea80000300800 */
[----:B--2---:R0:W-:Y:S04]  /*2c9f0*/  STL.64 [R1+0x2e40], R26 ;  /* 0x002e401a01007387 */ /* 0x0041e80000100a00 */
[----:B----4-:R-:W-:Y:S01]  /*2ca00*/  STL.64 [R1+0x2e38], R24 ;  /* 0x002e381801007387 */ /* 0x010fe20000100a00 */
[----:B0-----:R-:W-:-:S02]  /*2ca10*/  IMAD.MOV.U32 R26, RZ, RZ, R28 ;  /* 0x000000ffff1a7224 */ /* 0x001fc400078e001c */
[----:B------:R-:W-:Y:S01]  /*2ca20*/  IMAD.MOV.U32 R27, RZ, RZ, R29 ;  /* 0x000000ffff1b7224 */ /* 0x000fe200078e001d */
[----:B------:R-:W2:Y:S04]  /*2ca30*/  LDL.LU R28, [R1+0x2f0c] ;  /* 0x002f0c00011c7983 */ /* 0x000ea80000300800 */
[----:B------:R-:W4:Y:S04]  /*2ca40*/  LDL.LU R29, [R1+0x2f08] ;  /* 0x002f0800011d7983 */ /* 0x000f280000300800 */
[----:B------:R0:W-:Y:S04]  /*2ca50*/  STL.64 [R1+0x2e50], R26 ;  /* 0x002e501a01007387 */ /* 0x0001e80000100a00 */
[----:B0-----:R-:W3:Y:S04]  /*2ca60*/  LDL R26, [R1+0x28] ;  /* 0x00002800011a7983 */ /* 0x001ee80000100800 */
[----:B------:R-:W3:Y:S02]  /*2ca70*/  LDL R27, [R1+0x2c] ;  /* 0x00002c00011b7983 */ /* 0x000ee40000100800 */
[----:B---3--:R-:W-:Y:S02]  /*2ca80*/  HMMA.16816.F32.BF16 R24, R16, R26, R4 ;  /* 0x0000001a1018723c */ /* 0x008fe40000041804 */
[----:B------:R-:W3:Y:S04]  /*2ca90*/  LDL.LU.64 R6, [R1+0x2f00] ;  /* 0x002f000001067983 */ /* 0x000ee80000300a00 */
[----:B------:R-:W3:-:S15]  /*2caa0*/  LDL.LU.64 R4, [R1+0x2ef8] ;  /* 0x002ef80001047983 */ /* 0x000ede0000300a00 */
[----:B------:R-:W-:-:S02]  /*2cab0*/  NOP ;  /* 0x0000000000007918 */ /* 0x000fc40000000000 */
[----:B------:R-:W-:Y:S04]  /*2cac0*/  STL.64 [R1+0xd60], R24 ;  /* 0x000d601801007387 */ /* 0x000fe80000100a00 */
[----:B------:R0:W-:Y:S02]  /*2cad0*/  STL.64 [R1+0xd68], R26 ;  /* 0x000d681a01007387 */ /* 0x0001e40000100a00 */
[----:B0-----:R-:W-:Y:S02]  /*2cae0*/  IMAD.MOV.U32 R26, RZ, RZ, R13 ;  /* 0x000000ffff1a7224 */ /* 0x001fe400078e000d */
[----:B------:R-:W-:-:S05]  /*2caf0*/  IMAD.MOV.U32 R27, RZ, RZ, R12 ;  /* 0x000000ffff1b7224 */ /* 0x000fca00078e000c */
[----:B------:R0:W-:Y:S04]  /*2cb00*/  STL.64 [R1+0x2e68], R26 ;  /* 0x002e681a01007387 */ /* 0x0001e80000100a00 */
[----:B------:R-:W2:Y:S04]  /*2cb10*/  LDL.LU R24, [R1+0xd40] ;  /* 0x000d400001187983 */ /* 0x000ea80000300800 */
[----:B------:R-:W2:Y:S04]  /*2cb20*/  LDL.LU R25, [R1+0xd44] ;  /* 0x000d440001197983 */ /* 0x000ea80000300800 */
[----:B0-----:R-:W2:Y:S04]  /*2cb30*/  LDL.LU R26, [R1+0xd48] ;  /* 0x000d4800011a7983 */ /* 0x001ea80000300800 */
[----:B------:R-:W2:Y:S01]  /*2cb40*/  LDL.LU R27, [R1+0xd4c] ;  /* 0x000d4c00011b7983 */ /* 0x000ea20000300800 */
[----:B---3--:R-:W-:-:S15]  /*2cb50*/  HMMA.16816.F32.BF16 R4, R16, R14, R4 ;  /* 0x0000000e1004723c */ /* 0x008fde0000041804 */
[----:B------:R-:W-:-:S08]  /*2cb60*/  NOP ;  /* 0x0000000000007918 */ /* 0x000fd00000000000 */
[----:B------:R0:W-:Y:S04]  /*2cb70*/  STL.64 [R1+0xd50], R4 ;  /* 0x000d500401007387 */ /* 0x0001e80000100a00 */
[----:B------:R1:W-:Y:S01]  /*2cb80*/  STL.64 [R1+0xd58], R6 ;  /* 0x000d580601007387 */ /* 0x0003e20000100a00 */
[----:B0-----:R-:W-:-:S03]  /*2cb90*/  IMAD.MOV.U32 R5, RZ, RZ, R14 ;  /* 0x000000ffff057224 */ /* 0x001fc600078e000e */
[----:B-1----:R-:W3:Y:S01]  /*2cba0*/  LDL.LU.64 R6, [R1+0x2ef0] ;  /* 0x002ef00001067983 */ /* 0x002ee20000300a00 */
[----:B------:R-:W-:-:S03]  /*2cbb0*/  IMAD.MOV.U32 R4, RZ, RZ, R15 ;  /* 0x000000ffff047224 */ /* 0x000fc600078e000f */
[----:B------:R-:W2:Y:S04]  /*2cbc0*/  LDL.LU.64 R14, [R1+0x2ee8] ;  /* 0x002ee800010e7983 */ /* 0x000ea80000300a00 */
[----:B------:R-:W4:Y:S01]  /*2cbd0*/  LDL.LU.64 R12, [R1+0x2ee0] ;  /* 0x002ee000010c7983 */ /* 0x000f220000300a00 */
[----:B--2---:R-:W-:-:S15]  /*2cbe0*/  HMMA.16816.F32.BF16 R24, R16, R14, R24 ;  /* 0x0000000e1018723c */ /* 0x004fde0000041818 */
[----:B------:R-:W-:-:S08]  /*2cbf0*/  NOP ;  /* 0x0000000000007918 */ /* 0x000fd00000000000 */
[----:B------:R-:W-:Y:S04]  /*2cc00*/  STL.64 [R1+0xd40], R24 ;  /* 0x000d401801007387 */ /* 0x000fe80000100a00 */
[----:B------:R0:W-:Y:S02]  /*2cc10*/  STL.64 [R1+0xd48], R26 ;  /* 0x000d481a01007387 */ /* 0x0001e40000100a00 */
[----:B0-----:R-:W-:Y:S02]  /*2cc20*/  IMAD.MOV.U32 R26, RZ, RZ, R10 ;  /* 0x000000ffff1a7224 */ /* 0x001fe400078e000a */
[----:B------:R-:W-:Y:S01]  /*2cc30*/  IMAD.MOV.U32 R27, RZ, RZ, R11 ;  /* 0x000000ffff1b7224 */ /* 0x000fe200078e000b */
[----:B------:R-:W2:Y:S04]  /*2cc40*/  LDL.LU R10, [R1+0x2edc] ;  /* 0x002edc00010a7983 */ /* 0x000ea80000300800 */
[----:B------:R-:W2:Y:S04]  /*2cc50*/  LDL.LU R11, [R1+0x2ed8] ;  /* 0x002ed800010b7983 */ /* 0x000ea80000300800 */
[----:B------:R0:W-:Y:S04]  /*2cc60*/  STL.64 [R1+0x2e80], R26 ;  /* 0x002e801a01007387 */ /* 0x0001e80000100a00 */
[----:B------:R-:W-:Y:S04]  /*2cc70*/  STL.64 [R1+0x2dc8], R14 ;  /* 0x002dc80e01007387 */ /* 0x000fe80000100a00 */
[----:B0-----:R-:W4:Y:S01]  /*2cc80*/  LDL.64 R26, [R1+0xa8] ;  /* 0x0000a800011a7983 */ /* 0x001f220000100a00 */
[----:B---3--:R-:W-:Y:S03]  /*2cc90*/  HMMA.16816.F32.BF16 R20, R16, R6, R20 ;  /* 0x000000061014723c */ /* 0x008fe60000041814 */
[----:B----4-:R0:W-:-:S15]  /*2cca0*/  STL.64 [R1+0x2e98], R26 ;  /* 0x002e981a01007387 */ /* 0x0101de0000100a00 */
[----:B------:R-:W-:-:S05]  /*2ccb0*/  NOP ;  /* 0x0000000000007918 */ /* 0x000fca0000000000 */
[----:B------:R-:W-:Y:S04]  /*2ccc0*/  STL.64 [R1+0xd30], R20 ;  /* 0x000d301401007387 */ /* 0x000fe80000100a00 */
[----:B------:R-:W-:Y:S04]  /*2ccd0*/  STL.64 [R1+0xd38], R22 ;  /* 0x000d381601007387 */ /* 0x000fe80000100a00 */
[----:B------:R-:W-:Y:S04]  /*2cce0*/  STL.64 [R1+0x2e28], R6 ;  /* 0x002e280601007387 */ /* 0x000fe80000100a00 */
[----:B------:R1:W-:Y:S01]  /*2ccf0*/  STL.64 [R1+0x2e48], R4 ;  /* 0x002e480401007387 */ /* 0x0003e20000100a00 */
[----:B0-----:R-:W-:-:S02]  /*2cd00*/  IMAD.MOV.U32 R26, RZ, RZ, R13 ;  /* 0x000000ffff1a7224 */ /* 0x001fc400078e000d */
[----:B------:R-:W-:Y:S01]  /*2cd10*/  IMAD.MOV.U32 R27, RZ, RZ, R12 ;  /* 0x000000ffff1b7224 */ /* 0x000fe200078e000c */
[----:B-1----:R-:W3:Y:S04]  /*2cd20*/  LDL.LU R4, [R1+0xbf0] ;  /* 0x000bf00001047983 */ /* 0x002ee80000300800 */
[----:B------:R-:W3:Y:S04]  /*2cd30*/  LDL.LU R5, [R1+0xbf4] ;  /* 0x000bf40001057983 */ /* 0x000ee80000300800 */
[----:B------:R-:W4:Y:S04]  /*2cd40*/  LDL.LU R6, [R1+0xbf8] ;  /* 0x000bf80001067983 */ /* 0x000f280000300800 */
[----:B------:R-:W4:Y:S04]  /*2cd50*/  LDL.LU R7, [R1+0xbfc] ;  /* 0x000bfc0001077983 */ /* 0x000f280000300800 */
[----:B------:R0:W-:Y:S04]  /*2cd60*/  STL.64 [R1+0x2eb0], R26 ;  /* 0x002eb01a01007387 */ /* 0x0001e80000100a00 */
[----:B------:R-:W2:Y:S04]  /*2cd70*/  LDL.LU R24, [R1+0xc40] ;  /* 0x000c400001187983 */ /* 0x000ea80000300800 */
[----:B------:R-:W2:Y:S04]  /*2cd80*/  LDL.LU R25, [R1+0xc44] ;  /* 0x000c440001197983 */ /* 0x000ea80000300800 */
[----:B0-----:R-:W3:Y:S04]  /*2cd90*/  LDL.LU R26, [R1+0xc48] ;  /* 0x000c4800011a7983 */ /* 0x001ee80000300800 */
        /* <DEDUP_REMOVED lines=9> */
[----:B---3--:R0:W-:Y:S04]  /*2ce30*/  STL.64 [R1+0x2ec0], R26 ;  /* 0x002ec01a01007387 */ /* 0x0081e80000100a00 */
[----:B--2---:R-:W-:Y:S04]  /*2ce40*/  STL.64 [R1+0x2eb8], R24 ;  /* 0x002eb81801007387 */ /* 0x004fe80000100a00 */
[----:B0-----:R-:W2:Y:S04]  /*2ce50*/  LDL.64 R26, [R1+0xd8] ;  /* 0x0000d800011a7983 */ /* 0x001ea80000100a00 */
[----:B----4-:R-:W-:Y:S04]  /*2ce60*/  STL.64 [R1+0x2e60], R6 ;  /* 0x002e600601007387 */ /* 0x010fe80000100a00 */
[----:B------:R0:W-:Y:S04]  /*2ce70*/  STL.64 [R1+0x2e58], R4 ;  /* 0x002e580401007387 */ /* 0x0001e80000100a00 */
[----:B0-----:R-:W3:Y:S04]  /*2ce80*/  LDL.LU R4, [R1+0xc00] ;  /* 0x000c000001047983 */ /* 0x001ee80000300800 */
[----:B------:R-:W3:Y:S04]  /*2ce90*/  LDL.LU R5, [R1+0xc04] ;  /* 0x000c040001057983 */ /* 0x000ee80000300800 */
[----:B------:R-:W4:Y:S04]  /*2cea0*/  LDL.LU R6, [R1+0xc08] ;  /* 0x000c080001067983 */ /* 0x000f280000300800 */
[----:B------:R-:W4:Y:S04]  /*2ceb0*/  LDL.LU R7, [R1+0xc0c] ;  /* 0x000c0c0001077983 */ /* 0x000f280000300800 */
[----:B----4-:R-:W-:Y:S04]  /*2cec0*/  STL.64 [R1+0x2e78], R6 ;  /* 0x002e780601007387 */ /* 0x010fe80000100a00 */
[----:B---3--:R0:W-:Y:S04]  /*2ced0*/  STL.64 [R1+0x2e70], R4 ;  /* 0x002e700401007387 */ /* 0x0081e80000100a00 */
        /* <DEDUP_REMOVED lines=9> */
[----:B------:R-:W4:Y:S01]  /*2cf70*/  LDL.LU R7, [R1+0xc2c] ;  /* 0x000c2c0001077983 */ /* 0x000f220000300800 */
[----:B------:R-:W-:Y:S03]  /*2cf80*/  HMMA.16816.F32.BF16 R16, R16, R10, R20 ;  /* 0x0000000a1010723c */ /* 0x000fe60000041814 */
[----:B----4-:R-:W-:Y:S04]  /*2cf90*/  STL.64 [R1+0x2ea8], R6 ;  /* 0x002ea80601007387 */ /* 0x010fe80000100a00 */
[----:B---3--:R0:W-:Y:S04]  /*2cfa0*/  STL.64 [R1+0x2ea0], R4 ;  /* 0x002ea00401007387 */ /* 0x0081e80000100a00 */
[----:B0-----:R-:W3:Y:S04]  /*2cfb0*/  LDL.LU R4, [R1+0xc30] ;  /* 0x000c300001047983 */ /* 0x001ee80000300800 */
[----:B------:R-:W3:Y:S04]  /*2cfc0*/  LDL.LU R5, [R1+0xc34] ;  /* 0x000c340001057983 */ /* 0x000ee80000300800 */
[----:B------:R-:W3:Y:S04]  /*2cfd0*/  LDL.LU R6, [R1+0xc38] ;  /* 0x000c380001067983 */ /* 0x000ee80000300800 */
[----:B------:R-:W3:Y:S04]  /*2cfe0*/  LDL.LU R7, [R1+0xc3c] ;  /* 0x000c3c0001077983 */ /* 0x000ee80000300800 */
[----:B------:R-:W2:Y:S04]  /*2cff0*/  LDL.LU.64 R22, [R1+0x2ed0] ;  /* 0x002ed00001167983 */ /* 0x000ea80000300a00 */
[----:B------:R-:W2:Y:S04]  /*2d000*/  LDL.LU.64 R20, [R1+0x2ec8] ;  /* 0x002ec80001147983 */ /* 0x000ea80000300a00 */
[----:B------:R-:W-:Y:S04]  /*2d010*/  STL.64 [R1+0x260], R16 ;  /* 0x0002601001007387 */ /* 0x000fe80000100a00 */
[----:B------:R-:W-:Y:S04]  /*2d020*/  STL.64 [R1+0x268], R18 ;  /* 0x0002681201007387 */ /* 0x000fe80000100a00 */
[----:B------:R-:W-:Y:S01]  /*2d030*/  STL.64 [R1+0x2db0], R10 ;  /* 0x002db00a01007387 */ /* 0x000fe20000100a00 */
[----:B--2---:R-:W-:-:S15]  /*2d040*/  HMMA.16816.F32.BF16 R12, R20, R26, R12 ;  /* 0x0000001a140c723c */ /* 0x004fde000004180c */
[----:B------:R-:W-:-:S08]  /*2d050*/  NOP ;  /* 0x0000000000007918 */ /* 0x000fd00000000000 */
[----:B------:R0:W-:Y:S04]  /*2d060*/  STL.64 [R1+0x1080], R12 ;  /* 0x0010800c01007387 */ /* 0x0001e80000100a00 */
[----:B------:R-:W-:Y:S01]  /*2d070*/  STL.64 [R1+0x1088], R14 ;  /* 0x0010880e01007387 */ /* 0x000fe20000100a00 */
[----:B0-----:R-:W-:Y:S02]  /*2d080*/  IMAD.MOV.U32 R13, RZ, RZ, R26 ;  /* 0x000000ffff0d7224 */ /* 0x001fe400078e001a */
[----:B------:R-:W-:Y:S02]  /*2d090*/  IMAD.MOV.U32 R12, RZ, RZ, R27 ;  /* 0x000000ffff0c7224 */ /* 0x000fe400078e001b */
[----:B------:R-:W2:Y:S04]  /*2d0a0*/  LDL.LU.64 R26, [R1+0x2ec0] ;  /* 0x002ec000011a7983 */ /* 0x000ea80000300a00 */
[----:B------:R-:W2:Y:S01]  /*2d0b0*/  LDL.LU.64 R24, [R1+0x2eb8] ;  /* 0x002eb80001187983 */ /* 0x000ea20000300a00 */
[----:B------:R-:W-:-:S02]  /*2d0c0*/  IMAD.MOV.U32 R18, RZ, RZ, R29 ;  /* 0x000000ffff127224 */ /* 0x000fc400078e001d */
[----:B------:R-:W-:-:S07]  /*2d0d0*/  IMAD.MOV.U32 R19, RZ, RZ, R28 ;  /* 0x000000ffff137224 */ /* 0x000fce00078e001c */
[----:B--2---:R-:W-:Y:S01]  /*2d0e0*/  HMMA.16816.F32.BF16 R16, R20, R18, R24 ;  /* 0x000000121410723c */ /* 0x004fe20000041818 */
[----:B------:R-:W3:-:S15]  /*2d0f0*/  LDL.LU.64 R26, [R1+0x2eb0] ;  /* 0x002eb000011a7983 */ /* 0x000ede0000300a00 */
[----:B------:R-:W-:-:S07]  /*2d100*/  NOP ;  /* 0x0000000000007918 */ /* 0x000fce0000000000 */
[----:B------:R-:W-:Y:S04]  /*2d110*/  STL.64 [R1+0xc40], R16 ;  /* 0x000c401001007387 */ /* 0x000fe80000100a00 */
[----:B------:R-:W-:Y:S04]  /*2d120*/  STL.64 [R1+0xc48], R18 ;  /* 0x000c481201007387 */ /* 0x000fe80000100a00 */
[----:B------:R-:W0:Y:S04]  /*2d130*/  LDSM.16.MT88.4 R16, [R2+UR5+0x4200] ;  /* 0x004200050210783b */ /* 0x000e280008004200 */
[----:B0-----:R-:W-:Y:S04]  /*2d140*/  STL [R1+0x2c84], R16 ;  /* 0x002c841001007387 */ /* 0x001fe80000100800 */
[----:B------:R-:W-:Y:S04]  /*2d150*/  STL [R1+0x2c80], R17 ;  /* 0x002c801101007387 */ /* 0x000fe80000100800 */
[----:B------:R-:W-:Y:S04]  /*2d160*/  STL [R1+0x2c7c], R18 ;  /* 0x002c7c1201007387 */ /* 0x000fe80000100800 */
[----:B------:R-:W-:Y:S01]  /*2d170*/  STL [R1+0x2c78], R19 ;  /* 0x002c781301007387 */ /* 0x000fe20000100800 */
[----:B---3--:R-:W-:Y:S03]  /*2d180*/  HMMA.16816.F32.BF16 R24, R20, R26, R4 ;  /* 0x0000001a1418723c */ /* 0x008fe60000041804 */
[----:B------:R-:W2:Y:S04]  /*2d190*/  LDL.LU.64 R6, [R1+0x2ea8] ;  /* 0x002ea80001067983 */ /* 0x000ea80000300a00 */
[----:B------:R-:W2:-:S15]  /*2d1a0*/  LDL.LU.64 R4, [R1+0x2ea0] ;  /* 0x002ea00001047983 */ /* 0x000e9e0000300a00 */
[----:B------:R-:W-:-:S01]  /*2d1b0*/  NOP ;  /* 0x0000000000007918 */ /* 0x000fc20000000000 */
[----:B------:R-:W-:Y:S04]  /*2d1c0*/  STL.64 [R1+0xc30], R24 ;  /* 0x000c301801007387 */ /* 0x000fe80000100a00 */
[----:B------:R0:W-:Y:S04]  /*2d1d0*/  STL.64 [R1+0xc38], R26 ;  /* 0x000c381a01007387 */ /* 0x0001e80000100a00 */
[----:B0-----:R-:W2:Y:S01]  /*2d1e0*/  LDL.LU.64 R26, [R1+0x2e98] ;  /* 0x002e9800011a7983 */ /* 0x001ea20000300a00 */
[----:B------:R-:W-:Y:S02]  /*2d1f0*/  IMAD.MOV.U32 R18, RZ, RZ, R3 ;  /* 0x000000ffff127224 */ /* 0x000fe400078e0003 */
[----:B------:R-:W-:Y:S01]  /*2d200*/  IMAD.MOV.U32 R19, RZ, RZ, R0 ;  /* 0x000000ffff137224 */ /* 0x000fe200078e0000 */
        /* <DEDUP_REMOVED lines=23> */
[----:B------:R-:W2:-:S15]  /*2d380*/  LDL.LU.64 R4, [R1+0x2e48] ;  /* 0x002e480001047983 */ /* 0x000e9e0000300a00 */
[----:B------:R-:W-:-:S06]  /*2d390*/  NOP ;  /* 0x0000000000007918 */ /* 0x000fcc0000000000 */
[----:B------:R-:W-:Y:S04]  /*2d3a0*/  STL.64 [R1+0xbf0], R24 ;  /* 0x000bf01801007387 */ /* 0x000fe80000100a00 */
[----:B------:R0:W-:Y:S04]  /*2d3b0*/  STL.64 [R1+0xbf8], R26 ;  /* 0x000bf81a01007387 */ /* 0x0001e80000100a00 */
[----:B0-----:R-:W3:Y:S04]  /*2d3c0*/  LDL.LU.64 R26, [R1+0x2e40] ;  /* 0x002e4000011a7983 */ /* 0x001ee80000300a00 */
[----:B------:R-:W3:Y:S02]  /*2d3d0*/  LDL.LU.64 R24, [R1+0x2e38] ;  /* 0x002e380001187983 */ /* 0x000ee40000300a00 */
[----:B---3--:R-:W-:Y:S02]  /*2d3e0*/  HMMA.16816.F32.BF16 R16, R20, R18, R24 ;  /* 0x000000121410723c */ /* 0x008fe40000041818 */
[----:B------:R-:W3:-:S15]  /*2d3f0*/  LDL.LU.64 R24, [R1+0x2e30] ;  /* 0x002e300001187983 */ /* 0x000ede0000300a00 */
[----:B------:R-:W-:-:S06]  /*2d400*/  NOP ;  /* 0x0000000000007918 */ /* 0x000fcc0000000000 */
[----:B------:R0:W-:Y:S04]  /*2d410*/  STL.64 [R1+0xbe0], R16 ;  /* 0x000be01001007387 */ /* 0x0001e80000100a00 */
[----:B------:R1:W-:Y:S04]  /*2d420*/  STL.64 [R1+0xbe8], R18 ;  /* 0x000be81201007387 */ /* 0x0003e80000100a00 */
[----:B0-----:R-:W4:Y:S04]  /*2d430*/  LDL.LU R16, [R1+0xba0] ;  /* 0x000ba00001107983 */ /* 0x001f280000300800 */
[----:B------:R-:W4:Y:S04]  /*2d440*/  LDL.LU R17, [R1+0xba4] ;  /* 0x000ba40001117983 */ /* 0x000f280000300800 */
[----:B-1----:R-:W3:Y:S04]  /*2d450*/  LDL.LU R18, [R1+0xba8] ;  /* 0x000ba80001127983 */ /* 0x002ee80000300800 */
[----:B------:R-:W3:Y:S01]  /*2d460*/  LDL.LU R19, [R1+0xbac] ;  /* 0x000bac0001137983 */ /* 0x000ee20000300800 */
[----:B--2---:R-:W-:-:S02]  /*2d470*/  IMAD.MOV.U32 R15, RZ, RZ, R4 ;  /* 0x000000ffff0f7224 */ /* 0x004fc400078e0004 */
[----:B------:R-:W-:Y:S01]  /*2d480*/  IMAD.MOV.U32 R14, RZ, RZ, R5 ;  /* 0x000000ffff0e7224 */ /* 0x000fe200078e0005 */
[----:B---3--:R0:W-:Y:S04]  /*2d490*/  STL.64 [R1+0x2df8], R18 ;  /* 0x002df81201007387 */ /* 0x0081e80000100a00 */
[----:B----4-:R-:W-:Y:S01]  /*2d4a0*/  STL.64 [R1+0x2df0], R16 ;  /* 0x002df01001007387 */ /* 0x010fe20000100a00 */
[----:B0-----:R-:W-:Y:S02]  /*2d4b0*/  IMAD.MOV.U32 R18, RZ, RZ, R25 ;  /* 0x000000ffff127224 */ /* 0x001fe400078e0019 */
[----:B------:R-:W-:-:S05]  /*2d4c0*/  IMAD.MOV.U32 R19, RZ, RZ, R24 ;  /* 0x000000ffff137224 */ /* 0x000fca00078e0018 */
[----:B------:R0:W-:Y:S02]  /*2d4d0*/  STL.64 [R1+0x2e08], R18 ;  /* 0x002e081201007387 */ /* 0x0001e40000100a00 */
[----:B0-----:R-:W-:Y:S02]  /*2d4e0*/  IMAD.MOV.U32 R18, RZ, RZ, R9 ;  /* 0x000000ffff127224 */ /* 0x001fe400078e0009 */
[----:B------:R-:W-:-:S05]  /*2d4f0*/  IMAD.MOV.U32 R19, RZ, RZ, R8 ;  /* 0x000000ffff137224 */ /* 0x000fca00078e0008 */
[----:B------:R0:W-:Y:S04]  /*2d500*/  STL.64 [R1+0x2e20], R18 ;  /* 0x002e201201007387 */ /* 0x0001e80000100a00 */
[----:B------:R-:W2:Y:S04]  /*2d510*/  LDL.LU R24, [R1+0x240] ;  /* 0x0002400001187983 */ /* 0x000ea80000300800 */
[----:B------:R-:W2:Y:S04]  /*2d520*/  LDL.LU R25, [R1+0x244] ;  /* 0x0002440001197983 */ /* 0x000ea80000300800 */
[----:B------:R-:W3:Y:S04]  /*2d530*/  LDL.LU R26, [R1+0x248] ;  /* 0x00024800011a7983 */ /* 0x000ee80000300800 */
[----:B------:R-:W3:Y:S04]  /*2d540*/  LDL.LU R27, [R1+0x24c] ;  /* 0x00024c00011b7983 */ /* 0x000ee80000300800 */
[----:B------:R-:W4:Y:S04]  /*2d550*/  LDL.LU R4, [R1+0xbd0] ;  /* 0x000bd00001047983 */ /* 0x000f280000300800 */
[----:B------:R-:W4:Y:S04]  /*2d560*/  LDL.LU R5, [R1+0xbd4] ;  /* 0x000bd40001057983 */ /* 0x000f280000300800 */
[----:B------:R-:W4:Y:S04]  /*2d570*/  LDL.LU R6, [R1+0xbd8] ;  /* 0x000bd80001067983 */ /* 0x000f280000300800 */
[----:B------:R-:W4:Y:S04]  /*2d580*/  LDL.LU R7, [R1+0xbdc] ;  /* 0x000bdc0001077983 */ /* 0x000f280000300800 */
[----:B0-----:R-:W4:Y:S04]  /*2d590*/  LDL.64 R18, [R1+0x58] ;  /* 0x0000580001127983 */ /* 0x001f280000100a00 */
[----:B------:R0:W-:Y:S04]  /*2d5a0*/  STL.64 [R1+0x2de8], R14 ;  /* 0x002de80e01007387 */ /* 0x0001e80000100a00 */
[----:B------:R1:W-:Y:S04]  /*2d5b0*/  STL.64 [R1+0x2de0], R12 ;  /* 0x002de00c01007387 */ /* 0x0003e80000100a00 */
[----:B0-----:R-:W2:Y:S04]  /*2d5c0*/  LDL.64 R14, [R1+0x28] ;  /* 0x00002800010e7983 */ /* 0x001ea80000100a00 */
[----:B--2---:R0:W-:Y:S04]  /*2d5d0*/  STL.64 [R1+0x2e00], R14 ;  /* 0x002e000e01007387 */ /* 0x0041e80000100a00 */
[----:B-1----:R-:W2:Y:S04]  /*2d5e0*/  LDL.LU R12, [R1+0xbb0] ;  /* 0x000bb000010c7983 */ /* 0x002ea80000300800 */
[----:B------:R-:W2:Y:S04]  /*2d5f0*/  LDL.LU R13, [R1+0xbb4] ;  /* 0x000bb400010d7983 */ /* 0x000ea80000300800 */
[----:B0-----:R-:W3:Y:S04]  /*2d600*/  LDL.LU R14, [R1+0xbb8] ;  /* 0x000bb800010e7983 */ /* 0x001ee80000300800 */
[----:B------:R-:W3:Y:S01]  /*2d610*/  LDL.LU R15, [R1+0xbbc] ;  /* 0x000bbc00010f7983 */ /* 0x000ee20000300800 */
[----:B----4-:R-:W-:Y:S03]  /*2d620*/  HMMA.16816.F32.BF16 R4, R20, R18, R4 ;  /* 0x000000121404723c */ /* 0x010fe60000041804 */
[----:B---3--:R-:W-:Y:S04]  /*2d630*/  STL.64 [R1+0x2e18], R14 ;  /* 0x002e180e01007387 */ /* 0x008fe80000100a00 */
[----:B--2---:R0:W-:Y:S04]  /*2d640*/  STL.64 [R1+0x2e10], R12 ;  /* 0x002e100c01007387 */ /* 0x0041e80000100a00 */
[----:B0-----:R-:W2:Y:S04]  /*2d650*/  LDL.LU R12, [R1+0xbc0] ;  /* 0x000bc000010c7983 */ /* 0x001ea80000300800 */
[----:B------:R-:W2:Y:S04]  /*2d660*/  LDL.LU R13, [R1+0xbc4] ;  /* 0x000bc400010d7983 */ /* 0x000ea80000300800 */
[----:B------:R-:W2:Y:S04]  /*2d670*/  LDL.LU R14, [R1+0xbc8] ;  /* 0x000bc800010e7983 */ /* 0x000ea80000300800 */
[----:B------:R-:W2:Y:S04]  /*2d680*/  LDL.LU R15, [R1+0xbcc] ;  /* 0x000bcc00010f7983 */ /* 0x000ea80000300800 */
[----:B------:R-:W-:Y:S04]  /*2d690*/  STL.64 [R1+0x2dc0], R26 ;  /* 0x002dc01a01007387 */ /* 0x000fe80000100a00 */
        /* <DEDUP_REMOVED lines=9> */
[----:B------:R-:W3:Y:S04]  /*2d730*/  LDL.LU R26, [R1+0xb98] ;  /* 0x000b9800011a7983 */ /* 0x000ee80000300800 */
[----:B------:R-:W3:Y:S04]  /*2d740*/  LDL.LU R27, [R1+0xb9c] ;  /* 0x000b9c00011b7983 */ /* 0x000ee80000300800 */
[----:B------:R-:W4:Y:S04]  /*2d750*/  LDL.LU R8, [R1+0xb70] ;  /* 0x000b700001087983 */ /* 0x000f280000300800 */
[----:B------:R-:W4:Y:S04]  /*2d760*/  LDL.LU R9, [R1+0xb74] ;  /* 0x000b740001097983 */ /* 0x000f280000300800 */
[----:B------:R-:W4:Y:S04]  /*2d770*/  LDL.LU R10, [R1+0xb78] ;  /* 0x000b7800010a7983 */ /* 0x000f280000300800 */
[----:B------:R-:W4:Y:S04]  /*2d780*/  LDL.LU R11, [R1+0xb7c] ;  /* 0x000b7c00010b7983 */ /* 0x000f280000300800 */
[----:B------:R0:W-:Y:S04]  /*2d790*/  STL.64 [R1+0xbd0], R4 ;  /* 0x000bd00401007387 */ /* 0x0001e80000100a00 */
[----:B------:R1:W-:Y:S01]  /*2d7a0*/  STL.64 [R1+0xbd8], R6 ;  /* 0x000bd80601007387 */ /* 0x0003e20000100a00 */
[----:B0-----:R-:W-:-:S03]  /*2d7b0*/  IMAD.MOV.U32 R5, RZ, RZ, R18 ;  /* 0x000000ffff057224 */ /* 0x001fc600078e0012 */
[----:B-1----:R-:W4:Y:S01]  /*2d7c0*/  LDL.LU.64 R6, [R1+0x2e28] ;  /* 0x002e280001067983 */ /* 0x002f220000300a00 */
        /* <DEDUP_REMOVED lines=22> */
[----:B------:R-:W3:Y:S04]  /*2d930*/  LDL.LU.64 R14, [R1+0x2de8] ;  /* 0x002de800010e7983 */ /* 0x000ee80000300a00 */
[----:B------:R-:W2:Y:S04]  /*2d940*/  LDL.LU.64 R12, [R1+0x2de0] ;  /* 0x002de000010c7983 */ /* 0x000ea80000300a00 */
[----:B------:R0:W-:Y:S04]  /*2d950*/  STL.64 [R1+0x2d70], R16 ;  /* 0x002d701001007387 */ /* 0x0001e80000100a00 */
[----:B0-----:R-:W4:Y:S04]  /*2d960*/  LDL.LU R16, [R1+0xa80] ;  /* 0x000a800001107983 */ /* 0x001f280000300800 */
[----:B------:R-:W4:Y:S04]  /*2d970*/  LDL.LU R17, [R1+0xa84] ;  /* 0x000a840001117983 */ /* 0x000f280000300800 */
[----:B------:R-:W3:Y:S04]  /*2d980*/  LDL.LU R18, [R1+0xa88] ;  /* 0x000a880001127983 */ /* 0x000ee80000300800 */
[----:B------:R-:W3:Y:S04]  /*2d990*/  LDL.LU R19, [R1+0xa8c] ;  /* 0x000a8c0001137983 */ /* 0x000ee80000300800 */
[----:B---3--:R-:W-:Y:S04]  /*2d9a0*/  STL.64 [R1+0x2d80], R18 ;  /* 0x002d801201007387 */ /* 0x008fe80000100a00 */
[----:B----4-:R0:W-:Y:S04]  /*2d9b0*/  STL.64 [R1+0x2d78], R16 ;  /* 0x002d781001007387 */ /* 0x0101e80000100a00 */
[----:B0-----:R-:W3:Y:S04]  /*2d9c0*/  LDL.LU R16, [R1+0xa90] ;  /* 0x000a900001107983 */ /* 0x001ee80000300800 */
[----:B------:R-:W3:Y:S04]  /*2d9d0*/  LDL.LU R17, [R1+0xa94] ;  /* 0x000a940001117983 */ /* 0x000ee80000300800 */
[----:B------:R-:W4:Y:S04]  /*2d9e0*/  LDL.LU R18, [R1+0xa98] ;  /* 0x000a980001127983 */ /* 0x000f280000300800 */
[----:B------:R-:W4:Y:S04]  /*2d9f0*/  LDL.LU R19, [R1+0xa9c] ;  /* 0x000a9c0001137983 */ /* 0x000f280000300800 */
[----:B----4-:R2:W-:Y:S02]  /*2da00*/  STL.64 [R1+0x2d90], R18 ;  /* 0x002d901201007387 */ /* 0x0105e40000100a00 */
[----:B--2---:R-:W-:-:S02]  /*2da10*/  IMAD.MOV.U32 R18, RZ, RZ, R13 ;  /* 0x000000ffff127224 */ /* 0x004fc400078e000d */
[----:B------:R-:W-:Y:S02]  /*2da20*/  IMAD.MOV.U32 R19, RZ, RZ, R12 ;  /* 0x000000ffff137224 */ /* 0x000fe400078e000c */
[----:B------:R-:W-:Y:S01]  /*2da30*/  HMMA.16816.F32.BF16 R12, R20, R14, R24 ;  /* 0x0000000e140c723c */ /* 0x000fe20000041818 */
[----:B---3--:R-:W-:Y:S04]  /*2da40*/  STL.64 [R1+0x2d88], R16 ;  /* 0x002d881001007387 */ /* 0x008fe80000100a00 */
[----:B------:R-:W2:Y:S04]  /*2da50*/  LDL.LU.64 R26, [R1+0x2dd8] ;  /* 0x002dd800011a7983 */ /* 0x000ea80000300a00 */
[----:B------:R-:W2:-:S14]  /*2da60*/  LDL.LU.64 R24, [R1+0x2dd0] ;  /* 0x002dd00001187983 */ /* 0x000e9c0000300a00 */
[----:B------:R-:W-:Y:S04]  /*2da70*/  STL.64 [R1+0xb90], R12 ;  /* 0x000b900c01007387 */ /* 0x000fe80000100a00 */
[----:B------:R0:W-:Y:S04]  /*2da80*/  STL.64 [R1+0xb98], R14 ;  /* 0x000b980e01007387 */ /* 0x0001e80000100a00 */
[----:B0-----:R-:W2:Y:S01]  /*2da90*/  LDL.LU.64 R14, [R1+0x2dc8] ;  /* 0x002dc800010e7983 */ /* 0x001ea20000300a00 */
[C---:B------:R-:W-:Y:S06]  /*2daa0*/  HMMA.16816.F32.BF16 R8, R20.reuse, R6, R8 ;  /* 0x000000061408723c */ /* 0x040fec0000041808 */
[----:B--2---:R-:W-:-:S15]  /*2dab0*/  HMMA.16816.F32.BF16 R24, R20, R14, R24 ;  /* 0x0000000e1418723c */ /* 0x004fde0000041818 */
[----:B------:R-:W-:-:S08]  /*2dac0*/  NOP ;  /* 0x0000000000007918 */ /* 0x000fd00000000000 */
[----:B------:R-:W-:Y:S04]  /*2dad0*/  STL.64 [R1+0xb80], R24 ;  /* 0x000b801801007387 */ /* 0x000fe80000100a00 */
[----:B------:R0:W-:Y:S04]  /*2dae0*/  STL.64 [R1+0xb88], R26 ;  /* 0x000b881a01007387 */ /* 0x0001e80000100a00 */
[----:B0-----:R-:W2:Y:S04]  /*2daf0*/  LDL.LU.64 R26, [R1+0x2dc0] ;  /* 0x002dc000011a7983 */ /* 0x001ea80000300a00 */
[----:B------:R-:W2:Y:S04]  /*2db00*/  LDL.LU.64 R24, [R1+0x2db8] ;  /* 0x002db80001187983 */ /* 0x000ea80000300a00 */
[----:B------:R0:W-:Y:S04]  /*2db10*/  STL.64 [R1+0x2d98], R14 ;  /* 0x002d980e01007387 */ /* 0x0001e80000100a00 */
[----:B------:R-:W3:Y:S04]  /*2db20*/  LDL.LU R12, [R1+0x1070] ;  /* 0x00107000010c7983 */ /* 0x000ee80000300800 */
[----:B------:R-:W3:Y:S04]  /*2db30*/  LDL.LU R13, [R1+0x1074] ;  /* 0x00107400010d7983 */ /* 0x000ee80000300800 */
[----:B0-----:R-:W3:Y:S04]  /*2db40*/  LDL.LU R14, [R1+0x1078] ;  /* 0x00107800010e7983 */ /* 0x001ee80000300800 */
[----:B------:R-:W3:Y:S04]  /*2db50*/  LDL.LU R15, [R1+0x107c] ;  /* 0x00107c00010f7983 */ /* 0x000ee80000300800 */
[----:B------:R-:W-:Y:S04]  /*2db60*/  STL.64 [R1+0xb70], R8 ;  /* 0x000b700801007387 */ /* 0x000fe80000100a00 */
[----:B------:R0:W-:Y:S04]  /*2db70*/  STL.64 [R1+0xb78], R10 ;  /* 0x000b780a01007387 */ /* 0x0001e80000100a00 */
[----:B0-----:R-:W2:Y:S04]  /*2db80*/  LDL.LU.64 R10, [R1+0x2db0] ;  /* 0x002db000010a7983 */ /* 0x001ea80000300a00 */
[----:B------:R-:W-:Y:S01]  /*2db90*/  STL.64 [R1+0x2d68], R6 ;  /* 0x002d680601007387 */ /* 0x000fe20000100a00 */
[----:B--2---:R-:W-:Y:S03]  /*2dba0*/  HMMA.16816.F32.BF16 R20, R20, R10, R24 ;  /* 0x0000000a1414723c */ /* 0x004fe60000041818 */
[----:B------:R-:W3:Y:S04]  /*2dbb0*/  LDL.LU.64 R26, [R1+0x2da8] ;  /* 0x002da800011a7983 */ /* 0x000ee80000300a00 */
[----:B------:R-:W3:-:S15]  /*2dbc0*/  LDL.LU.64 R24, [R1+0x2da0] ;  /* 0x002da00001187983 */ /* 0x000ede0000300a00 */
[----:B------:R-:W-:-:S01]  /*2dbd0*/  NOP ;  /* 0x0000000000007918 */ /* 0x000fc20000000000 */
[----:B------:R-:W-:Y:S04]  /*2dbe0*/  STL.64 [R1+0x240], R20 ;  /* 0x0002401401007387 */ /* 0x000fe80000100a00 */
[----:B------:R0:W-:Y:S04]  /*2dbf0*/  STL.64 [R1+0x248], R22 ;  /* 0x0002481601007387 */ /* 0x0001e80000100a00 */
[----:B0-----:R-:W2:Y:S04]  /*2dc00*/  LDL.64 R22, [R1+0xc8] ;  /* 0x0000c80001167983 */ /* 0x001ea80000100a00 */
[----:B------:R-:W-:Y:S01]  /*2dc10*/  STL.64 [R1+0x2ca0], R10 ;  /* 0x002ca00a01007387 */ /* 0x000fe20000100a00 */
[----:B---3--:R-:W-:Y:S03]  /*2dc20*/  HMMA.16816.F32.BF16 R16, R24, R18, R12 ;  /* 0x000000121810723c */ /* 0x008fe6000004180c */
[----:B------:R-:W3:-:S15]  /*2dc30*/  LDL.LU.64 R14, [R1+0x2d98] ;  /* 0x002d9800010e7983 */ /* 0x000ede0000300a00 */
[----:B------:R-:W-:-:S05]  /*2dc40*/  NOP ;  /* 0x0000000000007918 */ /* 0x000fca0000000000 */
[----:B------:R-:W-:Y:S04]  /*2dc50*/  STL.64 [R1+0x1070], R16 ;  /* 0x0010701001007387 */ /* 0x000fe80000100a00 */
[----:B------:R0:W-:Y:S04]  /*2dc60*/  STL.64 [R1+0x1078], R18 ;  /* 0x0010781201007387 */ /* 0x0001e80000100a00 */
[----:B0-----:R-:W4:Y:S04]  /*2dc70*/  LDL.LU.64 R18, [R1+0x2d90] ;  /* 0x002d900001127983 */ /* 0x001f280000300a00 */
[----:B------:R-:W4:Y:S01]  /*2dc80*/  LDL.LU.64 R16, [R1+0x2d88] ;  /* 0x002d880001107983 */ /* 0x000f220000300a00 */
[----:B--2---:R-:W-:-:S02]  /*2dc90*/  IMAD.MOV.U32 R13, RZ, RZ, R22 ;  /* 0x000000ffff0d7224 */ /* 0x004fc400078e0016 */
[----:B------:R-:W-:Y:S01]  /*2dca0*/  IMAD.MOV.U32 R12, RZ, RZ, R23 ;  /* 0x000000ffff0c7224 */ /* 0x000fe200078e0017 */
[----:B----4-:R-:W-:Y:S01]  /*2dcb0*/  HMMA.16816.F32.BF16 R16, R24, R22, R16 ;  /* 0x000000161810723c */ /* 0x010fe20000041810 */
[----:B------:R-:W0:-:S15]  /*2dcc0*/  LDSM.16.MT88.4 R20, [R2+UR5+0x4280] ;  /* 0x004280050214783b */ /* 0x000e1e0008004200 */
[----:B------:R-:W-:-:S07]  /*2dcd0*/  NOP ;  /* 0x0000000000007918 */ /* 0x000fce0000000000 */
[----:B------:R-:W-:Y:S04]  /*2dce0*/  STL.64 [R1+0xa90], R16 ;  /* 0x000a901001007387 */ /* 0x000fe80000100a00 */
[----:B------:R1:W-:Y:S04]  /*2dcf0*/  STL.64 [R1+0xa98], R18 ;  /* 0x000a981201007387 */ /* 0x0003e80000100a00 */
[----:B-1----:R-:W2:Y:S04]  /*2dd00*/  LDL.LU.64 R18, [R1+0x2d80] ;  /* 0x002d800001127983 */ /* 0x002ea80000300a00 */
[----:B------:R-:W2:Y:S04]  /*2dd10*/  LDL.LU.64 R16, [R1+0x2d78] ;  /* 0x002d780001107983 */ /* 0x000ea80000300a00 */
[----:B------:R1:W-:Y:S04]  /*2dd20*/  STL [R1+0x2c8c], R12 ;  /* 0x002c8c0c01007387 */ /* 0x0003e80000100800 */
[----:B------:R4:W-:Y:S04]  /*2dd30*/  STL [R1+0x2c88], R13 ;  /* 0x002c880d01007387 */ /* 0x0009e80000100800 */
[----:B---3--:R3:W-:Y:S04]  /*2dd40*/  STL.64 [R1+0x2d08], R14 ;  /* 0x002d080e01007387 */ /* 0x0087e80000100a00 */
[----:B-1----:R-:W2:Y:S04]  /*2dd50*/  LDL.LU R12, [R1+0xa70] ;  /* 0x000a7000010c7983 */ /* 0x002ea80000300800 */
[----:B----4-:R-:W2:Y:S04]  /*2dd60*/  LDL.LU R13, [R1+0xa74] ;  /* 0x000a7400010d7983 */ /* 0x010ea80000300800 */
[----:B---3--:R-:W2:Y:S04]  /*2dd70*/  LDL.LU R14, [R1+0xa78] ;  /* 0x000a7800010e7983 */ /* 0x008ea80000300800 */
[----:B------:R-:W2:Y:S04]  /*2dd80*/  LDL.LU R15, [R1+0xa7c] ;  /* 0x000a7c00010f7983 */ /* 0x000ea80000300800 */
[----:B0-----:R0:W-:Y:S04]  /*2dd90*/  STL.64 [R1+0x2b78], R22 ;  /* 0x002b781601007387 */ /* 0x0011e80000100a00 */
[----:B------:R-:W-:Y:S04]  /*2dda0*/  STL.64 [R1+0x2b70], R20 ;  /* 0x002b701401007387 */ /* 0x000fe80000100a00 */
[----:B0-----:R-:W3:Y:S01]  /*2ddb0*/  LDL.64 R22, [R1+0x18] ;  /* 0x0000180001167983 */ /* 0x001ee20000100a00 */
[----:B------:R-:W-:-:S02]  /*2ddc0*/  IMAD.MOV.U32 R10, RZ, RZ, R3 ;  /* 0x000000ffff0a7224 */ /* 0x000fc400078e0003 */
[----:B------:R-:W-:Y:S01]  /*2ddd0*/  IMAD.MOV.U32 R11, RZ, RZ, R0 ;  /* 0x000000ffff0b7224 */ /* 0x000fe200078e0000 */
[----:B---3--:R0:W-:Y:S04]  /*2dde0*/  STL.64 [R1+0x2cf0], R22 ;  /* 0x002cf01601007387 */ /* 0x0081e80000100a00 */
[----:B0-----:R-:W3:Y:S02]  /*2ddf0*/  LDL.64 R22, [R1+0xb8] ;  /* 0x0000b80001167983 */ /* 0x001ee40000100a00 */
[C---:B--2---:R-:W-:Y:S06]  /*2de00*/  HMMA.16816.F32.BF16 R12, R24.reuse, R10, R12 ;  /* 0x0000000a180c723c */ /* 0x044fec000004180c */
[----:B---3--:R-:W-:-:S15]  /*2de10*/  HMMA.16816.F32.BF16 R16, R24, R22, R16 ;  /* 0x000000161810723c */ /* 0x008fde0000041810 */
[----:B------:R-:W-:-:S08]  /*2de20*/  NOP ;  /* 0x0000000000007918 */ /* 0x000fd00000000000 */
[----:B------:R0:W-:Y:S04]  /*2de30*/  STL.64 [R1+0xa80], R16 ;  /* 0x000a801001007387 */ /* 0x0001e80000100a00 */
[----:B------:R-:W-:Y:S04]  /*2de40*/  STL.64 [R1+0xa88], R18 ;  /* 0x000a881201007387 */ /* 0x000fe80000100a00 */
[----:B0-----:R-:W2:Y:S04]  /*2de50*/  LDL.LU.64 R16, [R1+0x2d70] ;  /* 0x002d700001107983 */ /* 0x001ea80000300a00 */
[----:B------:R-:W3:Y:S04]  /*2de60*/  LDL.LU R8, [R1+0x9c0] ;  /* 0x0009c00001087983 */ /* 0x000ee80000300800 */
[----:B------:R-:W-:Y:S04]  /*2de70*/  STL.64 [R1+0xa70], R12 ;  /* 0x000a700c01007387 */ /* 0x000fe80000100a00 */
[----:B------:R-:W-:Y:S04]  /*2de80*/  STL.64 [R1+0xa78], R14 ;  /* 0x000a780e01007387 */ /* 0x000fe80000100a00 */
        /* <DEDUP_REMOVED lines=15> */
[----:B------:R-:W-:-:S02]  /*2df80*/  IMAD.MOV.U32 R3, RZ, RZ, R22 ;  /* 0x000000ffff037224 */ /* 0x000fc400078e0016 */
[----:B------:R-:W-:Y:S01]  /*2df90*/  IMAD.MOV.U32 R0, RZ, RZ, R23 ;  /* 0x000000ffff007224 */ /* 0x000fe200078e0017 */
[----:B----4-:R2:W-:Y:S04]  /*2dfa0*/  STL.64 [R1+0x2cd0], R10 ;  /* 0x002cd00a01007387 */ /* 0x0105e80000100a00 */
[----:B---3--:R-:W-:Y:S04]  /*2dfb0*/  STL.64 [R1+0x2cc8], R8 ;  /* 0x002cc80801007387 */ /* 0x008fe80000100a00 */
[----:B------:R-:W3:Y:S04]  /*2dfc0*/  LDL.LU R20, [R1+0xa00] ;  /* 0x000a000001147983 */ /* 0x000ee80000300800 */
[----:B------:R-:W3:Y:S04]  /*2dfd0*/  LDL.LU R21, [R1+0xa04] ;  /* 0x000a040001157983 */ /* 0x000ee80000300800 */
[----:B------:R-:W4:Y:S04]  /*2dfe0*/  LDL.LU R22, [R1+0xa08] ;  /* 0x000a080001167983 */ /* 0x000f280000300800 */
[----:B------:R-:W4:Y:S04]  /*2dff0*/  LDL.LU R23, [R1+0xa0c] ;  /* 0x000a0c0001177983 */ /* 0x000f280000300800 */
[----:B------:R-:W3:Y:S04]  /*2e000*/  LDL.LU R12, [R1+0xa10] ;  /* 0x000a1000010c7983 */ /* 0x000ee80000300800 */
[----:B------:R-:W3:Y:S04]  /*2e010*/  LDL.LU R13, [R1+0xa14] ;  /* 0x000a1400010d7983 */ /* 0x000ee80000300800 */
[----:B------:R-:W4:Y:S04]  /*2e020*/  LDL.LU R14, [R1+0xa18] ;  /* 0x000a1800010e7983 */ /* 0x000f280000300800 */
[----:B------:R-:W4:Y:S01]  /*2e030*/  LDL.LU R15, [R1+0xa1c] ;  /* 0x000a1c00010f7983 */ /* 0x000f220000300800 */
[----:B--2---:R-:W-:-:S02]  /*2e040*/  IMAD.MOV.U32 R11, RZ, RZ, R16 ;  /* 0x000000ffff0b7224 */ /* 0x004fc400078e0010 */
[----:B------:R-:W-:Y:S01]  /*2e050*/  IMAD.MOV.U32 R10, RZ, RZ, R17 ;  /* 0x000000ffff0a7224 */ /* 0x000fe200078e0011 */
[----:B----4-:R0:W-:Y:S04]  /*2e060*/  STL.64 [R1+0x2d18], R14 ;  /* 0x002d180e01007387 */ /* 0x0101e80000100a00 */
[----:B---3--:R-:W-:Y:S04]  /*2e070*/  STL.64 [R1+0x2d10], R12 ;  /* 0x002d100c01007387 */ /* 0x008fe80000100a00 */
[----:B------:R-:W2:Y:S04]  /*2e080*/  LDL.LU R16, [R1+0xa40] ;  /* 0x000a400001107983 */ /* 0x000ea80000300800 */
[----:B------:R-:W2:Y:S04]  /*2e090*/  LDL.LU R17, [R1+0xa44] ;  /* 0x000a440001117983 */ /* 0x000ea80000300800 */
[----:B------:R-:W3:Y:S04]  /*2e0a0*/  LDL.LU R18, [R1+0xa48] ;  /* 0x000a480001127983 */ /* 0x000ee80000300800 */
[----:B------:R-:W3:Y:S01]  /*2e0b0*/  LDL.LU R19, [R1+0xa4c] ;  /* 0x000a4c0001137983 */ /* 0x000ee20000300800 */
[----:B0-----:R-:W-:-:S02]  /*2e0c0*/  IMAD.MOV.U32 R15, RZ, RZ, R4 ;  /* 0x000000ffff0f7224 */ /* 0x001fc400078e0004 */
[----:B------:R-:W-:Y:S01]  /*2e0d0*/  IMAD.MOV.U32 R14, RZ, RZ, R5 ;  /* 0x000000ffff0e7224 */ /* 0x000fe200078e0005 */
[----:B------:R-:W4:Y:S04]  /*2e0e0*/  LDL.LU R4, [R1+0xa60] ;  /* 0x000a600001047983 */ /* 0x000f280000300800 */
[----:B------:R-:W4:Y:S04]  /*2e0f0*/  LDL.LU R5, [R1+0xa64] ;  /* 0x000a640001057983 */ /* 0x000f280000300800 */
[----:B------:R-:W4:Y:S04]  /*2e100*/  LDL.LU R6, [R1+0xa68] ;  /* 0x000a680001067983 */ /* 0x000f280000300800 */
[----:B------:R-:W4:Y:S04]  /*2e110*/  LDL.LU R7, [R1+0xa6c] ;  /* 0x000a6c0001077983 */ /* 0x000f280000300800 */
[----:B---3--:R0:W-:Y:S04]  /*2e120*/  STL.64 [R1+0x2d50], R18 ;  /* 0x002d501201007387 */ /* 0x0081e80000100a00 */
[----:B--2---:R-:W-:Y:S04]  /*2e130*/  STL.64 [R1+0x2d48], R16 ;  /* 0x002d481001007387 */ /* 0x004fe80000100a00 */
[----:B0-----:R-:W2:Y:S04]  /*2e140*/  LDL.64 R18, [R1+0x88] ;  /* 0x0000880001127983 */ /* 0x001ea80000100a00 */
[----:B--2---:R0:W-:Y:S04]  /*2e150*/  STL.64 [R1+0x2d60], R18 ;  /* 0x002d601201007387 */ /* 0x0041e80000100a00 */
[----:B0-----:R-:W4:Y:S04]  /*2e160*/  LDL.64 R18, [R1+0x98] ;  /* 0x0000980001127983 */ /* 0x001f280000100a00 */
[----:B------:R0:W-:Y:S04]  /*2e170*/  STL.64 [R1+0x2d28], R14 ;  /* 0x002d280e01007387 */ /* 0x0001e80000100a00 */
[----:B0-----:R-:W2:Y:S04]  /*2e180*/  LDL.64 R14, [R1+0x68] ;  /* 0x00006800010e7983 */ /* 0x001ea80000100a00 */
[----:B--2---:R0:W-:Y:S04]  /*2e190*/  STL.64 [R1+0x2d40], R14 ;  /* 0x002d400e01007387 */ /* 0x0041e80000100a00 */
[----:B0-----:R-:W2:Y:S04]  /*2e1a0*/  LDL.64 R14, [R1+0x78] ;  /* 0x00007800010e7983 */ /* 0x001ea80000100a00 */
[----:B--2---:R0:W-:Y:S04]  /*2e1b0*/  STL.64 [R1+0x2d58], R14 ;  /* 0x002d580e01007387 */ /* 0x0041e80000100a00 */
[----:B------:R-:W2:Y:S04]  /*2e1c0*/  LDL.LU R12, [R1+0xa50] ;  /* 0x000a5000010c7983 */ /* 0x000ea80000300800 */
[----:B------:R-:W2:Y:S04]  /*2e1d0*/  LDL.LU R13, [R1+0xa54] ;  /* 0x000a5400010d7983 */ /* 0x000ea80000300800 */
[----:B0-----:R-:W2:Y:S04]  /*2e1e0*/  LDL.LU R14, [R1+0xa58] ;  /* 0x000a5800010e7983 */ /* 0x001ea80000300800 */
[----:B------:R-:W2:Y:S04]  /*2e1f0*/  LDL.LU R15, [R1+0xa5c] ;  /* 0x000a5c00010f7983 */ /* 0x000ea80000300800 */
[----:B------:R0:W-:Y:S04]  /*2e200*/  STL.64 [R1+0x2d00], R22 ;  /* 0x002d001601007387 */ /* 0x0001e80000100a00 */
[----:B------:R1:W-:Y:S04]  /*2e210*/  STL.64 [R1+0x2cf8], R20 ;  /* 0x002cf81401007387 */ /* 0x0003e80000100a00 */
[----:B0-----:R-:W3:Y:S01]  /*2e220*/  LDL.64 R22, [R1+0x48] ;  /* 0x0000480001167983 */ /* 0x001ee20000100a00 */
[----:B----4-:R-:W-:Y:S03]  /*2e230*/  HMMA.16816.F32.BF16 R4, R24, R18, R4 ;  /* 0x000000121804723c */ /* 0x010fe60000041804 */
[----:B---3--:R0:W-:Y:S04]  /*2e240*/  STL.64 [R1+0x2d20], R22 ;  /* 0x002d201601007387 */ /* 0x0081e80000100a00 */
[----:B-1----:R-:W3:Y:S04]  /*2e250*/  LDL.LU R20, [R1+0xa20] ;  /* 0x000a200001147983 */ /* 0x002ee80000300800 */
[----:B------:R-:W3:Y:S04]  /*2e260*/  LDL.LU R21, [R1+0xa24] ;  /* 0x000a240001157983 */ /* 0x000ee80000300800 */
[----:B0-----:R-:W4:Y:S04]  /*2e270*/  LDL.LU R22, [R1+0xa28] ;  /* 0x000a280001167983 */ /* 0x001f280000300800 */
[----:B------:R-:W4:Y:S04]  /*2e280*/  LDL.LU R23, [R1+0xa2c] ;  /* 0x000a2c0001177983 */ /* 0x000f280000300800 */
[----:B----4-:R-:W-:Y:S04]  /*2e290*/  STL.64 [R1+0x2d38], R22 ;  /* 0x002d381601007387 */ /* 0x010fe80000100a00 */
[----:B---3--:R0:W-:Y:S04]  /*2e2a0*/  STL.64 [R1+0x2d30], R20 ;  /* 0x002d301401007387 */ /* 0x0081e80000100a00 */
[----:B0-----:R-:W3:Y:S04]  /*2e2b0*/  LDL.LU R20, [R1+0xa30] ;  /* 0x000a300001147983 */ /* 0x001ee80000300800 */
[----:B------:R-:W3:Y:S04]  /*2e2c0*/  LDL.LU R21, [R1+0xa34] ;  /* 0x000a340001157983 */ /* 0x000ee80000300800 */
[----:B------:R-:W3:Y:S04]  /*2e2d0*/  LDL.LU R22, [R1+0xa38] ;  /* 0x000a380001167983 */ /* 0x000ee80000300800 */
[----:B------:R-:W3:Y:S04]  /*2e2e0*/  LDL.LU R23, [R1+0xa3c] ;  /* 0x000a3c0001177983 */ /* 0x000ee80000300800 */
[----:B------:R0:W-:Y:S04]  /*2e2f0*/  STL.64 [R1+0x2ce8], R10 ;  /* 0x002ce80a01007387 */ /* 0x0001e80000100a00 */
[----:B0-----:R-:W4:Y:S04]  /*2e300*/  LDL.64 R10, [R1+0x38] ;  /* 0x00003800010a7983 */ /* 0x001f280000100a00 */
[----:B------:R0:W-:Y:S04]  /*2e310*/  STL.64 [R1+0xa60], R4 ;  /* 0x000a600401007387 */ /* 0x0001e80000100a00 */
[----:B------:R1:W-:Y:S01]  /*2e320*/  STL.64 [R1+0xa68], R6 ;  /* 0x000a680601007387 */ /* 0x0003e20000100a00 */
[----:B0-----:R-:W-:-:S03]  /*2e330*/  IMAD.MOV.U32 R5, RZ, RZ, R18 ;  /* 0x000000ffff057224 */ /* 0x001fc600078e0012 */
[----:B-1----:R-:W3:Y:S01]  /*2e340*/  LDL.LU.64 R6, [R1+0x2d68] ;  /* 0x002d680001067983 */ /* 0x002ee20000300a00 */
[----:B------:R-:W-:-:S03]  /*2e350*/  IMAD.MOV.U32 R4, RZ, RZ, R19 ;  /* 0x000000ffff047224 */ /* 0x000fc600078e0013 */
[----:B------:R-:W2:Y:S02]  /*2e360*/  LDL.LU.64 R18, [R1+0x2d60] ;  /* 0x002d600001127983 */ /* 0x000ea40000300a00 */
[C---:B--2---:R-:W-:Y:S02]  /*2e370*/  HMMA.16816.F32.BF16 R12, R24.reuse, R18, R12 ;  /* 0x00000012180c723c */ /* 0x044fe4000004180c */
[----:B---3--:R-:W-:Y:S04]  /*2e380*/  STL.64 [R1+0x2ce0], R6 ;  /* 0x002ce00601007387 */ /* 0x008fe80000100a00 */
[----:B------:R0:W-:Y:S01]  /*2e390*/  STL.64 [R1+0x2cd8], R4 ;  /* 0x002cd80401007387 */ /* 0x0001e20000100a00 */
[----:B------:R-:W-:Y:S02]  /*2e3a0*/  IMAD.MOV.U32 R29, RZ, RZ, R18 ;  /* 0x000000ffff1d7224 */ /* 0x000fe400078e0012 */
[----:B------:R-:W-:Y:S01]  /*2e3b0*/  IMAD.MOV.U32 R28, RZ, RZ, R19 ;  /* 0x000000ffff1c7224 */ /* 0x000fe200078e0013 */
[----:B0-----:R-:W2:Y:S04]  /*2e3c0*/  LDL.LU R4, [R1+0x9f0] ;  /* 0x0009f00001047983 */ /* 0x001ea80000300800 */
[----:B------:R-:W2:Y:S04]  /*2e3d0*/  LDL.LU R5, [R1+0x9f4] ;  /* 0x0009f40001057983 */ /* 0x000ea80000300800 */
[----:B------:R-:W2:Y:S04]  /*2e3e0*/  LDL.LU R6, [R1+0x9f8] ;  /* 0x0009f80001067983 */ /* 0x000ea80000300800 */
[----:B------:R-:W2:Y:S04]  /*2e3f0*/  LDL.LU R7, [R1+0x9fc] ;  /* 0x0009fc0001077983 */ /* 0x000ea80000300800 */
[----:B------:R-:W-:Y:S04]  /*2e400*/  STL.64 [R1+0xa50], R12 ;  /* 0x000a500c01007387 */ /* 0x000fe80000100a00 */
[----:B------:R0:W-:Y:S04]  /*2e410*/  STL.64 [R1+0xa58], R14 ;  /* 0x000a580e01007387 */ /* 0x0001e80000100a00 */
[----:B0-----:R-:W3:Y:S04]  /*2e420*/  LDL.LU.64 R14, [R1+0x2d58] ;  /* 0x002d5800010e7983 */ /* 0x001ee80000300a00 */
[----:B------:R-:W3:Y:S04]  /*2e430*/  LDL.LU.64 R18, [R1+0x2d50] ;  /* 0x002d500001127983 */ /* 0x000ee80000300a00 */
[----:B------:R-:W3:Y:S02]  /*2e440*/  LDL.LU.64 R16, [R1+0x2d48] ;  /* 0x002d480001107983 */ /* 0x000ee40000300a00 */
[----:B---3--:R-:W-:-:S15]  /*2e450*/  HMMA.16816.F32.BF16 R16, R24, R14, R16 ;  /* 0x0000000e1810723c */ /* 0x008fde0000041810 */
[----:B------:R-:W-:-:S08]  /*2e460*/  NOP ;  /* 0x0000000000007918 */ /* 0x000fd00000000000 */
[----:B------:R-:W-:Y:S04]  /*2e470*/  STL.64 [R1+0xa40], R16 ;  /* 0x000a401001007387 */ /* 0x000fe80000100a00 */
[----:B------:R0:W-:Y:S02]  /*2e480*/  STL.64 [R1+0xa48], R18 ;  /* 0x000a481201007387 */ /* 0x0001e40000100a00 */
[----:B0-----:R-:W-:Y:S02]  /*2e490*/  IMAD.MOV.U32 R18, RZ, RZ, R14 ;  /* 0x000000ffff127224 */ /* 0x001fe400078e000e */
[----:B------:R-:W-:Y:S02]  /*2e4a0*/  IMAD.MOV.U32 R19, RZ, RZ, R15 ;  /* 0x000000ffff137224 */ /* 0x000fe400078e000f */
[----:B------:R-:W3:Y:S02]  /*2e4b0*/  LDL.LU.64 R14, [R1+0x2d40] ;  /* 0x002d4000010e7983 */ /* 0x000ee40000300a00 */
[----:B---3--:R-:W-:Y:S06]  /*2e4c0*/  HMMA.16816.F32.BF16 R20, R24, R14, R20 ;  /* 0x0000000e1814723c */ /* 0x008fec0000041814 */
[----:B------:R-:W-:-:S02]  /*2e4d0*/  IMAD.MOV.U32 R16, RZ, RZ, R14 ;  /* 0x000000ffff107224 */ /* 0x000fc400078e000e */
[----:B------:R-:W-:-:S15]  /*2e4e0*/  IMAD.MOV.U32 R17, RZ, RZ, R15 ;  /* 0x000000ffff117224 */ /* 0x000fde00078e000f */
[----:B------:R-:W-:Y:S04]  /*2e4f0*/  STL.64 [R1+0xa30], R20 ;  /* 0x000a301401007387 */ /* 0x000fe80000100a00 */
[----:B------:R0:W-:Y:S04]  /*2e500*/  STL.64 [R1+0xa38], R22 ;  /* 0x000a381601007387 */ /* 0x0001e80000100a00 */
[----:B0-----:R-:W3:Y:S04]  /*2e510*/  LDL.LU.64 R22, [R1+0x2d38] ;  /* 0x002d380001167983 */ /* 0x001ee80000300a00 */
[----:B------:R-:W3:Y:S04]  /*2e520*/  LDL.LU.64 R20, [R1+0x2d30] ;  /* 0x002d300001147983 */ /* 0x000ee80000300a00 */
[----:B------:R-:W3:Y:S04]  /*2e530*/  LDL.LU.64 R14, [R1+0x2d28] ;  /* 0x002d2800010e7983 */ /* 0x000ee80000300a00 */
[----:B------:R-:W-:Y:S04]  /*2e540*/  STL.64 [R1+0x2c98], R18 ;  /* 0x002c981201007387 */ /* 0x000fe80000100a00 */
[----:B------:R0:W-:Y:S04]  /*2e550*/  STL.64 [R1+0x2c90], R16 ;  /* 0x002c901001007387 */ /* 0x0001e80000100a00 */
[----:B0-----:R-:W2:Y:S04]  /*2e560*/  LDL.LU R16, [R1+0x210] ;  /* 0x0002100001107983 */ /* 0x001ea80000300800 */
[----:B------:R-:W2:Y:S04]  /*2e570*/  LDL.LU R17, [R1+0x214] ;  /* 0x0002140001117983 */ /* 0x000ea80000300800 */
[----:B------:R-:W2:Y:S04]  /*2e580*/  LDL.LU R18, [R1+0x218] ;  /* 0x0002180001127983 */ /* 0x000ea80000300800 */
[----:B------:R-:W2:Y:S01]  /*2e590*/  LDL.LU R19, [R1+0x21c] ;  /* 0x00021c0001137983 */ /* 0x000ea20000300800 */
[----:B---3--:R-:W-:Y:S03]  /*2e5a0*/  HMMA.16816.F32.BF16 R12, R24, R14, R20 ;  /* 0x0000000e180c723c */ /* 0x008fe60000041814 */
[----:B------:R-:W3:-:S15]  /*2e5b0*/  LDL.LU.64 R22, [R1+0x2d20] ;  /* 0x002d200001167983 */ /* 0x000ede0000300a00 */
[----:B------:R-:W-:-:S05]  /*2e5c0*/  NOP ;  /* 0x0000000000007918 */ /* 0x000fca0000000000 */
[----:B------:R-:W-:Y:S04]  /*2e5d0*/  STL.64 [R1+0xa20], R12 ;  /* 0x000a200c01007387 */ /* 0x000fe80000100a00 */
[----:B------:R0:W-:Y:S04]  /*2e5e0*/  STL.64 [R1+0xa28], R14 ;  /* 0x000a280e01007387 */ /* 0x0001e80000100a00 */
[----:B0-----:R-:W3:Y:S04]  /*2e5f0*/  LDL.LU.64 R14, [R1+0x2d18] ;  /* 0x002d1800010e7983 */ /* 0x001ee80000300a00 */
[----:B------:R-:W3:Y:S02]  /*2e600*/  LDL.LU.64 R12, [R1+0x2d10] ;  /* 0x002d1000010c7983 */ /* 0x000ee40000300a00 */
[----:B---3--:R-:W-:-:S15]  /*2e610*/  HMMA.16816.F32.BF16 R12, R24, R22, R12 ;  /* 0x00000016180c723c */ /* 0x008fde000004180c */
[----:B------:R-:W-:-:S08]  /*2e620*/  NOP ;  /* 0x0000000000007918 */ /* 0x000fd00000000000 */
[----:B------:R0:W-:Y:S04]  /*2e630*/  STL.64 [R1+0xa10], R12 ;  /* 0x000a100c01007387 */ /* 0x0001e80000100a00 */
[----:B------:R1:W-:Y:S01]  /*2e640*/  STL.64 [R1+0xa18], R14 ;  /* 0x000a180e01007387 */ /* 0x0003e20000100a00 */
[----:B0-----:R-:W-:-:S03]  /*2e650*/  IMAD.MOV.U32 R12, RZ, RZ, R22 ;  /* 0x000000ffff0c7224 */ /* 0x001fc600078e0016 */
[----:B-1----:R-:W3:Y:S01]  /*2e660*/  LDL.LU.64 R14, [R1+0x2d08] ;  /* 0x002d0800010e7983 */ /* 0x002ee20000300a00 */
[----:B------:R-:W-:-:S03]  /*2e670*/  IMAD.MOV.U32 R13, RZ, RZ, R23 ;  /* 0x000000ffff0d7224 */ /* 0x000fc600078e0017 */
[----:B------:R-:W4:Y:S04]  /*2e680*/  LDL.LU.64 R22, [R1+0x2d00] ;  /* 0x002d000001167983 */ /* 0x000f280000300a00 */
[----:B------:R-:W4:Y:S02]  /*2e690*/  LDL.LU.64 R20, [R1+0x2cf8] ;  /* 0x002cf80001147983 */ /* 0x000f240000300a00 */
[----:B----4-:R-:W-:-:S15]  /*2e6a0*/  HMMA.16816.F32.BF16 R20, R24, R10, R20 ;  /* 0x0000000a1814723c */ /* 0x010fde0000041814 */
[----:B------:R-:W-:-:S08]  /*2e6b0*/  NOP ;  /* 0x0000000000007918 */ /* 0x000fd00000000000 */
        /* <DEDUP_REMOVED lines=12> */
[----:B0-----:R-:W4:Y:S04]  /*2e780*/  LDL.LU.64 R10, [R1+0x2cd0] ;  /* 0x002cd000010a7983 */ /* 0x001f280000300a00 */
[----:B------:R-:W4:Y:S02]  /*2e790*/  LDL.LU.64 R8, [R1+0x2cc8] ;  /* 0x002cc80001087983 */ /* 0x000f240000300a00 */
[----:B----4-:R-:W-:-:S15]  /*2e7a0*/  HMMA.16816.F32.BF16 R8, R24, R22, R8 ;  /* 0x000000161808723c */ /* 0x010fde0000041808 */
[----:B------:R-:W-:-:S08]  /*2e7b0*/  NOP ;  /* 0x0000000000007918 */ /* 0x000fd00000000000 */
[----:B------:R-:W-:Y:S04]  /*2e7c0*/  STL.64 [R1+0x9e0], R8 ;  /* 0x0009e00801007387 */ /* 0x000fe80000100a00 */
[----:B------:R0:W-:Y:S04]  /*2e7d0*/  STL.64 [R1+0x9e8], R10 ;  /* 0x0009e80a01007387 */ /* 0x0001e80000100a00 */
[----:B0-----:R-:W3:Y:S04]  /*2e7e0*/  LDL.LU.64 R10, [R1+0x2cc0] ;  /* 0x002cc000010a7983 */ /* 0x001ee80000300a00 */
[----:B------:R-:W3:Y:S04]  /*2e7f0*/  LDL.LU.64 R8, [R1+0x2cb8] ;  /* 0x002cb80001087983 */ /* 0x000ee80000300a00 */
[----:B------:R-:W-:Y:S01]  /*2e800*/  STL.64 [R1+0x2b98], R22 ;  /* 0x002b981601007387 */ /* 0x000fe20000100a00 */
[----:B---3--:R-:W-:-:S15]  /*2e810*/  HMMA.16816.F32.BF16 R8, R24, R14, R8 ;  /* 0x0000000e1808723c */ /* 0x008fde0000041808 */
[----:B------:R-:W-:-:S08]  /*2e820*/  NOP ;  /* 0x0000000000007918 */ /* 0x000fd00000000000 */
[----:B------:R-:W-:Y:S04]  /*2e830*/  STL.64 [R1+0x9d0], R8 ;  /* 0x0009d00801007387 */ /* 0x000fe80000100a00 */
[----:B------:R0:W-:Y:S04]  /*2e840*/  STL.64 [R1+0x9d8], R10 ;  /* 0x0009d80a01007387 */ /* 0x0001e80000100a00 */
[----:B0-----:R-:W2:Y:S04]  /*2e850*/  LDL.LU.64 R10, [R1+0x2cb0] ;  /* 0x002cb000010a7983 */ /* 0x001ea80000300a00 */
[----:B------:R-:W2:Y:S04]  /*2e860*/  LDL.LU.64 R8, [R1+0x2ca8] ;  /* 0x002ca80001087983 */ /* 0x000ea80000300a00 */
[----:B------:R-:W-:Y:S01]  /*2e870*/  STL.64 [R1+0x2c70], R14 ;  /* 0x002c700e01007387 */ /* 0x000fe20000100a00 */
[----:B--2---:R-:W-:-:S15]  /*2e880*/  HMMA.16816.F32.BF16 R8, R24, R6, R8 ;  /* 0x000000061808723c */ /* 0x004fde0000041808 */
[----:B------:R-:W-:-:S08]  /*2e890*/  NOP ;  /* 0x0000000000007918 */ /* 0x000fd00000000000 */
[----:B------:R-:W-:Y:S04]  /*2e8a0*/  STL.64 [R1+0x9c0], R8 ;  /* 0x0009c00801007387 */ /* 0x000fe80000100a00 */
[----:B------:R0:W-:Y:S04]  /*2e8b0*/  STL.64 [R1+0x9c8], R10 ;  /* 0x0009c80a01007387 */ /* 0x0001e80000100a00 */
[----:B0-----:R-:W2:Y:S04]  /*2e8c0*/  LDL.LU.64 R10, [R1+0x2ca0] ;  /* 0x002ca000010a7983 */ /* 0x001ea80000300a00 */
[----:B------:R-:W-:Y:S01]  /*2e8d0*/  STL.64 [R1+0x2c40], R6 ;  /* 0x002c400601007387 */ /* 0x000fe20000100a00 */
[----:B--2---:R-:W-:Y:S03]  /*2e8e0*/  HMMA.16816.F32.BF16 R24, R24, R10, R16 ;  /* 0x0000000a1818723c */ /* 0x004fe60000041810 */
[----:B------:R-:W2:Y:S04]  /*2e8f0*/  LDL.LU.64 R18, [R1+0x2c98] ;  /* 0x002c980001127983 */ /* 0x000ea80000300a00 */
[----:B------:R-:W3:Y:S04]  /*2e900*/  LDL.LU.64 R16, [R1+0x2c90] ;  /* 0x002c900001107983 */ /* 0x000ee80000300a00 */
[----:B------:R0:W-:Y:S04]  /*2e910*/  STL.64 [R1+0x2b80], R10 ;  /* 0x002b800a01007387 */ /* 0x0001e80000100a00 */
[----:B------:R-:W4:Y:S08]  /*2e920*/  LDL.LU R8, [R1+0x840] ;  /* 0x0008400001087983 */ /* 0x000f300000300800 */
[----:B------:R-:W-:Y:S04]  /*2e930*/  STL.64 [R1+0x210], R24 ;  /* 0x0002101801007387 */ /* 0x000fe80000100a00 */
[----:B------:R-:W-:Y:S04]  /*2e940*/  STL.64 [R1+0x218], R26 ;  /* 0x0002181a01007387 */ /* 0x000fe80000100a00 */
[----:B------:R-:W4:Y:S04]  /*2e950*/  LDL.LU R9, [R1+0x844] ;  /* 0x0008440001097983 */ /* 0x000f280000300800 */
[----:B0-----:R-:W2:Y:S04]  /*2e960*/  LDL.LU R10, [R1+0x848] ;  /* 0x00084800010a7983 */ /* 0x001ea80000300800 */
[----:B------:R-:W2:Y:S04]  /*2e970*/  LDL.LU R11, [R1+0x84c] ;  /* 0x00084c00010b7983 */ /* 0x000ea80000300800 */
[----:B--2---:R0:W-:Y:S04]  /*2e980*/  STL.64 [R1+0x2ba8], R10 ;  /* 0x002ba80a01007387 */ /* 0x0041e80000100a00 */
[----:B----4-:R-:W-:Y:S01]  /*2e990*/  STL.64 [R1+0x2ba0], R8 ;  /* 0x002ba00801007387 */ /* 0x010fe20000100a00 */
[----:B0-----:R-:W-:-:S02]  /*2e9a0*/  IMAD.MOV.U32 R10, RZ, RZ, R21 ;  /* 0x000000ffff0a7224 */ /* 0x001fc400078e0015 */
[----:B------:R-:W-:-:S05]  /*2e9b0*/  IMAD.MOV.U32 R11, RZ, RZ, R20 ;  /* 0x000000ffff0b7224 */ /* 0x000fca00078e0014 */
[----:B------:R0:W-:Y:S04]  /*2e9c0*/  STL.64 [R1+0x2bc0], R10 ;  /* 0x002bc00a01007387 */ /* 0x0001e80000100a00 */
[----:B------:R-:W2:Y:S04]  /*2e9d0*/  LDL.LU R20, [R1+0x850] ;  /* 0x0008500001147983 */ /* 0x000ea80000300800 */
[----:B------:R-:W2:Y:S04]  /*2e9e0*/  LDL.LU R21, [R1+0x854] ;  /* 0x0008540001157983 */ /* 0x000ea80000300800 */
[----:B------:R-:W4:Y:S04]  /*2e9f0*/  LDL.LU R22, [R1+0x858] ;  /* 0x0008580001167983 */ /* 0x000f280000300800 */
[----:B------:R-:W4:Y:S01]  /*2ea00*/  LDL.LU R23, [R1+0x85c] ;  /* 0x00085c0001177983 */ /* 0x000f220000300800 */
[----:B0-----:R-:W-:-:S02]  /*2ea10*/  IMAD.MOV.U32 R10, RZ, RZ, R12 ;  /* 0x000000ffff0a7224 */ /* 0x001fc400078e000c */
[----:B------:R-:W-:Y:S01]  /*2ea20*/  IMAD.MOV.U32 R11, RZ, RZ, R13 ;  /* 0x000000ffff0b7224 */ /* 0x000fe200078e000d */
[----:B------:R-:W2:Y:S04]  /*2ea30*/  LDL.LU R12, [R1+0x2c8c] ;  /* 0x002c8c00010c7983 */ /* 0x000ea80000300800 */
[----:B------:R-:W2:Y:S04]  /*2ea40*/  LDL.LU R13, [R1+0x2c88] ;  /* 0x002c8800010d7983 */ /* 0x000ea80000300800 */
[----:B------:R3:W-:Y:S02]  /*2ea50*/  STL.64 [R1+0x2bd8], R10 ;  /* 0x002bd80a01007387 */ /* 0x0007e40000100a00 */
[----:B---3--:R-:W-:-:S02]  /*2ea60*/  IMAD.MOV.U32 R10, RZ, RZ, R16 ;  /* 0x000000ffff0a7224 */ /* 0x008fc400078e0010 */
[----:B------:R-:W-:Y:S01]  /*2ea70*/  IMAD.MOV.U32 R11, RZ, RZ, R17 ;  /* 0x000000ffff0b7224 */ /* 0x000fe200078e0011 */
[----:B------:R-:W3:Y:S04]  /*2ea80*/  LDL.LU R16, [R1+0x2c84] ;  /* 0x002c840001107983 */ /* 0x000ee80000300800 */
[----:B------:R-:W3:Y:S04]  /*2ea90*/  LDL.LU R17, [R1+0x2c80] ;  /* 0x002c800001117983 */ /* 0x000ee80000300800 */
[----:B------:R-:W-:Y:S04]  /*2eaa0*/  STL.64 [R1+0x2bf0], R10 ;  /* 0x002bf00a01007387 */ /* 0x000fe80000100a00 */
[----:B----4-:R-:W-:Y:S04]  /*2eab0*/  STL.64 [R1+0x2bb8], R22 ;  /* 0x002bb81601007387 */ /* 0x010fe80000100a00 */
[----:B--2---:R0:W-:Y:S04]  /*2eac0*/  STL.64 [R1+0x2bb0], R20 ;  /* 0x002bb01401007387 */ /* 0x0041e80000100a00 */
[----:B0-----:R-:W2:Y:S04]  /*2ead0*/  LDL.LU R20, [R1+0x860] ;  /* 0x0008600001147983 */ /* 0x001ea80000300800 */
[----:B------:R-:W2:Y:S04]  /*2eae0*/  LDL.LU R21, [R1+0x864] ;  /* 0x0008640001157983 */ /* 0x000ea80000300800 */
[----:B------:R-:W4:Y:S04]  /*2eaf0*/  LDL.LU R22, [R1+0x868] ;  /* 0x0008680001167983 */ /* 0x000f280000300800 */
[----:B------:R-:W4:Y:S01]  /*2eb00*/  LDL.LU R23, [R1+0x86c] ;  /* 0x00086c0001177983 */ /* 0x000f220000300800 */
[----:B------:R-:W-:-:S02]  /*2eb10*/  IMAD.MOV.U32 R10, RZ, RZ, R18 ;  /* 0x000000ffff0a7224 */ /* 0x000fc400078e0012 */
        /* <DEDUP_REMOVED lines=11> */
[----:B------:R-:W-:-:S05]  /*2ebd0*/  IMAD.MOV.U32 R11, RZ, RZ, R28 ;  /* 0x000000ffff0b7224 */ /* 0x000fca00078e001c */
[----:B------:R0:W-:Y:S02]  /*2ebe0*/  STL.64 [R1+0x2c20], R10 ;  /* 0x002c200a01007387 */ /* 0x0001e40000100a00 */
[----:B0-----:R-:W-:Y:S02]  /*2ebf0*/  IMAD.MOV.U32 R11, RZ, RZ, R4 ;  /* 0x000000ffff0b7224 */ /* 0x001fe400078e0004 */
[----:B------:R-:W-:Y:S01]  /*2ec00*/  IMAD.MOV.U32 R10, RZ, RZ, R5 ;  /* 0x000000ffff0a7224 */ /* 0x000fe200078e0005 */
[----:B----4-:R-:W-:Y:S04]  /*2ec10*/  STL.64 [R1+0x2be8], R22 ;  /* 0x002be81601007387 */ /* 0x010fe80000100a00 */
[----:B--2---:R0:W-:Y:S04]  /*2ec20*/  STL.64 [R1+0x2be0], R20 ;  /* 0x002be01401007387 */ /* 0x0041e80000100a00 */
[----:B0-----:R-:W2:Y:S04]  /*2ec30*/  LDL.LU R20, [R1+0x890] ;  /* 0x0008900001147983 */ /* 0x001ea80000300800 */
[----:B------:R-:W2:Y:S04]  /*2ec40*/  LDL.LU R21, [R1+0x894] ;  /* 0x0008940001157983 */ /* 0x000ea80000300800 */
[----:B------:R-:W4:Y:S04]  /*2ec50*/  LDL.LU R22, [R1+0x898] ;  /* 0x0008980001167983 */ /* 0x000f280000300800 */
[----:B------:R-:W4:Y:S04]  /*2ec60*/  LDL.LU R23, [R1+0x89c] ;  /* 0x00089c0001177983 */ /* 0x000f280000300800 */
[----:B------:R-:W3:Y:S04]  /*2ec70*/  LDL.LU R4, [R1+0x8d0] ;  /* 0x0008d00001047983 */ /* 0x000ee80000300800 */
[----:B------:R-:W3:Y:S04]  /*2ec80*/  LDL.LU R5, [R1+0x8d4] ;  /* 0x0008d40001057983 */ /* 0x000ee80000300800 */
[----:B------:R-:W2:Y:S04]  /*2ec90*/  LDL.LU R6, [R1+0x8d8] ;  /* 0x0008d80001067983 */ /* 0x000ea80000300800 */
[----:B------:R-:W2:Y:S01]  /*2eca0*/  LDL.LU R7, [R1+0x8dc] ;  /* 0x0008dc0001077983 */ /* 0x000ea20000300800 */
[----:B------:R-:W-:-:S02]  /*2ecb0*/  IMAD.MOV.U32 R26, RZ, RZ, R13 ;  /* 0x000000ffff1a7224 */ /* 0x000fc400078e000d */
[----:B------:R-:W-:-:S05]  /*2ecc0*/  IMAD.MOV.U32 R27, RZ, RZ, R12 ;  /* 0x000000ffff1b7224 */ /* 0x000fca00078e000c */
[----:B------:R0:W-:Y:S04]  /*2ecd0*/  STL.64 [R1+0x2c68], R26 ;  /* 0x002c681a01007387 */ /* 0x0001e80000100a00 */
[----:B--2---:R1:W-:Y:S04]  /*2ece0*/  STL.64 [R1+0x2c50], R6 ;  /* 0x002c500601007387 */ /* 0x0043e80000100a00 */
[----:B---3--:R2:W-:Y:S04]  /*2ecf0*/  STL.64 [R1+0x2c48], R4 ;  /* 0x002c480401007387 */ /* 0x0085e80000100a00 */
[----:B------:R-:W3:Y:S04]  /*2ed00*/  LDL.LU R12, [R1+0x1040] ;  /* 0x00104000010c7983 */ /* 0x000ee80000300800 */
[----:B------:R-:W3:Y:S04]  /*2ed10*/  LDL.LU R13, [R1+0x1044] ;  /* 0x00104400010d7983 */ /* 0x000ee80000300800 */
[----:B------:R-:W3:Y:S04]  /*2ed20*/  LDL.LU R14, [R1+0x1048] ;  /* 0x00104800010e7983 */ /* 0x000ee80000300800 */
[----:B------:R-:W3:Y:S04]  /*2ed30*/  LDL.LU R15, [R1+0x104c] ;  /* 0x00104c00010f7983 */ /* 0x000ee80000300800 */
[----:B0-----:R-:W3:Y:S01]  /*2ed40*/  LDL.64 R26, [R1+0xd8] ;  /* 0x0000d800011a7983 */ /* 0x001ee20000100a00 */
[----:B-1----:R-:W-:-:S02]  /*2ed50*/  IMAD.MOV.U32 R6, RZ, RZ, R3 ;  /* 0x000000ffff067224 */ /* 0x002fc400078e0003 */
[----:B------:R-:W-:-:S05]  /*2ed60*/  IMAD.MOV.U32 R7, RZ, RZ, R0 ;  /* 0x000000ffff077224 */ /* 0x000fca00078e0000 */
[----:B------:R0:W-:Y:S04]  /*2ed70*/  STL.64 [R1+0x2c60], R6 ;  /* 0x002c600601007387 */ /* 0x0001e80000100a00 */
[----:B--2---:R-:W2:Y:S04]  /*2ed80*/  LDL.LU R4, [R1+0x1e0] ;  /* 0x0001e00001047983 */ /* 0x004ea80000300800 */
[----:B------:R-:W2:Y:S04]  /*2ed90*/  LDL.LU R5, [R1+0x1e4] ;  /* 0x0001e40001057983 */ /* 0x000ea80000300800 */
[----:B0-----:R-:W2:Y:S04]  /*2eda0*/  LDL.LU R6, [R1+0x1e8] ;  /* 0x0001e80001067983 */ /* 0x001ea80000300800 */
[----:B------:R-:W2:Y:S04]  /*2edb0*/  LDL.LU R7, [R1+0x1ec] ;  /* 0x0001ec0001077983 */ /* 0x000ea80000300800 */
[----:B------:R0:W-:Y:S04]  /*2edc0*/  STL.64 [R1+0x2c38], R10 ;  /* 0x002c380a01007387 */ /* 0x0001e80000100a00 */
[----:B0-----:R-:W4:Y:S04]  /*2edd0*/  LDL.64 R10, [R1+0xa8] ;  /* 0x0000a800010a7983 */ /* 0x001f280000100a00 */
[----:B----4-:R0:W-:Y:S04]  /*2ede0*/  STL.64 [R1+0x2c58], R10 ;  /* 0x002c580a01007387 */ /* 0x0101e80000100a00 */
[----:B------:R-:W4:Y:S04]  /*2edf0*/  LDL.LU R8, [R1+0x8e0] ;  /* 0x0008e00001087983 */ /* 0x000f280000300800 */
[----:B------:R-:W4:Y:S04]  /*2ee00*/  LDL.LU R9, [R1+0x8e4] ;  /* 0x0008e40001097983 */ /* 0x000f280000300800 */
[----:B0-----:R-:W4:Y:S04]  /*2ee10*/  LDL.LU R10, [R1+0x8e8] ;  /* 0x0008e800010a7983 */ /* 0x001f280000300800 */
[----:B------:R-:W4:Y:S04]  /*2ee20*/  LDL.LU R11, [R1+0x8ec] ;  /* 0x0008ec00010b7983 */ /* 0x000f280000300800 */
[----:B------:R-:W-:Y:S04]  /*2ee30*/  STL.64 [R1+0x2c00], R22 ;  /* 0x002c001601007387 */ /* 0x000fe80000100a00 */
[----:B------:R0:W-:Y:S04]  /*2ee40*/  STL.64 [R1+0x2bf8], R20 ;  /* 0x002bf81401007387 */ /* 0x0001e80000100a00 */
[----:B0-----:R-:W2:Y:S04]  /*2ee50*/  LDL.LU R20, [R1+0x8a0] ;  /* 0x0008a00001147983 */ /* 0x001ea80000300800 */
[----:B------:R-:W2:Y:S04]  /*2ee60*/  LDL.LU R21, [R1+0x8a4] ;  /* 0x0008a40001157983 */ /* 0x000ea80000300800 */
[----:B------:R-:W4:Y:S04]  /*2ee70*/  LDL.LU R22, [R1+0x8a8] ;  /* 0x0008a80001167983 */ /* 0x000f280000300800 */
[----:B------:R-:W4:Y:S01]  /*2ee80*/  LDL.LU R23, [R1+0x8ac] ;  /* 0x0008ac0001177983 */ /* 0x000f220000300800 */
[----:B---3--:R-:W-:Y:S03]  /*2ee90*/  HMMA.16816.F32.BF16 R12, R16, R26, R12 ;  /* 0x0000001a100c723c */ /* 0x008fe6000004180c */
[----:B----4-:R-:W-:Y:S04]  /*2eea0*/  STL.64 [R1+0x2c18], R22 ;  /* 0x002c181601007387 */ /* 0x010fe80000100a00 */
[----:B--2---:R0:W-:Y:S04]  /*2eeb0*/  STL.64 [R1+0x2c10], R20 ;  /* 0x002c101401007387 */ /* 0x0041e80000100a00 */
[----:B0-----:R-:W2:Y:S04]  /*2eec0*/  LDL.LU R20, [R1+0x8b0] ;  /* 0x0008b00001147983 */ /* 0x001ea80000300800 */
[----:B------:R-:W2:Y:S04]  /*2eed0*/  LDL.LU R21, [R1+0x8b4] ;  /* 0x0008b40001157983 */ /* 0x000ea80000300800 */
[----:B------:R-:W3:Y:S04]  /*2eee0*/  LDL.LU R22, [R1+0x8b8] ;  /* 0x0008b80001167983 */ /* 0x000ee80000300800 */
[----:B------:R-:W3:Y:S01]  /*2eef0*/  LDL.LU R23, [R1+0x8bc] ;  /* 0x0008bc0001177983 */ /* 0x000ee20000300800 */
[----:B------:R-:W-:-:S03]  /*2ef00*/  IMAD.MOV.U32 R0, RZ, RZ, R27 ;  /* 0x000000ffff007224 */ /* 0x000fc600078e001b */
[----:B---3--:R-:W-:Y:S04]  /*2ef10*/  STL.64 [R1+0x2c30], R22 ;  /* 0x002c301601007387 */ /* 0x008fe80000100a00 */
[----:B--2---:R0:W-:Y:S04]  /*2ef20*/  STL.64 [R1+0x2c28], R20 ;  /* 0x002c281401007387 */ /* 0x0041e80000100a00 */
[----:B0-----:R-:W2:Y:S04]  /*2ef30*/  LDL.LU R20, [R1+0x8c0] ;  /* 0x0008c00001147983 */ /* 0x001ea80000300800 */
[----:B------:R-:W2:Y:S04]  /*2ef40*/  LDL.LU R21, [R1+0x8c4] ;  /* 0x0008c40001157983 */ /* 0x000ea80000300800 */
[----:B------:R-:W2:Y:S04]  /*2ef50*/  LDL.LU R22, [R1+0x8c8] ;  /* 0x0008c80001167983 */ /* 0x000ea80000300800 */
[----:B------:R-:W2:Y:S04]  /*2ef60*/  LDL.LU R23, [R1+0x8cc] ;  /* 0x0008cc0001177983 */ /* 0x000ea80000300800 */
[----:B------:R0:W-:Y:S04]  /*2ef70*/  STL.64 [R1+0x1040], R12 ;  /* 0x0010400c01007387 */ /* 0x0001e80000100a00 */
[----:B------:R1:W-:Y:S01]  /*2ef80*/  STL.64 [R1+0x1048], R14 ;  /* 0x0010480e01007387 */ /* 0x0003e20000100a00 */
[----:B0-----:R-:W-:-:S03]  /*2ef90*/  IMAD.MOV.U32 R12, RZ, RZ, R26 ;  /* 0x000000ffff0c7224 */ /* 0x001fc600078e001a */
[----:B-1----:R-:W3:Y:S04]  /*2efa0*/  LDL.LU.64 R14, [R1+0x2c70] ;  /* 0x002c7000010e7983 */ /* 0x002ee80000300a00 */
[----:B------:R-:W4:Y:S02]  /*2efb0*/  LDL.LU.64 R26, [R1+0x2c68] ;  /* 0x002c6800011a7983 */ /* 0x000f240000300a00 */
[----:B----4-:R-:W-:Y:S02]  /*2efc0*/  HMMA.16816.F32.BF16 R24, R16, R26, R4 ;  /* 0x0000001a1018723c */ /* 0x010fe40000041804 */
[----:B------:R-:W4:-:S15]  /*2efd0*/  LDL.LU.64 R6, [R1+0x2c60] ;  /* 0x002c600001067983 */ /* 0x000f1e0000300a00 */
[----:B------:R-:W-:-:S06]  /*2efe0*/  NOP ;  /* 0x0000000000007918 */ /* 0x000fcc0000000000 */
[----:B------:R-:W-:Y:S04]  /*2eff0*/  STL.64 [R1+0x1e0], R24 ;  /* 0x0001e01801007387 */ /* 0x000fe80000100a00 */
[----:B------:R-:W-:Y:S04]  /*2f000*/  STL.64 [R1+0x1e8], R26 ;  /* 0x0001e81a01007387 */ /* 0x000fe80000100a00 */
[----:B------:R-:W0:Y:S04]  /*2f010*/  LDSM.16.MT88.4 R24, [R2+UR5+0x4300] ;  /* 0x004300050218783b */ /* 0x000e280008004200 */
[----:B0-----:R-:W-:Y:S04]  /*2f020*/  STL.64 [R1+0x2a50], R26 ;  /* 0x002a501a01007387 */ /* 0x001fe80000100a00 */
[----:B------:R0:W-:Y:S04]  /*2f030*/  STL.64 [R1+0x2a48], R24 ;  /* 0x002a481801007387 */ /* 0x0001e80000100a00 */
[----:B0-----:R-:W3:Y:S04]  /*2f040*/  LDL.LU R24, [R1+0x880] ;  /* 0x0008800001187983 */ /* 0x001ee80000300800 */
[----:B------:R-:W3:Y:S04]  /*2f050*/  LDL.LU R25, [R1+0x884] ;  /* 0x0008840001197983 */ /* 0x000ee80000300800 */
[----:B------:R-:W3:Y:S04]  /*2f060*/  LDL.LU R26, [R1+0x888] ;  /* 0x00088800011a7983 */ /* 0x000ee80000300800 */
[----:B------:R-:W3:Y:S01]  /*2f070*/  LDL.LU R27, [R1+0x88c] ;  /* 0x00088c00011b7983 */ /* 0x000ee20000300800 */
[----:B----4-:R-:W-:Y:S03]  /*2f080*/  HMMA.16816.F32.BF16 R4, R16, R6, R8 ;  /* 0x000000061004723c */ /* 0x010fe60000041808 */
[----:B------:R-:W4:-:S15]  /*2f090*/  LDL.LU.64 R10, [R1+0x2c58] ;  /* 0x002c5800010a7983 */ /* 0x000f1e0000300a00 */
[----:B------:R-:W-:-:S05]  /*2f0a0*/  NOP ;  /* 0x0000000000007918 */ /* 0x000fca0000000000 */
[----:B------:R-:W-:Y:S04]  /*2f0b0*/  STL.64 [R1+0x8e0], R4 ;  /* 0x0008e00401007387 */ /* 0x000fe80000100a00 */
[----:B------:R0:W-:Y:S04]  /*2f0c0*/  STL.64 [R1+0x8e8], R6 ;  /* 0x0008e80601007387 */ /* 0x0001e80000100a00 */
[----:B0-----:R-:W4:Y:S04]  /*2f0d0*/  LDL.LU.64 R6, [R1+0x2c50] ;  /* 0x002c500001067983 */ /* 0x001f280000300a00 */
        /* <DEDUP_REMOVED lines=9> */
[C---:B--2---:R-:W-:Y:S02]  /*2f170*/  HMMA.16816.F32.BF16 R8, R16.reuse, R10, R20 ;  /* 0x0000000a1008723c */ /* 0x044fe40000041814 */
[----:B----4-:R0:W-:Y:S04]  /*2f180*/  STL.64 [R1+0x2b90], R6 ;  /* 0x002b900601007387 */ /* 0x0101e80000100a00 */
[----:B------:R-:W-:Y:S04]  /*2f190*/  STL.64 [R1+0x2b88], R4 ;  /* 0x002b880401007387 */ /* 0x000fe80000100a00 */
[----:B0-----:R-:W3:Y:S04]  /*2f1a0*/  LDL.64 R6, [R1+0x58] ;  /* 0x0000580001067983 */ /* 0x001ee80000100a00 */
[----:B------:R-:W2:Y:S04]  /*2f1b0*/  LDL.LU.64 R22, [R1+0x2c30] ;  /* 0x002c300001167983 */ /* 0x000ea80000300a00 */
[----:B------:R-:W2:Y:S05]  /*2f1c0*/  LDL.LU.64 R20, [R1+0x2c28] ;  /* 0x002c280001147983 */ /* 0x000eaa0000300a00 */
        /* <DEDUP_REMOVED lines=9> */
[----:B0-----:R-:W2:Y:S04]  /*2f260*/  LDL.LU.64 R10, [R1+0x2c08] ;  /* 0x002c0800010a7983 */ /* 0x001ea80000300a00 */
[----:B------:R-:W4:Y:S01]  /*2f270*/  LDL R28, [R1+0x1de8] ;  /* 0x001de800011c7983 */ /* 0x000f220000100800 */
[----:B--2---:R-:W-:Y:S03]  /*2f280*/  HMMA.16816.F32.BF16 R8, R16, R10, R20 ;  /* 0x0000000a1008723c */ /* 0x004fe60000041814 */
[----:B----4-:R-:W-:Y:S04]  /*2f290*/  STL [R1+0x2b00], R28 ;  /* 0x002b001c01007387 */ /* 0x010fe80000100800 */
[----:B------:R-:W2:Y:S04]  /*2f2a0*/  LDL.LU.64 R22, [R1+0x2c00] ;  /* 0x002c000001167983 */ /* 0x000ea80000300a00 */
[----:B------:R-:W2:-:S12]  /*2f2b0*/  LDL.LU.64 R20, [R1+0x2bf8] ;  /* 0x002bf80001147983 */ /* 0x000e980000300a00 */
        /* <DEDUP_REMOVED lines=9> */
[----:B0-----:R-:W2:Y:S01]  /*2f350*/  LDL.LU.64 R10, [R1+0x2bd8] ;  /* 0x002bd800010a7983 */ /* 0x001ea20000300a00 */
[----:B---3--:R-:W-:-:S15]  /*2f360*/  HMMA.16816.F32.BF16 R24, R16, R6, R24 ;  /* 0x000000061018723c */ /* 0x008fde0000041818 */
[----:B------:R-:W-:-:S08]  /*2f370*/  NOP ;  /* 0x0000000000007918 */ /* 0x000fd00000000000 */
[----:B------:R-:W-:Y:S04]  /*2f380*/  STL.64 [R1+0x880], R24 ;  /* 0x0008801801007387 */ /* 0x000fe80000100a00 */
[----:B------:R0:W-:Y:S04]  /*2f390*/  STL.64 [R1+0x888], R26 ;  /* 0x0008881a01007387 */ /* 0x0001e80000100a00 */
[----:B------:R-:W3:Y:S04]  /*2f3a0*/  LDL.LU R4, [R1+0x830] ;  /* 0x0008300001047983 */ /* 0x000ee80000300800 */
[----:B------:R-:W3:Y:S01]  /*2f3b0*/  LDL.LU R5, [R1+0x834] ;  /* 0x0008340001057983 */ /* 0x000ee20000300800 */
[----:B0-----:R-:W-:-:S02]  /*2f3c0*/  IMAD.MOV.U32 R27, RZ, RZ, R6 ;  /* 0x000000ffff1b7224 */ /* 0x001fc400078e0006 */
[----:B------:R-:W-:Y:S01]  /*2f3d0*/  IMAD.MOV.U32 R26, RZ, RZ, R7 ;  /* 0x000000ffff1a7224 */ /* 0x000fe200078e0007 */
[----:B------:R-:W3:Y:S04]  /*2f3e0*/  LDL.LU R6, [R1+0x838] ;  /* 0x0008380001067983 */ /* 0x000ee80000300800 */
[----:B------:R-:W3:Y:S04]  /*2f3f0*/  LDL.LU R7, [R1+0x83c] ;  /* 0x00083c0001077983 */ /* 0x000ee80000300800 */
[----:B------:R0:W-:Y:S04]  /*2f400*/  STL.64 [R1+0x2b40], R26 ;  /* 0x002b401a01007387 */ /* 0x0001e80000100a00 */
[----:B0-----:R-:W4:Y:S01]  /*2f410*/  LDL.64 R26, [R1+0x28] ;  /* 0x00002800011a7983 */ /* 0x001f220000100a00 */
[----:B--2---:R-:W-:Y:S03]  /*2f420*/  HMMA.16816.F32.BF16 R8, R16, R10, R20 ;  /* 0x0000000a1008723c */ /* 0x004fe60000041814 */
[----:B------:R-:W2:Y:S04]  /*2f430*/  LDL.LU.64 R22, [R1+0x2bd0] ;  /* 0x002bd00001167983 */ /* 0x000ea80000300a00 */
[----:B------:R-:W2:-:S15]  /*2f440*/  LDL.LU.64 R20, [R1+0x2bc8] ;  /* 0x002bc80001147983 */ /* 0x000e9e0000300a00 */
[----:B------:R-:W-:-:S01]  /*2f450*/  NOP ;  /* 0x0000000000007918 */ /* 0x000fc20000000000 */
[----:B------:R-:W-:Y:S04]  /*2f460*/  STL.64 [R1+0x870], R8 ;  /* 0x0008700801007387 */ /* 0x000fe80000100a00 */
[----:B------:R0:W-:Y:S04]  /*2f470*/  STL.64 [R1+0x878], R10 ;  /* 0x0008780a01007387 */ /* 0x0001e80000100a00 */
[----:B0-----:R-:W2:Y:S02]  /*2f480*/  LDL.LU.64 R10, [R1+0x2bc0] ;  /* 0x002bc000010a7983 */ /* 0x001ea40000300a00 */
[----:B--2---:R-:W-:Y:S02]  /*2f490*/  HMMA.16816.F32.BF16 R8, R16, R10, R20 ;  /* 0x0000000a1008723c */ /* 0x004fe40000041814 */
[----:B------:R-:W4:Y:S04]  /*2f4a0*/  LDL.LU.64 R22, [R1+0x2bb8] ;  /* 0x002bb80001167983 */ /* 0x000f280000300a00 */
[----:B------:R-:W4:-:S15]  /*2f4b0*/  LDL.LU.64 R20, [R1+0x2bb0] ;  /* 0x002bb00001147983 */ /* 0x000f1e0000300a00 */
[----:B------:R-:W-:-:S02]  /*2f4c0*/  NOP ;  /* 0x0000000000007918 */ /* 0x000fc40000000000 */
[----:B------:R-:W-:Y:S04]  /*2f4d0*/  STL.64 [R1+0x860], R8 ;  /* 0x0008600801007387 */ /* 0x000fe80000100a00 */
[----:B------:R0:W-:Y:S04]  /*2f4e0*/  STL.64 [R1+0x868], R10 ;  /* 0x0008680a01007387 */ /* 0x0001e80000100a00 */
[----:B0-----:R-:W2:Y:S04]  /*2f4f0*/  LDL.LU.64 R10, [R1+0x2ba8] ;  /* 0x002ba800010a7983 */ /* 0x001ea80000300a00 */
[----:B------:R-:W2:Y:S01]  /*2f500*/  LDL.LU.64 R8, [R1+0x2ba0] ;  /* 0x002ba00001087983 */ /* 0x000ea20000300a00 */
[----:B----4-:R-:W-:-:S15]  /*2f510*/  HMMA.16816.F32.BF16 R20, R16, R26, R20 ;  /* 0x0000001a1014723c */ /* 0x010fde0000041814 */
[----:B------:R-:W-:-:S08]  /*2f520*/  NOP ;  /* 0x0000000000007918 */ /* 0x000fd00000000000 */
        /* <DEDUP_REMOVED lines=8> */
[----:B------:R0:W-:Y:S04]  /*2f5b0*/  STL.64 [R1+0x840], R8 ;  /* 0x0008400801007387 */ /* 0x0001e80000100a00 */
[----:B------:R1:W-:Y:S04]  /*2f5c0*/  STL.64 [R1+0x848], R10 ;  /* 0x0008480a01007387 */ /* 0x0003e80000100a00 */
[----:B0-----:R-:W2:Y:S04]  /*2f5d0*/  LDL.LU R8, [R1+0x820] ;  /* 0x0008200001087983 */ /* 0x001ea80000300800 */
[----:B------:R-:W2:Y:S04]  /*2f5e0*/  LDL.LU R9, [R1+0x824] ;  /* 0x0008240001097983 */ /* 0x000ea80000300800 */
[----:B-1----:R-:W2:Y:S04]  /*2f5f0*/  LDL.LU R10, [R1+0x828] ;  /* 0x00082800010a7983 */ /* 0x002ea80000300800 */
[----:B------:R-:W2:Y:S04]  /*2f600*/  LDL.LU R11, [R1+0x82c] ;  /* 0x00082c00010b7983 */ /* 0x000ea80000300800 */
[----:B------:R-:W4:Y:S04]  /*2f610*/  LDL.LU R20, [R1+0x1d0] ;  /* 0x0001d00001147983 */ /* 0x000f280000300800 */
[----:B------:R-:W4:Y:S04]  /*2f620*/  LDL.LU R21, [R1+0x1d4] ;  /* 0x0001d40001157983 */ /* 0x000f280000300800 */
[----:B------:R-:W4:Y:S04]  /*2f630*/  LDL.LU R22, [R1+0x1d8] ;  /* 0x0001d80001167983 */ /* 0x000f280000300800 */
[----:B------:R-:W4:Y:S04]  /*2f640*/  LDL.LU R23, [R1+0x1dc] ;  /* 0x0001dc0001177983 */ /* 0x000f280000300800 */
[----:B------:R-:W2:Y:S04]  /*2f650*/  LDL.LU R24, [R1+0x740] ;  /* 0x0007400001187983 */ /* 0x000ea80000300800 */
        /* <DEDUP_REMOVED lines=9> */
[----:B------:R-:W3:Y:S04]  /*2f6f0*/  LDL.LU R27, [R1+0x1ac] ;  /* 0x0001ac00011b7983 */ /* 0x000ee80000300800 */
[----:B---3--:R0:W-:Y:S04]  /*2f700*/  STL.64 [R1+0x2b60], R26 ;  /* 0x002b601a01007387 */ /* 0x0081e80000100a00 */
[----:B--2---:R-:W-:Y:S04]  /*2f710*/  STL.64 [R1+0x2b58], R24 ;  /* 0x002b581801007387 */ /* 0x004fe80000100a00 */
[----:B------:R-:W-:Y:S04]  /*2f720*/  STL.64 [R1+0x830], R4 ;  /* 0x0008300401007387 */ /* 0x000fe80000100a00 */
[----:B------:R1:W-:Y:S01]  /*2f730*/  STL.64 [R1+0x838], R6 ;  /* 0x0008380601007387 */ /* 0x0003e20000100a00 */
[----:B0-----:R-:W-:-:S03]  /*2f740*/  IMAD.MOV.U32 R26, RZ, RZ, R12 ;  /* 0x000000ffff1a7224 */ /* 0x001fc600078e000c */
[----:B-1----:R-:W2:Y:S04]  /*2f750*/  LDL.LU.64 R6, [R1+0x2b90] ;  /* 0x002b900001067983 */ /* 0x002ea80000300a00 */
[----:B------:R-:W3:Y:S04]  /*2f760*/  LDL.LU.64 R4, [R1+0x2b88] ;  /* 0x002b880001047983 */ /* 0x000ee80000300a00 */
[----:B------:R-:W-:Y:S04]  /*2f770*/  STL.64 [R1+0x2b28], R14 ;  /* 0x002b280e01007387 */ /* 0x000fe80000100a00 */
[----:B------:R0:W-:Y:S04]  /*2f780*/  STL [R1+0x2b20], R13 ;  /* 0x002b200d01007387 */ /* 0x0001e80000100800 */
[----:B------:R-:W4:Y:S04]  /*2f790*/  LDL.LU R12, [R1+0x730] ;  /* 0x00073000010c7983 */ /* 0x000f280000300800 */
[----:B0-----:R-:W4:Y:S04]  /*2f7a0*/  LDL.LU R13, [R1+0x734] ;  /* 0x00073400010d7983 */ /* 0x001f280000300800 */
[----:B------:R-:W2:Y:S04]  /*2f7b0*/  LDL.LU R14, [R1+0x738] ;  /* 0x00073800010e7983 */ /* 0x000ea80000300800 */
[----:B------:R-:W2:Y:S04]  /*2f7c0*/  LDL.LU R15, [R1+0x73c] ;  /* 0x00073c00010f7983 */ /* 0x000ea80000300800 */
[----:B--2---:R0:W-:Y:S04]  /*2f7d0*/  STL.64 [R1+0x2b38], R14 ;  /* 0x002b380e01007387 */ /* 0x0041e80000100a00 */
[----:B----4-:R1:W-:Y:S04]  /*2f7e0*/  STL.64 [R1+0x2b30], R12 ;  /* 0x002b300c01007387 */ /* 0x0103e80000100a00 */
[----:B0-----:R-:W2:Y:S01]  /*2f7f0*/  LDL.64 R14, [R1+0xb8] ;  /* 0x0000b800010e7983 */ /* 0x001ea20000100a00 */
[C---:B------:R-:W-:Y:S03]  /*2f800*/  HMMA.16816.F32.BF16 R8, R16.reuse, R6, R8 ;  /* 0x000000061008723c */ /* 0x040fe60000041808 */
[----:B--2---:R0:W-:Y:S04]  /*2f810*/  STL.64 [R1+0x2b68], R14 ;  /* 0x002b680e01007387 */ /* 0x0041e80000100a00 */
[----:B-1----:R-:W2:Y:S04]  /*2f820*/  LDL.LU R12, [R1+0x1030] ;  /* 0x00103000010c7983 */ /* 0x002ea80000300800 */
[----:B------:R-:W2:Y:S04]  /*2f830*/  LDL.LU R13, [R1+0x1034] ;  /* 0x00103400010d7983 */ /* 0x000ea80000300800 */
[----:B0-----:R-:W2:Y:S04]  /*2f840*/  LDL.LU R14, [R1+0x1038] ;  /* 0x00103800010e7983 */ /* 0x001ea80000300800 */
[----:B------:R-:W2:Y:S04]  /*2f850*/  LDL.LU R15, [R1+0x103c] ;  /* 0x00103c00010f7983 */ /* 0x000ea80000300800 */
[----:B------:R-:W-:Y:S04]  /*2f860*/  STL.64 [R1+0x820], R8 ;  /* 0x0008200801007387 */ /* 0x000fe80000100a00 */
[----:B------:R0:W-:Y:S04]  /*2f870*/  STL.64 [R1+0x828], R10 ;  /* 0x0008280a01007387 */ /* 0x0001e80000100a00 */
[----:B0-----:R-:W4:Y:S04]  /*2f880*/  LDL.LU.64 R10, [R1+0x2b80] ;  /* 0x002b8000010a7983 */ /* 0x001f280000300a00 */
[----:B------:R0:W-:Y:S04]  /*2f890*/  STL.64 [R1+0x2b18], R6 ;  /* 0x002b180601007387 */ /* 0x0001e80000100a00 */
[----:B0-----:R-:W3:Y:S01]  /*2f8a0*/  LDL.64 R6, [R1+0x98] ;  /* 0x0000980001067983 */ /* 0x001ee20000100a00 */
[----:B----4-:R-:W-:Y:S03]  /*2f8b0*/  HMMA.16816.F32.BF16 R16, R16, R10, R20 ;  /* 0x0000000a1010723c */ /* 0x010fe60000041814 */
[----:B------:R-:W2:Y:S04]  /*2f8c0*/  LDL.LU.64 R22, [R1+0x2b78] ;  /* 0x002b780001167983 */ /* 0x000ea80000300a00 */
[----:B------:R-:W2:Y:S01]  /*2f8d0*/  LDL.LU.64 R20, [R1+0x2b70] ;  /* 0x002b700001147983 */ /* 0x000ea20000300a00 */
[----:B------:R-:W-:-:S15]  /*2f8e0*/  IMAD.MOV.U32 R27, RZ, RZ, R0 ;  /* 0x000000ffff1b7224 */ /* 0x000fde00078e0000 */
[----:B------:R-:W-:Y:S04]  /*2f8f0*/  STL.64 [R1+0x1d0], R16 ;  /* 0x0001d01001007387 */ /* 0x000fe80000100a00 */
[----:B------:R0:W-:Y:S04]  /*2f900*/  STL.64 [R1+0x1d8], R18 ;  /* 0x0001d81201007387 */ /* 0x0001e80000100a00 */
[----:B0-----:R-:W4:Y:S01]  /*2f910*/  LDL.64 R18, [R1+0xc8] ;  /* 0x0000c80001127983 */ /* 0x001f220000100a00 */
[----:B--2---:R-:W-:Y:S03]  /*2f920*/  HMMA.16816.F32.BF16 R24, R20, R26, R12 ;  /* 0x0000001a1418723c */ /* 0x004fe6000004180c */
[----:B------:R-:W2:-:S15]  /*2f930*/  LDL.LU.64 R14, [R1+0x2b68] ;  /* 0x002b6800010e7983 */ /* 0x000e9e0000300a00 */
[----:B------:R-:W-:-:S05]  /*2f940*/  NOP ;  /* 0x0000000000007918 */ /* 0x000fca0000000000 */
        /* <DEDUP_REMOVED lines=8> */
[----:B0-----:R-:W4:Y:S04]  /*2f9d0*/  LDL.LU.64 R26, [R1+0x2b50] ;  /* 0x002b5000011a7983 */ /* 0x001f280000300a00 */
[----:B------:R-:W4:Y:S01]  /*2f9e0*/  LDL.LU.64 R24, [R1+0x2b48] ;  /* 0x002b480001187983 */ /* 0x000f220000300a00 */
[----:B------:R-:W-:-:S02]  /*2f9f0*/  IMAD.MOV.U32 R9, RZ, RZ, R18 ;  /* 0x000000ffff097224 */ /* 0x000fc400078e0012 */
[----:B------:R-:W-:Y:S02]  /*2fa00*/  IMAD.MOV.U32 R0, RZ, RZ, R19 ;  /* 0x000000ffff007224 */ /* 0x000fe400078e0013 */
[----:B------:R-:W0:Y:S04]  /*2fa10*/  LDSM.16.MT88.4 R16, [R2+UR5+0x4380] ;  /* 0x004380050210783b */ /* 0x000e280008004200 */
[----:B------:R-:W-:Y:S04]  /*2fa20*/  STL.64 [R1+0x2ab8], R10 ;  /* 0x002ab80a01007387 */ /* 0x000fe80000100a00 */
[----:B------:R1:W-:Y:S04]  /*2fa30*/  STL [R1+0x2ab0], R9 ;  /* 0x002ab00901007387 */ /* 0x0003e80000100800 */
[----:B------:R-:W3:Y:S04]  /*2fa40*/  LDL.LU R8, [R1+0x720] ;  /* 0x0007200001087983 */ /* 0x000ee80000300800 */
[----:B-1----:R-:W3:Y:S04]  /*2fa50*/  LDL.LU R9, [R1+0x724] ;  /* 0x0007240001097983 */ /* 0x002ee80000300800 */
[----:B------:R-:W3:Y:S04]  /*2fa60*/  LDL.LU R10, [R1+0x728] ;  /* 0x00072800010a7983 */ /* 0x000ee80000300800 */
[----:B------:R-:W3:Y:S04]  /*2fa70*/  LDL.LU R11, [R1+0x72c] ;  /* 0x00072c00010b7983 */ /* 0x000ee80000300800 */
[----:B0-----:R-:W-:Y:S04]  /*2fa80*/  STL.64 [R1+0x2928], R18 ;  /* 0x0029281201007387 */ /* 0x001fe80000100a00 */
[----:B------:R-:W-:Y:S04]  /*2fa90*/  STL.64 [R1+0x2920], R16 ;  /* 0x0029201001007387 */ /* 0x000fe80000100a00 */
[----:B------:R2:W-:Y:S02]  /*2faa0*/  STL [R1+0x1dec], R2 ;  /* 0x001dec0201007387 */ /* 0x0005e40000100800 */
[----:B--2---:R-:W-:Y:S01]  /*2fab0*/  IMAD.MOV.U32 R2, RZ, RZ, R15 ;  /* 0x000000ffff027224 */ /* 0x004fe200078e000f */
[----:B----4-:R-:W-:-:S15]  /*2fac0*/  HMMA.16816.F32.BF16 R24, R20, R14, R24 ;  /* 0x0000000e1418723c */ /* 0x010fde0000041818 */
[----:B------:R-:W-:-:S08]  /*2fad0*/  NOP ;  /* 0x0000000000007918 */ /* 0x000fd00000000000 */
[----:B------:R0:W-:Y:S04]  /*2fae0*/  STL.64 [R1+0x740], R24 ;  /* 0x0007401801007387 */ /* 0x0001e80000100a00 */
[----:B------:R1:W-:Y:S01]  /*2faf0*/  STL.64 [R1+0x748], R26 ;  /* 0x0007481a01007387 */ /* 0x0003e20000100a00 */
[----:B0-----:R-:W-:-:S03]  /*2fb00*/  IMAD.MOV.U32 R24, RZ, RZ, R14 ;  /* 0x000000ffff187224 */ /* 0x001fc600078e000e */
[----:B-1----:R-:W2:Y:S04]  /*2fb10*/  LDL.LU.64 R26, [R1+0x2b40] ;  /* 0x002b4000011a7983 */ /* 0x002ea80000300a00 */
[----:B------:R-:W4:Y:S04]  /*2fb20*/  LDL.LU.64 R14, [R1+0x2b38] ;  /* 0x002b3800010e7983 */ /* 0x000f280000300a00 */
[----:B------:R-:W4:Y:S01]  /*2fb30*/  LDL.LU.64 R12, [R1+0x2b30] ;  /* 0x002b3000010c7983 */ /* 0x000f220000300a00 */
[----:B---3--:R-:W-:Y:S02]  /*2fb40*/  IMAD.MOV.U32 R18, RZ, RZ, R5 ;  /* 0x000000ffff127224 */ /* 0x008fe400078e0005 */
[----:B------:R-:W-:Y:S01]  /*2fb50*/  IMAD.MOV.U32 R19, RZ, RZ, R4 ;  /* 0x000000ffff137224 */ /* 0x000fe200078e0004 */
[C---:B------:R-:W-:Y:S06]  /*2fb60*/  HMMA.16816.F32.BF16 R8, R20.reuse, R6, R8 ;  /* 0x000000061408723c */ /* 0x040fec0000041808 */
[----:B------:R-:W-:Y:S01]  /*2fb70*/  IMAD.MOV.U32 R25, RZ, RZ, R6 ;  /* 0x000000ffff197224 */ /* 0x000fe200078e0006 */
[----:B----4-:R-:W-:Y:S01]  /*2fb80*/  HMMA.16816.F32.BF16 R16, R20, R18, R12 ;  /* 0x000000121410723c */ /* 0x010fe2000004180c */
[----:B------:R-:W3:Y:S04]  /*2fb90*/  LDL.LU.64 R14, [R1+0x2b28] ;  /* 0x002b2800010e7983 */ /* 0x000ee80000300a00 */
[----:B------:R-:W4:-:S15]  /*2fba0*/  LDL.LU R13, [R1+0x2b20] ;  /* 0x002b2000010d7983 */ /* 0x000f1e0000300800 */
[----:B------:R-:W-:-:S03]  /*2fbb0*/  NOP ;  /* 0x0000000000007918 */ /* 0x000fc60000000000 */
[----:B------:R0:W-:Y:S04]  /*2fbc0*/  STL.64 [R1+0x730], R16 ;  /* 0x0007301001007387 */ /* 0x0001e80000100a00 */
        /* <DEDUP_REMOVED lines=8> */
[----:B--2---:R-:W2:Y:S04]  /*2fc50*/  LDL.LU R8, [R1+0x6d0] ;  /* 0x0006d00001087983 */ /* 0x004ea80000300800 */
[----:B------:R-:W2:Y:S04]  /*2fc60*/  LDL.LU R9, [R1+0x6d4] ;  /* 0x0006d40001097983 */ /* 0x000ea80000300800 */
[----:B------:R-:W3:Y:S04]  /*2fc70*/  LDL.LU R10, [R1+0x6d8] ;  /* 0x0006d800010a7983 */ /* 0x000ee80000300800 */
[----:B------:R-:W3:Y:S04]  /*2fc80*/  LDL.LU R11, [R1+0x6dc] ;  /* 0x0006dc00010b7983 */ /* 0x000ee80000300800 */
[----:B------:R-:W4:Y:S04]  /*2fc90*/  LDL.LU R4, [R1+0x710] ;  /* 0x0007100001047983 */ /* 0x000f280000300800 */
[----:B------:R-:W4:Y:S01]  /*2fca0*/  LDL.LU R5, [R1+0x714] ;  /* 0x0007140001057983 */ /* 0x000f220000300800 */
[----:B------:R-:W-:-:S03]  /*2fcb0*/  IMAD.MOV.U32 R12, RZ, RZ, R7 ;  /* 0x000000ffff0c7224 */ /* 0x000fc600078e0007 */
[----:B------:R-:W4:Y:S04]  /*2fcc0*/  LDL.LU R6, [R1+0x718] ;  /* 0x0007180001067983 */ /* 0x000f280000300800 */
[----:B------:R-:W4:Y:S04]  /*2fcd0*/  LDL.LU R7, [R1+0x71c] ;  /* 0x00071c0001077983 */ /* 0x000f280000300800 */
[----:B---3--:R0:W-:Y:S04]  /*2fce0*/  STL.64 [R1+0x2ac8], R10 ;  /* 0x002ac80a01007387 */ /* 0x0081e80000100a00 */
[----:B--2---:R-:W-:Y:S04]  /*2fcf0*/  STL.64 [R1+0x2ac0], R8 ;  /* 0x002ac00801007387 */ /* 0x004fe80000100a00 */
[----:B------:R-:W2:Y:S04]  /*2fd00*/  LDL.LU R24, [R1+0x700] ;  /* 0x0007000001187983 */ /* 0x000ea80000300800 */
[----:B------:R-:W2:Y:S01]  /*2fd10*/  LDL.LU R25, [R1+0x704] ;  /* 0x0007040001197983 */ /* 0x000ea20000300800 */
[----:B0-----:R-:W-:-:S02]  /*2fd20*/  IMAD.MOV.U32 R11, RZ, RZ, R26 ;  /* 0x000000ffff0b7224 */ /* 0x001fc400078e001a */
[----:B------:R-:W-:Y:S01]  /*2fd30*/  IMAD.MOV.U32 R10, RZ, RZ, R27 ;  /* 0x000000ffff0a7224 */ /* 0x000fe200078e001b */
[----:B------:R-:W3:Y:S04]  /*2fd40*/  LDL.LU R26, [R1+0x708] ;  /* 0x00070800011a7983 */ /* 0x000ee80000300800 */
[----:B------:R-:W3:Y:S04]  /*2fd50*/  LDL.LU R27, [R1+0x70c] ;  /* 0x00070c00011b7983 */ /* 0x000ee80000300800 */
[----:B---3--:R0:W-:Y:S04]  /*2fd60*/  STL.64 [R1+0x2b10], R26 ;  /* 0x002b101a01007387 */ /* 0x0081e80000100a00 */
[----:B--2---:R-:W-:Y:S04]  /*2fd70*/  STL.64 [R1+0x2b08], R24 ;  /* 0x002b081801007387 */ /* 0x004fe80000100a00 */
[----:B0-----:R-:W2:Y:S04]  /*2fd80*/  LDL.64 R26, [R1+0x88] ;  /* 0x00008800011a7983 */ /* 0x001ea80000100a00 */
[----:B------:R0:W-:Y:S04]  /*2fd90*/  STL.64 [R1+0x2ad8], R10 ;  /* 0x002ad80a01007387 */ /* 0x0001e80000100a00 */
[----:B0-----:R-:W3:Y:S04]  /*2fda0*/  LDL.64 R10, [R1+0x68] ;  /* 0x00006800010a7983 */ /* 0x001ee80000100a00 */
[----:B---3--:R0:W-:Y:S04]  /*2fdb0*/  STL.64 [R1+0x2af0], R10 ;  /* 0x002af00a01007387 */ /* 0x0081e80000100a00 */
[----:B0-----:R-:W3:Y:S04]  /*2fdc0*/  LDL.64 R10, [R1+0x78] ;  /* 0x00007800010a7983 */ /* 0x001ee80000100a00 */
[----:B----4-:R0:W-:Y:S04]  /*2fdd0*/  STL.64 [R1+0x2aa8], R18 ;  /* 0x002aa81201007387 */ /* 0x0101e80000100a00 */
[----:B------:R1:W-:Y:S04]  /*2fde0*/  STL.64 [R1+0x2aa0], R16 ;  /* 0x002aa01001007387 */ /* 0x0003e80000100a00 */
[----:B0-----:R-:W4:Y:S01]  /*2fdf0*/  LDL.64 R18, [R1+0x48] ;  /* 0x0000480001127983 */ /* 0x001f220000100a00 */
[----:B--2---:R-:W-:Y:S03]  /*2fe00*/  HMMA.16816.F32.BF16 R4, R20, R26, R4 ;  /* 0x0000001a1404723c */ /* 0x004fe60000041804 */
[----:B----4-:R0:W-:Y:S04]  /*2fe10*/  STL.64 [R1+0x2ad0], R18 ;  /* 0x002ad01201007387 */ /* 0x0101e80000100a00 */
[----:B-1----:R-:W2:Y:S04]  /*2fe20*/  LDL.LU R16, [R1+0x6e0] ;  /* 0x0006e00001107983 */ /* 0x002ea80000300800 */
[----:B------:R-:W2:Y:S04]  /*2fe30*/  LDL.LU R17, [R1+0x6e4] ;  /* 0x0006e40001117983 */ /* 0x000ea80000300800 */
[----:B0-----:R-:W4:Y:S04]  /*2fe40*/  LDL.LU R18, [R1+0x6e8] ;  /* 0x0006e80001127983 */ /* 0x001f280000300800 */
[----:B------:R-:W4:Y:S04]  /*2fe50*/  LDL.LU R19, [R1+0x6ec] ;  /* 0x0006ec0001137983 */ /* 0x000f280000300800 */
[----:B----4-:R-:W-:Y:S04]  /*2fe60*/  STL.64 [R1+0x2ae8], R18 ;  /* 0x002ae81201007387 */ /* 0x010fe80000100a00 */
[----:B--2---:R0:W-:Y:S04]  /*2fe70*/  STL.64 [R1+0x2ae0], R16 ;  /* 0x002ae01001007387 */ /* 0x0041e80000100a00 */
[----:B0-----:R-:W2:Y:S04]  /*2fe80*/  LDL.LU R16, [R1+0x6f0] ;  /* 0x0006f00001107983 */ /* 0x001ea80000300800 */
[----:B------:R-:W2:Y:S04]  /*2fe90*/  LDL.LU R17, [R1+0x6f4] ;  /* 0x0006f40001117983 */ /* 0x000ea80000300800 */
[----:B------:R-:W2:Y:S04]  /*2fea0*/  LDL.LU R18, [R1+0x6f8] ;  /* 0x0006f80001127983 */ /* 0x000ea80000300800 */
[----:B------:R-:W2:Y:S04]  /*2feb0*/  LDL.LU R19, [R1+0x6fc] ;  /* 0x0006fc0001137983 */ /* 0x000ea80000300800 */
[----:B------:R0:W-:Y:S04]  /*2fec0*/  STL.64 [R1+0x2a98], R14 ;  /* 0x002a980e01007387 */ /* 0x0001e80000100a00 */
[----:B------:R-:W-:Y:S04]  /*2fed0*/  STL [R1+0x2a90], R12 ;  /* 0x002a900c01007387 */ /* 0x000fe80000100800 */
[----:B0-----:R-:W4:Y:S04]  /*2fee0*/  LDL.64 R14, [R1+0x38] ;  /* 0x00003800010e7983 */ /* 0x001f280000100a00 */
[----:B------:R0:W-:Y:S04]  /*2fef0*/  STL.64 [R1+0x710], R4 ;  /* 0x0007100401007387 */ /* 0x0001e80000100a00 */
[----:B------:R1:W-:Y:S01]  /*2ff00*/  STL.64 [R1+0x718], R6 ;  /* 0x0007180601007387 */ /* 0x0003e20000100a00 */
[----:B0-----:R-:W-:-:S03]  /*2ff10*/  IMAD.MOV.U32 R5, RZ, RZ, R26 ;  /* 0x000000ffff057224 */ /* 0x001fc600078e001a */
[----:B-1----:R-:W2:Y:S01]  /*2ff20*/  LDL.LU.64 R6, [R1+0x2b18] ;  /* 0x002b180001067983 */ /* 0x002ea20000300a00 */
[----:B------:R-:W-:-:S03]  /*2ff30*/  IMAD.MOV.U32 R4, RZ, RZ, R27 ;  /* 0x000000ffff047224 */ /* 0x000fc600078e001b */
[----:B------:R-:W3:Y:S04]  /*2ff40*/  LDL.LU.64 R26, [R1+0x2b10] ;  /* 0x002b1000011a7983 */ /* 0x000ee80000300a00 */
[----:B------:R-:W3:Y:S02]  /*2ff50*/  LDL.LU.64 R24, [R1+0x2b08] ;  /* 0x002b080001187983 */ /* 0x000ee40000300a00 */
[----:B---3--:R-:W-:Y:S02]  /*2ff60*/  HMMA.16816.F32.BF16 R24, R20, R10, R24 ;  /* 0x0000000a1418723c */ /* 0x008fe40000041818 */
[----:B--2---:R0:W-:Y:S04]  /*2ff70*/  STL.64 [R1+0x2a60], R6 ;  /* 0x002a600601007387 */ /* 0x0041e80000100a00 */
[----:B------:R-:W-:Y:S01]  /*2ff80*/  STL.64 [R1+0x2a58], R4 ;  /* 0x002a580401007387 */ /* 0x000fe20000100a00 */
[----:B0-----:R-:W-:-:S02]  /*2ff90*/  IMAD.MOV.U32 R6, RZ, RZ, R28 ;  /* 0x000000ffff067224 */ /* 0x001fc400078e001c */
[----:B------:R-:W-:Y:S01]  /*2ffa0*/  IMAD.MOV.U32 R7, RZ, RZ, R29 ;  /* 0x000000ffff077224 */ /* 0x000fe200078e001d */
[----:B------:R-:W2:Y:S04]  /*2ffb0*/  LDL.LU R28, [R1+0x2b00] ;  /* 0x002b0000011c7983 */ /* 0x000ea80000300800 */
[----:B------:R-:W-:Y:S09]  /*2ffc0*/  STL.64 [R1+0x2a78], R6 ;  /* 0x002a780601007387 */ /* 0x000ff20000100a00 */
[----:B------:R0:W-:Y:S04]  /*2ffd0*/  STL.64 [R1+0x700], R24 ;  /* 0x0007001801007387 */ /* 0x0001e80000100a00 */
[----:B------:R1:W-:Y:S04]  /*2ffe0*/  STL.64 [R1+0x708], R26 ;  /* 0x0007081a01007387 */ /* 0x0003e80000100a00 */
[----:B0-----:R-:W3:Y:S01]  /*2fff0*/  LDL.LU.64 R24, [R1+0x2af8] ;  /* 0x002af80001187983 */ /* 0x001ee20000300a00 */
[----:B-1----:R-:W-:-:S02]  /*30000*/  IMAD.MOV.U32 R27, RZ, RZ, R10 ;  /* 0x000000ffff1b7224 */ /* 0x002fc400078e000a */
[----:B------:R-:W-:Y:S02]  /*30010*/  IMAD.MOV.U32 R26, RZ, RZ, R11 ;  /* 0x000000ffff1a7224 */ /* 0x000fe400078e000b */
[----:B------:R-:W4:Y:S04]  /*30020*/  LDL.LU.64 R10, [R1+0x2af0] ;  /* 0x002af000010a7983 */ /* 0x000f280000300a00 */
[----:B------:R-:W-:Y:S04]  /*30030*/  STL.64 [R1+0x2a70], R26 ;  /* 0x002a701a01007387 */ /* 0x000fe80000100a00 */
[----:B---3--:R0:W-:Y:S04]  /*30040*/  STL.64 [R1+0x2a68], R24 ;  /* 0x002a681801007387 */ /* 0x0081e80000100a00 */
[----:B0-----:R-:W3:Y:S04]  /*30050*/  LDL.LU R24, [R1+0x6a0] ;  /* 0x0006a00001187983 */ /* 0x001ee80000300800 */
[----:B------:R-:W3:Y:S04]  /*30060*/  LDL.LU R25, [R1+0x6a4] ;  /* 0x0006a40001197983 */ /* 0x000ee80000300800 */
[----:B------:R-:W2:Y:S04]  /*30070*/  LDL.LU R26, [R1+0x6a8] ;  /* 0x0006a800011a7983 */ /* 0x000ea80000300800 */
[----:B------:R-:W2:Y:S01]  /*30080*/  LDL.LU R27, [R1+0x6ac] ;  /* 0x0006ac00011b7983 */ /* 0x000ea20000300800 */
[----:B----4-:R-:W-:Y:S06]  /*30090*/  HMMA.16816.F32.BF16 R16, R20, R10, R16 ;  /* 0x0000000a1410723c */ /* 0x010fec0000041810 */
[----:B------:R-:W-:-:S02]  /*300a0*/  IMAD.MOV.U32 R5, RZ, RZ, R10 ;  /* 0x000000ffff057224 */ /* 0x000fc400078e000a */
[----:B------:R-:W-:Y:S01]  /*300b0*/  IMAD.MOV.U32 R4, RZ, RZ, R11 ;  /* 0x000000ffff047224 */ /* 0x000fe200078e000b */
[----:B--2---:R-:W-:Y:S04]  /*300c0*/  STL.64 [R1+0x2a88], R26 ;  /* 0x002a881a01007387 */ /* 0x004fe80000100a00 */
[----:B---3--:R0:W-:Y:S04]  /*300d0*/  STL.64 [R1+0x2a80], R24 ;  /* 0x002a801801007387 */ /* 0x0081e80000100a00 */
        /* <DEDUP_REMOVED lines=9> */
[----:B---3--:R-:W-:Y:S02]  /*30170*/  HMMA.16816.F32.BF16 R8, R20, R10, R16 ;  /* 0x0000000a1408723c */ /* 0x008fe40000041810 */
[----:B------:R-:W3:-:S15]  /*30180*/  LDL.LU.64 R18, [R1+0x2ad0] ;  /* 0x002ad00001127983 */ /* 0x000ede0000300a00 */
[----:B------:R-:W-:-:S06]  /*30190*/  NOP ;  /* 0x0000000000007918 */ /* 0x000fcc0000000000 */
[----:B------:R-:W-:Y:S04]  /*301a0*/  STL.64 [R1+0x6e0], R8 ;  /* 0x0006e00801007387 */ /* 0x000fe80000100a00 */
[----:B------:R0:W-:Y:S04]  /*301b0*/  STL.64 [R1+0x6e8], R10 ;  /* 0x0006e80a01007387 */ /* 0x0001e80000100a00 */
[----:B0-----:R-:W4:Y:S04]  /*301c0*/  LDL.LU.64 R10, [R1+0x2ac8] ;  /* 0x002ac800010a7983 */ /* 0x001f280000300a00 */
[----:B------:R-:W4:Y:S01]  /*301d0*/  LDL.LU.64 R8, [R1+0x2ac0] ;  /* 0x002ac00001087983 */ /* 0x000f220000300a00 */
[----:B------:R-:W-:-:S02]  /*301e0*/  IMAD.MOV.U32 R7, RZ, RZ, R3 ;  /* 0x000000ffff077224 */ /* 0x000fc400078e0003 */
[----:B---3--:R-:W-:Y:S01]  /*301f0*/  IMAD.MOV.U32 R3, RZ, RZ, R19 ;  /* 0x000000ffff037224 */ /* 0x008fe200078e0013 */
[----:B----4-:R-:W-:-:S15]  /*30200*/  HMMA.16816.F32.BF16 R8, R20, R18, R8 ;  /* 0x000000121408723c */ /* 0x010fde0000041808 */
[----:B------:R-:W-:-:S08]  /*30210*/  NOP ;  /* 0x0000000000007918 */ /* 0x000fd00000000000 */
[----:B------:R0:W-:Y:S04]  /*30220*/  STL.64 [R1+0x6d0], R8 ;  /* 0x0006d00801007387 */ /* 0x0001e80000100a00 */
[----:B------:R1:W-:Y:S01]  /*30230*/  STL.64 [R1+0x6d8], R10 ;  /* 0x0006d80a01007387 */ /* 0x0003e20000100a00 */
[----:B0-----:R-:W-:-:S03]  /*30240*/  IMAD.MOV.U32 R8, RZ, RZ, R18 ;  /* 0x000000ffff087224 */ /* 0x001fc600078e0012 */
[----:B-1----:R-:W3:Y:S04]  /*30250*/  LDL.LU.64 R10, [R1+0x2ab8] ;  /* 0x002ab800010a7983 */ /* 0x002ee80000300a00 */
[----:B------:R-:W4:Y:S04]  /*30260*/  LDL.LU R9, [R1+0x2ab0] ;  /* 0x002ab00001097983 */ /* 0x000f280000300800 */
[----:B------:R-:W2:Y:S04]  /*30270*/  LDL.LU.64 R18, [R1+0x2aa8] ;  /* 0x002aa80001127983 */ /* 0x000ea80000300a00 */
[----:B------:R-:W2:Y:S01]  /*30280*/  LDL.LU.64 R16, [R1+0x2aa0] ;  /* 0x002aa00001107983 */ /* 0x000ea20000300a00 */
[----:B------:R-:W-:-:S02]  /*30290*/  IMAD.MOV.U32 R6, RZ, RZ, R13 ;  /* 0x000000ffff067224 */ /* 0x000fc400078e000d */
[----:B------:R-:W-:Y:S01]  /*302a0*/  IMAD.MOV.U32 R13, RZ, RZ, R15 ;  /* 0x000000ffff0d7224 */ /* 0x000fe200078e000f */
[----:B--2---:R-:W-:-:S15]  /*302b0*/  HMMA.16816.F32.BF16 R16, R20, R14, R16 ;  /* 0x0000000e1410723c */ /* 0x004fde0000041810 */
[----:B------:R-:W-:-:S08]  /*302c0*/  NOP ;  /* 0x0000000000007918 */ /* 0x000fd00000000000 */
[----:B------:R0:W-:Y:S04]  /*302d0*/  STL.64 [R1+0x6c0], R16 ;  /* 0x0006c01001007387 */ /* 0x0001e80000100a00 */
[----:B------:R-:W-:Y:S01]  /*302e0*/  STL.64 [R1+0x6c8], R18 ;  /* 0x0006c81201007387 */ /* 0x000fe20000100a00 */
[----:B0-----:R-:W-:-:S03]  /*302f0*/  IMAD.MOV.U32 R16, RZ, RZ, R14 ;  /* 0x000000ffff107224 */ /* 0x001fc600078e000e */
[----:B------:R-:W2:Y:S04]  /*30300*/  LDL.LU.64 R14, [R1+0x2a98] ;  /* 0x002a9800010e7983 */ /* 0x000ea80000300a00 */
[----:B------:R-:W3:Y:S04]  /*30310*/  LDL.LU R12, [R1+0x2a90] ;  /* 0x002a9000010c7983 */ /* 0x000ee80000300800 */
[----:B------:R0:W-:Y:S04]  /*30320*/  STL [R1+0x2988], R16 ;  /* 0x0029881001007387 */ /* 0x0001e80000100800 */
[----:B0-----:R-:W4:Y:S04]  /*30330*/  LDL.LU R16, [R1+0x540] ;  /* 0x0005400001107983 */ /* 0x001f280000300800 */
[----:B------:R-:W4:Y:S04]  /*30340*/  LDL.LU R17, [R1+0x544] ;  /* 0x0005440001117983 */ /* 0x000f280000300800 */
[----:B------:R-:W2:Y:S04]  /*30350*/  LDL.LU R18, [R1+0x548] ;  /* 0x0005480001127983 */ /* 0x000ea80000300800 */
[----:B------:R-:W2:Y:S04]  /*30360*/  LDL.LU R19, [R1+0x54c] ;  /* 0x00054c0001137983 */ /* 0x000ea80000300800 */
[----:B--2---:R0:W-:Y:S02]  /*30370*/  STL.64 [R1+0x2998], R18 ;  /* 0x0029981201007387 */ /* 0x0041e40000100a00 */
[----:B0-----:R-:W-:-:S02]  /*30380*/  IMAD.MOV.U32 R18, RZ, RZ, R5 ;  /* 0x000000ffff127224 */ /* 0x001fc400078e0005 */
[----:B------:R-:W-:Y:S02]  /*30390*/  IMAD.MOV.U32 R19, RZ, RZ, R4 ;  /* 0x000000ffff137224 */ /* 0x000fe400078e0004 */
[C---:B------:R-:W-:Y:S01]  /*303a0*/  HMMA.16816.F32.BF16 R4, R20.reuse, R6, R24 ;  /* 0x000000061404723c */ /* 0x040fe20000041818 */
[----:B----4-:R0:W-:Y:S04]  /*303b0*/  STL.64 [R1+0x2990], R16 ;  /* 0x0029901001007387 */ /* 0x0101e80000100a00 */
[----:B------:R1:W-:Y:S04]  /*303c0*/  STL.64 [R1+0x29b0], R18 ;  /* 0x0029b01201007387 */ /* 0x0003e80000100a00 */
[----:B0-----:R-:W2:Y:S04]  /*303d0*/  LDL.LU R16, [R1+0x690] ;  /* 0x0006900001107983 */ /* 0x001ea80000300800 */
[----:B------:R-:W2:Y:S04]  /*303e0*/  LDL.LU R17, [R1+0x694] ;  /* 0x0006940001117983 */ /* 0x000ea80000300800 */
[----:B-1----:R-:W2:Y:S04]  /*303f0*/  LDL.LU R18, [R1+0x698] ;  /* 0x0006980001127983 */ /* 0x002ea80000300800 */
[----:B------:R-:W2:Y:S04]  /*30400*/  LDL.LU R19, [R1+0x69c] ;  /* 0x00069c0001137983 */ /* 0x000ea80000300800 */
[----:B------:R-:W4:Y:S04]  /*30410*/  LDL.LU.64 R26, [R1+0x2a88] ;  /* 0x002a8800011a7983 */ /* 0x000f280000300a00 */
[----:B------:R-:W4:Y:S04]  /*30420*/  LDL.LU.64 R24, [R1+0x2a80] ;  /* 0x002a800001187983 */ /* 0x000f280000300a00 */
[----:B------:R-:W-:Y:S04]  /*30430*/  STL.64 [R1+0x6b0], R4 ;  /* 0x0006b00401007387 */ /* 0x000fe80000100a00 */
[----:B------:R0:W-:Y:S04]  /*30440*/  STL.64 [R1+0x6b8], R6 ;  /* 0x0006b80601007387 */ /* 0x0001e80000100a00 */
[----:B0-----:R-:W4:Y:S02]  /*30450*/  LDL.LU.64 R6, [R1+0x2a78] ;  /* 0x002a780001067983 */ /* 0x001f240000300a00 */
[C---:B----4-:R-:W-:Y:S02]  /*30460*/  HMMA.16816.F32.BF16 R4, R20.reuse, R6, R24 ;  /* 0x000000061404723c */ /* 0x050fe40000041818 */
[----:B------:R-:W4:Y:S04]  /*30470*/  LDL.LU.64 R26, [R1+0x2a70] ;  /* 0x002a7000011a7983 */ /* 0x000f280000300a00 */
[----:B--2---:R-:W-:Y:S01]  /*30480*/  HMMA.16816.F32.BF16 R16, R20, R14, R16 ;  /* 0x0000000e1410723c */ /* 0x004fe20000041810 */
[----:B------:R-:W2:-:S15]  /*30490*/  LDL.LU.64 R24, [R1+0x2a68] ;  /* 0x002a680001187983 */ /* 0x000e9e0000300a00 */
[----:B------:R-:W-:-:S01]  /*304a0*/  NOP ;  /* 0x0000000000007918 */ /* 0x000fc20000000000 */
[----:B------:R-:W-:Y:S04]  /*304b0*/  STL.64 [R1+0x6a0], R4 ;  /* 0x0006a00401007387 */ /* 0x000fe80000100a00 */
[----:B------:R0:W-:Y:S04]  /*304c0*/  STL.64 [R1+0x6a8], R6 ;  /* 0x0006a80601007387 */ /* 0x0001e80000100a00 */
[----:B0-----:R-:W3:Y:S04]  /*304d0*/  LDL.LU.64 R6, [R1+0x2a60] ;  /* 0x002a600001067983 */ /* 0x001ee80000300a00 */
[----:B------:R-:W2:Y:S04]  /*304e0*/  LDL.LU.64 R4, [R1+0x2a58] ;  /* 0x002a580001047983 */ /* 0x000ea80000300a00 */
[----:B------:R-:W-:Y:S04]  /*304f0*/  STL.64 [R1+0x690], R16 ;  /* 0x0006901001007387 */ /* 0x000fe80000100a00 */
[----:B------:R4:W-:Y:S02]  /*30500*/  STL.64 [R1+0x698], R18 ;  /* 0x0006981201007387 */ /* 0x0009e40000100a00 */
[----:B----4-:R-:W-:-:S02]  /*30510*/  IMAD.MOV.U32 R18, RZ, RZ, R27 ;  /* 0x000000ffff127224 */ /* 0x010fc400078e001b */
[----:B------:R-:W-:-:S05]  /*30520*/  IMAD.MOV.U32 R19, RZ, RZ, R26 ;  /* 0x000000ffff137224 */ /* 0x000fca00078e001a */
[----:B------:R0:W-:Y:S04]  /*30530*/  STL.64 [R1+0x29c8], R18 ;  /* 0x0029c81201007387 */ /* 0x0001e80000100a00 */
[----:B------:R-:W3:Y:S04]  /*30540*/  LDL.LU R16, [R1+0x680] ;  /* 0x0006800001107983 */ /* 0x000ee80000300800 */
[----:B------:R-:W3:Y:S04]  /*30550*/  LDL.LU R17, [R1+0x684] ;  /* 0x0006840001117983 */ /* 0x000ee80000300800 */
[----:B0-----:R-:W3:Y:S04]  /*30560*/  LDL.LU R18, [R1+0x688] ;  /* 0x0006880001127983 */ /* 0x001ee80000300800 */
[----:B------:R-:W3:Y:S04]  /*30570*/  LDL.LU R19, [R1+0x68c] ;  /* 0x00068c0001137983 */ /* 0x000ee80000300800 */
[----:B------:R-:W-:Y:S04]  /*30580*/  STL.64 [R1+0x2940], R14 ;  /* 0x0029400e01007387 */ /* 0x000fe80000100a00 */
[----:B------:R-:W-:Y:S01]  /*30590*/  STL [R1+0x2a00], R13 ;  /* 0x002a000d01007387 */ /* 0x000fe20000100800 */
[----:B---3--:R-:W-:-:S15]  /*305a0*/  HMMA.16816.F32.BF16 R16, R20, R6, R16 ;  /* 0x000000061410723c */ /* 0x008fde0000041810 */
[----:B------:R-:W-:-:S08]  /*305b0*/  NOP ;  /* 0x0000000000007918 */ /* 0x000fd00000000000 */
[----:B------:R-:W-:Y:S04]  /*305c0*/  STL.64 [R1+0x680], R16 ;  /* 0x0006801001007387 */ /* 0x000fe80000100a00 */
[----:B------:R2:W-:Y:S02]  /*305d0*/  STL.64 [R1+0x688], R18 ;  /* 0x0006881201007387 */ /* 0x0005e40000100a00 */
[----:B--2---:R-:W-:Y:S02]  /*305e0*/  IMAD.MOV.U32 R18, RZ, RZ, R5 ;  /* 0x000000ffff127224 */ /* 0x004fe400078e0005 */
[----:B------:R-:W-:-:S05]  /*305f0*/  IMAD.MOV.U32 R19, RZ, RZ, R4 ;  /* 0x000000ffff137224 */ /* 0x000fca00078e0004 */
[----:B------:R-:W-:Y:S04]  /*30600*/  STL.64 [R1+0x29e0], R18 ;  /* 0x0029e01201007387 */ /* 0x000fe80000100a00 */
[----:B------:R0:W-:Y:S04]  /*30610*/  STL.64 [R1+0x2938], R6 ;  /* 0x0029380601007387 */ /* 0x0001e80000100a00 */
[----:B------:R-:W2:Y:S04]  /*30620*/  LDL.LU R4, [R1+0x530] ;  /* 0x0005300001047983 */ /* 0x000ea80000300800 */
[----:B------:R-:W2:Y:S04]  /*30630*/  LDL.LU R5, [R1+0x534] ;  /* 0x0005340001057983 */ /* 0x000ea80000300800 */
[----:B0-----:R-:W3:Y:S04]  /*30640*/  LDL.LU R6, [R1+0x538] ;  /* 0x0005380001067983 */ /* 0x001ee80000300800 */
[----:B------:R-:W3:Y:S01]  /*30650*/  LDL.LU R7, [R1+0x53c] ;  /* 0x00053c0001077983 */ /* 0x000ee20000300800 */
[----:B------:R-:W-:-:S02]  /*30660*/  IMAD.MOV.U32 R18, RZ, RZ, R25 ;  /* 0x000000ffff127224 */ /* 0x000fc400078e0019 */
[----:B------:R-:W-:-:S05]  /*30670*/  IMAD.MOV.U32 R19, RZ, RZ, R12 ;  /* 0x000000ffff137224 */ /* 0x000fca00078e000c */
[----:B------:R-:W-:Y:S04]  /*30680*/  STL.64 [R1+0x29f8], R18 ;  /* 0x0029f81201007387 */ /* 0x000fe80000100a00 */
[----:B---3--:R-:W-:Y:S04]  /*30690*/  STL.64 [R1+0x29a8], R6 ;  /* 0x0029a80601007387 */ /* 0x008fe80000100a00 */
[----:B--2---:R0:W-:Y:S04]  /*306a0*/  STL.64 [R1+0x29a0], R4 ;  /* 0x0029a00401007387 */ /* 0x0041e80000100a00 */
[----:B0-----:R-:W2:Y:S04]  /*306b0*/  LDL.LU R4, [R1+0x550] ;  /* 0x0005500001047983 */ /* 0x001ea80000300800 */
[----:B------:R-:W2:Y:S04]  /*306c0*/  LDL.LU R5, [R1+0x554] ;  /* 0x0005540001057983 */ /* 0x000ea80000300800 */
[----:B------:R-:W3:Y:S04]  /*306d0*/  LDL.LU R6, [R1+0x558] ;  /* 0x0005580001067983 */ /* 0x000ee80000300800 */
[----:B------:R-:W3:Y:S04]  /*306e0*/  LDL.LU R7, [R1+0x55c] ;  /* 0x00055c0001077983 */ /* 0x000ee80000300800 */
[----:B------:R-:W4:Y:S04]  /*306f0*/  LDL.LU R12, [R1+0x590] ;  /* 0x00059000010c7983 */ /* 0x000f280000300800 */
[----:B------:R-:W4:Y:S04]  /*30700*/  LDL.LU R13, [R1+0x594] ;  /* 0x00059400010d7983 */ /* 0x000f280000300800 */
[----:B------:R-:W2:Y:S04]  /*30710*/  LDL.LU R14, [R1+0x598] ;  /* 0x00059800010e7983 */ /* 0x000ea80000300800 */
[----:B------:R-:W2:Y:S04]  /*30720*/  LDL.LU R15, [R1+0x59c] ;  /* 0x00059c00010f7983 */ /* 0x000ea80000300800 */
[----:B--2---:R0:W-:Y:S04]  /*30730*/  STL.64 [R1+0x2a10], R14 ;  /* 0x002a100e01007387 */ /* 0x0041e80000100a00 */
[----:B----4-:R1:W-:Y:S01]  /*30740*/  STL.64 [R1+0x2a08], R12 ;  /* 0x002a080c01007387 */ /* 0x0103e20000100a00 */
[----:B0-----:R-:W-:-:S02]  /*30750*/  IMAD.MOV.U32 R14, RZ, RZ, R24 ;  /* 0x000000ffff0e7224 */ /* 0x001fc400078e0018 */
[----:B------:R-:W-:-:S05]  /*30760*/  IMAD.MOV.U32 R15, RZ, RZ, R2 ;  /* 0x000000ffff0f7224 */ /* 0x000fca00078e0002 */
[----:B------:R0:W-:Y:S04]  /*30770*/  STL.64 [R1+0x2a20], R14 ;  /* 0x002a200e01007387 */ /* 0x0001e80000100a00 */
[----:B-1----:R-:W2:Y:S04]  /*30780*/  LDL.LU R12, [R1+0x160] ;  /* 0x00016000010c7983 */ /* 0x002ea80000300800 */
[----:B------:R-:W2:Y:S04]  /*30790*/  LDL.LU R13, [R1+0x164] ;  /* 0x00016400010d7983 */ /* 0x000ea80000300800 */
[----:B0-----:R-:W4:Y:S04]  /*307a0*/  LDL.LU R14, [R1+0x168] ;  /* 0x00016800010e7983 */ /* 0x001f280000300800 */
[----:B------:R-:W4:Y:S04]  /*307b0*/  LDL.LU R15, [R1+0x16c] ;  /* 0x00016c00010f7983 */ /* 0x000f280000300800 */
[----:B------:R-:W3:Y:S04]  /*307c0*/  LDL.LU R24, [R1+0x190] ;  /* 0x0001900001187983 */ /* 0x000ee80000300800 */
[----:B------:R-:W3:Y:S04]  /*307d0*/  LDL.LU R25, [R1+0x194] ;  /* 0x0001940001197983 */ /* 0x000ee80000300800 */
[----:B------:R-:W3:Y:S04]  /*307e0*/  LDL.LU R26, [R1+0x198] ;  /* 0x00019800011a7983 */ /* 0x000ee80000300800 */
[----:B------:R-:W3:Y:S04]  /*307f0*/  LDL.LU R27, [R1+0x19c] ;  /* 0x00019c00011b7983 */ /* 0x000ee80000300800 */
[----:B----4-:R0:W-:Y:S04]  /*30800*/  STL.64 [R1+0x2a30], R14 ;  /* 0x002a300e01007387 */ /* 0x0101e80000100a00 */
[----:B--2---:R-:W-:Y:S04]  /*30810*/  STL.64 [R1+0x2a28], R12 ;  /* 0x002a280c01007387 */ /* 0x004fe80000100a00 */
[----:B------:R-:W2:Y:S04]  /*30820*/  LDL.64 R18, [R1+0xa8] ;  /* 0x0000a80001127983 */ /* 0x000ea80000100a00 */
[----:B0-----:R-:W4:Y:S04]  /*30830*/  LDL.64 R14, [R1+0xd8] ;  /* 0x0000d800010e7983 */ /* 0x001f280000100a00 */
[----:B--2---:R0:W-:Y:S04]  /*30840*/  STL.64 [R1+0x2a18], R18 ;  /* 0x002a181201007387 */ /* 0x0041e80000100a00 */
[----:B------:R-:W2:Y:S04]  /*30850*/  LDL.LU R16, [R1+0x5a0] ;  /* 0x0005a00001107983 */ /* 0x000ea80000300800 */
[----:B------:R-:W2:Y:S04]  /*30860*/  LDL.LU R17, [R1+0x5a4] ;  /* 0x0005a40001117983 */ /* 0x000ea80000300800 */
[----:B0-----:R-:W3:Y:S04]  /*30870*/  LDL.LU R18, [R1+0x5a8] ;  /* 0x0005a80001127983 */ /* 0x001ee80000300800 */
[----:B------:R-:W3:Y:S04]  /*30880*/  LDL.LU R19, [R1+0x5ac] ;  /* 0x0005ac0001137983 */ /* 0x000ee80000300800 */
        /* <DEDUP_REMOVED lines=29> */
[----:B------:R0:W-:Y:S01]  /*30a60*/  STL.64 [R1+0x2968], R10 ;  /* 0x0029680a01007387 */ /* 0x0001e20000100a00 */
[----:B------:R-:W-:-:S03]  /*30a70*/  IMAD.MOV.U32 R2, RZ, RZ, R14 ;  /* 0x000000ffff027224 */ /* 0x000fc600078e000e */
[----:B0-----:R-:W4:Y:S01]  /*30a80*/  LDL.64 R10, [R1+0x58] ;  /* 0x00005800010a7983 */ /* 0x001f220000100a00 */
[----:B------:R-:W-:Y:S02]  /*30a90*/  IMAD.MOV.U32 R23, RZ, RZ, R0 ;  /* 0x000000ffff177224 */ /* 0x000fe400078e0000 */
[----:B------:R-:W-:Y:S01]  /*30aa0*/  IMAD.MOV.U32 R0, RZ, RZ, R15 ;  /* 0x000000ffff007224 */ /* 0x000fe200078e000f */
[----:B--2---:R-:W-:-:S15]  /*30ab0*/  HMMA.16816.F32.BF16 R16, R24, R14, R16 ;  /* 0x0000000e1810723c */ /* 0x004fde0000041810 */
[----:B------:R-:W-:-:S08]  /*30ac0*/  NOP ;  /* 0x0000000000007918 */ /* 0x000fd00000000000 */
[----:B------:R-:W-:Y:S04]  /*30ad0*/  STL.64 [R1+0x1000], R16 ;  /* 0x0010001001007387 */ /* 0x000fe80000100a00 */
[----:B------:R0:W-:Y:S04]  /*30ae0*/  STL.64 [R1+0x1008], R18 ;  /* 0x0010081201007387 */ /* 0x0001e80000100a00 */
[----:B0-----:R-:W2:Y:S04]  /*30af0*/  LDL.LU.64 R18, [R1+0x2a40] ;  /* 0x002a400001127983 */ /* 0x001ea80000300a00 */
[----:B------:R-:W2:Y:S04]  /*30b00*/  LDL.LU.64 R16, [R1+0x2a38] ;  /* 0x002a380001107983 */ /* 0x000ea80000300a00 */
[----:B------:R-:W3:Y:S04]  /*30b10*/  LDL.LU.64 R14, [R1+0x2a30] ;  /* 0x002a3000010e7983 */ /* 0x000ee80000300a00 */
[----:B------:R-:W3:Y:S01]  /*30b20*/  LDL.LU.64 R12, [R1+0x2a28] ;  /* 0x002a2800010c7983 */ /* 0x000ee20000300a00 */
[----:B------:R-:W-:-:S07]  /*30b30*/  IMAD.MOV.U32 R22, RZ, RZ, R9 ;  /* 0x000000ffff167224 */ /* 0x000fce00078e0009 */
[----:B---3--:R-:W-:Y:S01]  /*30b40*/  HMMA.16816.F32.BF16 R20, R24, R22, R12 ;  /* 0x000000161814723c */ /* 0x008fe2000004180c */
[----:B------:R-:W2:-:S15]  /*30b50*/  LDL.LU.64 R14, [R1+0x2a20] ;  /* 0x002a2000010e7983 */ /* 0x000e9e0000300a00 */
[----:B------:R-:W-:-:S07]  /*30b60*/  NOP ;  /* 0x0000000000007918 */ /* 0x000fce0000000000 */
[----:B------:R-:W-:Y:S04]  /*30b70*/  STL.64 [R1+0x160], R20 ;  /* 0x0001601401007387 */ /* 0x000fe80000100a00 */
[----:B------:R-:W-:Y:S04]  /*30b80*/  STL.64 [R1+0x168], R22 ;  /* 0x0001681601007387 */ /* 0x000fe80000100a00 */
[----:B------:R-:W0:Y:S04]  /*30b90*/  LDSM.16.MT88.4 R20, [R28+UR5+0x4000] ;  /* 0x004000051c14783b */ /* 0x000e280008004200 */
[----:B0-----:R-:W-:Y:S04]  /*30ba0*/  STL.64 [R1+0x2810], R22 ;  /* 0x0028101601007387 */ /* 0x001fe80000100a00 */
[----:B------:R-:W-:Y:S01]  /*30bb0*/  STL.64 [R1+0x2808], R20 ;  /* 0x0028081401007387 */ /* 0x000fe20000100a00 */
[----:B--2---:R-:W-:Y:S03]  /*30bc0*/  HMMA.16816.F32.BF16 R12, R24, R14, R16 ;  /* 0x0000000e180c723c */ /* 0x004fe60000041810 */
[----:B------:R-:W2:-:S15]  /*30bd0*/  LDL.LU.64 R18, [R1+0x2a18] ;  /* 0x002a180001127983 */ /* 0x000e9e0000300a00 */
[----:B------:R-:W-:-:S05]  /*30be0*/  NOP ;  /* 0x0000000000007918 */ /* 0x000fca0000000000 */
[----:B------:R-:W-:Y:S04]  /*30bf0*/  STL.64 [R1+0x5a0], R12 ;  /* 0x0005a00c01007387 */ /* 0x000fe80000100a00 */
[----:B------:R0:W-:Y:S04]  /*30c00*/  STL.64 [R1+0x5a8], R14 ;  /* 0x0005a80e01007387 */ /* 0x0001e80000100a00 */
[----:B0-----:R-:W3:Y:S04]  /*30c10*/  LDL.LU.64 R14, [R1+0x2a10] ;  /* 0x002a1000010e7983 */ /* 0x001ee80000300a00 */
[----:B------:R-:W3:Y:S01]  /*30c20*/  LDL.LU.64 R12, [R1+0x2a08] ;  /* 0x002a0800010c7983 */ /* 0x000ee20000300a00 */
[----:B------:R-:W-:-:S02]  /*30c30*/  IMAD.MOV.U32 R23, RZ, RZ, R3 ;  /* 0x000000ffff177224 */ /* 0x000fc400078e0003 */
[----:B--2---:R-:W-:Y:S01]  /*30c40*/  IMAD.MOV.U32 R3, RZ, RZ, R19 ;  /* 0x000000ffff037224 */ /* 0x004fe200078e0013 */
[----:B---3--:R-:W-:-:S15]  /*30c50*/  HMMA.16816.F32.BF16 R12, R24, R18, R12 ;  /* 0x00000012180c723c */ /* 0x008fde000004180c */
[----:B------:R-:W-:-:S08]  /*30c60*/  NOP ;  /* 0x0000000000007918 */ /* 0x000fd00000000000 */
[----:B------:R0:W-:Y:S04]  /*30c70*/  STL.64 [R1+0x590], R12 ;  /* 0x0005900c01007387 */ /* 0x0001e80000100a00 */
[----:B------:R-:W-:Y:S04]  /*30c80*/  STL.64 [R1+0x598], R14 ;  /* 0x0005980e01007387 */ /* 0x000fe80000100a00 */
[----:B0-----:R-:W2:Y:S01]  /*30c90*/  LDL.LU R13, [R1+0x2a00] ;  /* 0x002a0000010d7983 */ /* 0x001ea20000300800 */
[----:B------:R-:W-:-:S03]  /*30ca0*/  IMAD.MOV.U32 R12, RZ, RZ, R18 ;  /* 0x000000ffff0c7224 */ /* 0x000fc600078e0012 */
[----:B------:R-:W3:Y:S02]  /*30cb0*/  LDL.LU.64 R18, [R1+0x29f8] ;  /* 0x0029f80001127983 */ /* 0x000ee40000300a00 */
[----:B---3--:R-:W-:Y:S02]  /*30cc0*/  HMMA.16816.F32.BF16 R16, R24, R18, R4 ;  /* 0x000000121810723c */ /* 0x008fe40000041804 */
[----:B------:R-:W3:Y:S04]  /*30cd0*/  LDL.LU.64 R6, [R1+0x29f0] ;  /* 0x0029f00001067983 */ /* 0x000ee80000300a00 */
[----:B------:R-:W3:-:S15]  /*30ce0*/  LDL.LU.64 R4, [R1+0x29e8] ;  /* 0x0029e80001047983 */ /* 0x000ede0000300a00 */
[----:B------:R-:W-:-:S02]  /*30cf0*/  NOP ;  /* 0x0000000000007918 */ /* 0x000fc40000000000 */
[----:B------:R-:W-:Y:S04]  /*30d00*/  STL.64 [R1+0x580], R16 ;  /* 0x0005801001007387 */ /* 0x000fe80000100a00 */
        /* <DEDUP_REMOVED lines=22> */
[----:B0-----:R-:W2:Y:S04]  /*30e70*/  LDL.LU.64 R18, [R1+0x2998] ;  /* 0x0029980001127983 */ /* 0x001ea80000300a00 */
[----:B------:R-:W2:Y:S01]  /*30e80*/  LDL.LU.64 R16, [R1+0x2990] ;  /* 0x0029900001107983 */ /* 0x000ea20000300a00 */
[----:B------:R-:W-:-:S02]  /*30e90*/  IMAD.MOV.U32 R22, RZ, RZ, R8 ;  /* 0x000000ffff167224 */ /* 0x000fc400078e0008 */
[----:B----4-:R-:W-:-:S05]  /*30ea0*/  IMAD.MOV.U32 R29, RZ, RZ, R11 ;  /* 0x000000ffff1d7224 */ /* 0x010fca00078e000b */
[C---:B---3--:R-:W-:Y:S06]  /*30eb0*/  HMMA.16816.F32.BF16 R4, R24.reuse, R22, R4 ;  /* 0x000000161804723c */ /* 0x048fec0000041804 */
[----:B--2---:R-:W-:-:S15]  /*30ec0*/  HMMA.16816.F32.BF16 R16, R24, R10, R16 ;  /* 0x0000000a1810723c */ /* 0x004fde0000041810 */
[----:B------:R-:W-:-:S08]  /*30ed0*/  NOP ;  /* 0x0000000000007918 */ /* 0x000fd00000000000 */
[----:B------:R0:W-:Y:S04]  /*30ee0*/  STL.64 [R1+0x540], R16 ;  /* 0x0005401001007387 */ /* 0x0001e80000100a00 */
[----:B------:R-:W-:Y:S04]  /*30ef0*/  STL.64 [R1+0x548], R18 ;  /* 0x0005481201007387 */ /* 0x000fe80000100a00 */
[----:B0-----:R-:W2:Y:S04]  /*30f00*/  LDL.LU R16, [R1+0x2988] ;  /* 0x0029880001107983 */ /* 0x001ea80000300800 */
[----:B------:R-:W-:Y:S04]  /*30f10*/  STL [R1+0x28b8], R29 ;  /* 0x0028b81d01007387 */ /* 0x000fe80000100800 */
[----:B------:R0:W-:Y:S04]  /*30f20*/  STL.64 [R1+0x2878], R22 ;  /* 0x0028781601007387 */ /* 0x0001e80000100a00 */
[----:B------:R-:W3:Y:S04]  /*30f30*/  LDL.LU R20, [R1+0x3e0] ;  /* 0x0003e00001147983 */ /* 0x000ee80000300800 */
[----:B------:R1:W-:Y:S04]  /*30f40*/  STL.64 [R1+0x530], R4 ;  /* 0x0005300401007387 */ /* 0x0003e80000100a00 */
[----:B------:R4:W-:Y:S04]  /*30f50*/  STL.64 [R1+0x538], R6 ;  /* 0x0005380601007387 */ /* 0x0009e80000100a00 */
[----:B------:R-:W3:Y:S04]  /*30f60*/  LDL.LU R21, [R1+0x3e4] ;  /* 0x0003e40001157983 */ /* 0x000ee80000300800 */
[----:B0-----:R-:W2:Y:S04]  /*30f70*/  LDL.LU R22, [R1+0x3e8] ;  /* 0x0003e80001167983 */ /* 0x001ea80000300800 */
[----:B------:R-:W2:Y:S04]  /*30f80*/  LDL.LU R23, [R1+0x3ec] ;  /* 0x0003ec0001177983 */ /* 0x000ea80000300800 */
[----:B-1----:R-:W3:Y:S04]  /*30f90*/  LDL.LU R4, [R1+0x4f0] ;  /* 0x0004f00001047983 */ /* 0x002ee80000300800 */
[----:B------:R-:W3:Y:S04]  /*30fa0*/  LDL.LU R5, [R1+0x4f4] ;  /* 0x0004f40001057983 */ /* 0x000ee80000300800 */
[----:B----4-:R-:W4:Y:S04]  /*30fb0*/  LDL.LU R6, [R1+0x4f8] ;  /* 0x0004f80001067983 */ /* 0x010f280000300800 */
[----:B------:R-:W4:Y:S04]  /*30fc0*/  LDL.LU R7, [R1+0x4fc] ;  /* 0x0004fc0001077983 */ /* 0x000f280000300800 */
[----:B----4-:R-:W-:Y:S04]  /*30fd0*/  STL.64 [R1+0x2950], R6 ;  /* 0x0029500601007387 */ /* 0x010fe80000100a00 */
[----:B---3--:R0:W-:Y:S04]  /*30fe0*/  STL.64 [R1+0x2948], R4 ;  /* 0x0029480401007387 */ /* 0x0081e80000100a00 */
[----:B0-----:R-:W3:Y:S04]  /*30ff0*/  LDL.LU R4, [R1+0x500] ;  /* 0x0005000001047983 */ /* 0x001ee80000300800 */
[----:B------:R-:W3:Y:S04]  /*31000*/  LDL.LU R5, [R1+0x504] ;  /* 0x0005040001057983 */ /* 0x000ee80000300800 */
[----:B------:R-:W4:Y:S04]  /*31010*/  LDL.LU R6, [R1+0x508] ;  /* 0x0005080001067983 */ /* 0x000f280000300800 */
[----:B------:R-:W4:Y:S04]  /*31020*/  LDL.LU R7, [R1+0x50c] ;  /* 0x00050c0001077983 */ /* 0x000f280000300800 */
[----:B------:R-:W2:Y:S04]  /*31030*/  LDL.LU R8, [R1+0x510] ;  /* 0x0005100001087983 */ /* 0x000ea80000300800 */
[----:B------:R-:W2:Y:S04]  /*31040*/  LDL.LU R9, [R1+0x514] ;  /* 0x0005140001097983 */ /* 0x000ea80000300800 */
[----:B------:R-:W3:Y:S04]  /*31050*/  LDL.LU R10, [R1+0x518] ;  /* 0x00051800010a7983 */ /* 0x000ee80000300800 */
[----:B------:R-:W3:Y:S04]  /*31060*/  LDL.LU R11, [R1+0x51c] ;  /* 0x00051c00010b7983 */ /* 0x000ee80000300800 */
[----:B---3--:R-:W-:Y:S04]  /*31070*/  STL.64 [R1+0x2978], R10 ;  /* 0x0029780a01007387 */ /* 0x008fe80000100a00 */
[----:B--2---:R-:W-:Y:S04]  /*31080*/  STL.64 [R1+0x2970], R8 ;  /* 0x0029700801007387 */ /* 0x004fe80000100a00 */
[----:B----4-:R0:W-:Y:S04]  /*31090*/  STL.64 [R1+0x2960], R6 ;  /* 0x0029600601007387 */ /* 0x0101e80000100a00 */
[----:B------:R1:W-:Y:S04]  /*310a0*/  STL.64 [R1+0x2958], R4 ;  /* 0x0029580401007387 */ /* 0x0003e80000100a00 */
[----:B0-----:R-:W2:Y:S04]  /*310b0*/  LDL.64 R6, [R1+0x28] ;  /* 0x0000280001067983 */ /* 0x001ea80000100a00 */
[----:B--2---:R0:W-:Y:S04]  /*310c0*/  STL.64 [R1+0x2980], R6 ;  /* 0x0029800601007387 */ /* 0x0041e80000100a00 */
[----:B-1----:R-:W2:Y:S04]  /*310d0*/  LDL.LU R4, [R1+0x520] ;  /* 0x0005200001047983 */ /* 0x002ea80000300800 */
[----:B------:R-:W2:Y:S04]  /*310e0*/  LDL.LU R5, [R1+0x524] ;  /* 0x0005240001057983 */ /* 0x000ea80000300800 */
[----:B0-----:R-:W2:Y:S04]  /*310f0*/  LDL.LU R6, [R1+0x528] ;  /* 0x0005280001067983 */ /* 0x001ea80000300800 */
[----:B------:R-:W2:Y:S04]  /*31100*/  LDL.LU R7, [R1+0x52c] ;  /* 0x00052c0001077983 */ /* 0x000ea80000300800 */
[----:B------:R-:W3:Y:S04]  /*31110*/  LDL.64 R14, [R1+0x18] ;  /* 0x00001800010e7983 */ /* 0x000ee80000100a00 */
[----:B------:R0:W-:Y:S04]  /*31120*/  STL.64 [R1+0x28c8], R22 ;  /* 0x0028c81601007387 */ /* 0x0001e80000100a00 */
[----:B------:R-:W-:Y:S04]  /*31130*/  STL.64 [R1+0x28c0], R20 ;  /* 0x0028c01401007387 */ /* 0x000fe80000100a00 */
[----:B0-----:R-:W4:Y:S04]  /*31140*/  LDL.64 R22, [R1+0x98] ;  /* 0x0000980001167983 */ /* 0x001f280000100a00 */
[----:B----4-:R0:W-:Y:S02]  /*31150*/  STL.64 [R1+0x28d8], R22 ;  /* 0x0028d81601007387 */ /* 0x0101e40000100a00 */
[----:B0-----:R-:W-:-:S02]  /*31160*/  IMAD.MOV.U32 R22, RZ, RZ, R12 ;  /* 0x000000ffff167224 */ /* 0x001fc400078e000c */
[----:B------:R-:W-:-:S05]  /*31170*/  IMAD.MOV.U32 R23, RZ, RZ, R3 ;  /* 0x000000ffff177224 */ /* 0x000fca00078e0003 */
[----:B------:R0:W-:Y:S04]  /*31180*/  STL.64 [R1+0x28f0], R22 ;  /* 0x0028f01601007387 */ /* 0x0001e80000100a00 */
[----:B0-----:R-:W4:Y:S01]  /*31190*/  LDL.64 R22, [R1+0xb8] ;  /* 0x0000b80001167983 */ /* 0x001f220000100a00 */
[----:B------:R-:W-:Y:S02]  /*311a0*/  IMAD.MOV.U32 R10, RZ, RZ, R16 ;  /* 0x000000ffff0a7224 */ /* 0x000fe400078e0010 */
[----:B------:R-:W-:Y:S01]  /*311b0*/  IMAD.MOV.U32 R11, RZ, RZ, R13 ;  /* 0x000000ffff0b7224 */ /* 0x000fe200078e000d */
[----:B----4-:R0:W-:Y:S04]  /*311c0*/  STL.64 [R1+0x28f8], R22 ;  /* 0x0028f81601007387 */ /* 0x0101e80000100a00 */
[----:B------:R-:W4:Y:S04]  /*311d0*/  LDL.LU R20, [R1+0x110] ;  /* 0x0001100001147983 */ /* 0x000f280000300800 */
[----:B------:R-:W4:Y:S04]  /*311e0*/  LDL.LU R21, [R1+0x114] ;  /* 0x0001140001157983 */ /* 0x000f280000300800 */
[----:B0-----:R-:W3:Y:S04]  /*311f0*/  LDL.LU R22, [R1+0x118] ;  /* 0x0001180001167983 */ /* 0x001ee80000300800 */
[----:B------:R-:W3:Y:S01]  /*31200*/  LDL.LU R23, [R1+0x11c] ;  /* 0x00011c0001177983 */ /* 0x000ee20000300800 */
[----:B--2---:R-:W-:Y:S03]  /*31210*/  HMMA.16816.F32.BF16 R8, R24, R10, R4 ;  /* 0x0000000a1808723c */ /* 0x004fe60000041804 */
[----:B---3--:R0:W-:Y:S04]  /*31220*/  STL.64 [R1+0x2908], R22 ;  /* 0x0029081601007387 */ /* 0x0081e80000100a00 */
[----:B----4-:R1:W-:Y:S01]  /*31230*/  STL.64 [R1+0x2900], R20 ;  /* 0x0029001401007387 */ /* 0x0103e20000100a00 */
[----:B0-----:R-:W-:-:S02]  /*31240*/  IMAD.MOV.U32 R22, RZ, RZ, R2 ;  /* 0x000000ffff167224 */ /* 0x001fc400078e0002 */
[----:B------:R-:W-:-:S05]  /*31250*/  IMAD.MOV.U32 R23, RZ, RZ, R0 ;  /* 0x000000ffff177224 */ /* 0x000fca00078e0000 */
[----:B------:R0:W-:Y:S04]  /*31260*/  STL.64 [R1+0x2930], R22 ;  /* 0x0029301601007387 */ /* 0x0001e80000100a00 */
[----:B-1----:R-:W2:Y:S04]  /*31270*/  LDL.LU R20, [R1+0x4e0] ;  /* 0x0004e00001147983 */ /* 0x002ea80000300800 */
[----:B------:R-:W2:Y:S04]  /*31280*/  LDL.LU R21, [R1+0x4e4] ;  /* 0x0004e40001157983 */ /* 0x000ea80000300800 */
[----:B0-----:R-:W2:Y:S04]  /*31290*/  LDL.LU R22, [R1+0x4e8] ;  /* 0x0004e80001167983 */ /* 0x001ea80000300800 */
[----:B------:R-:W2:Y:S04]  /*312a0*/  LDL.LU R23, [R1+0x4ec] ;  /* 0x0004ec0001177983 */ /* 0x000ea80000300800 */
[----:B------:R-:W3:Y:S04]  /*312b0*/  LDL.LU R16, [R1+0x150] ;  /* 0x0001500001107983 */ /* 0x000ee80000300800 */
[----:B------:R-:W3:Y:S04]  /*312c0*/  LDL.LU R17, [R1+0x154] ;  /* 0x0001540001117983 */ /* 0x000ee80000300800 */
[----:B------:R-:W3:Y:S04]  /*312d0*/  LDL.LU R18, [R1+0x158] ;  /* 0x0001580001127983 */ /* 0x000ee80000300800 */
[----:B------:R-:W3:Y:S04]  /*312e0*/  LDL.LU R19, [R1+0x15c] ;  /* 0x00015c0001137983 */ /* 0x000ee80000300800 */
[----:B------:R-:W4:Y:S04]  /*312f0*/  LDL.LU.64 R6, [R1+0x2980] ;  /* 0x0029800001067983 */ /* 0x000f280000300a00 */
        /* <DEDUP_REMOVED lines=9> */
[----:B-1----:R-:W3:Y:S01]  /*31390*/  LDL.LU.64 R10, [R1+0x2968] ;  /* 0x00296800010a7983 */ /* 0x002ee20000300a00 */
[----:B------:R-:W-:-:S03]  /*313a0*/  IMAD.MOV.U32 R8, RZ, RZ, R7 ;  /* 0x000000ffff087224 */ /* 0x000fc600078e0007 */
[----:B------:R-:W4:Y:S04]  /*313b0*/  LDL.LU.64 R6, [R1+0x2960] ;  /* 0x0029600001067983 */ /* 0x000f280000300a00 */
[----:B------:R-:W4:Y:S01]  /*313c0*/  LDL.LU.64 R4, [R1+0x2958] ;  /* 0x0029580001047983 */ /* 0x000f220000300a00 */
[----:B------:R-:W-:Y:S01]  /*313d0*/  IMAD.MOV.U32 R29, RZ, RZ, R15 ;  /* 0x000000ffff1d7224 */ /* 0x000fe200078e000f */
[----:B----4-:R-:W-:-:S15]  /*313e0*/  HMMA.16816.F32.BF16 R4, R24, R14, R4 ;  /* 0x0000000e1804723c */ /* 0x010fde0000041804 */
[----:B------:R-:W-:-:S08]  /*313f0*/  NOP ;  /* 0x0000000000007918 */ /* 0x000fd00000000000 */
[----:B------:R-:W-:Y:S04]  /*31400*/  STL.64 [R1+0x500], R4 ;  /* 0x0005000401007387 */ /* 0x000fe80000100a00 */
[----:B------:R0:W-:Y:S04]  /*31410*/  STL.64 [R1+0x508], R6 ;  /* 0x0005080601007387 */ /* 0x0001e80000100a00 */
[----:B0-----:R-:W4:Y:S04]  /*31420*/  LDL.LU.64 R6, [R1+0x2950] ;  /* 0x0029500001067983 */ /* 0x001f280000300a00 */
[----:B------:R-:W4:Y:S04]  /*31430*/  LDL.LU.64 R4, [R1+0x2948] ;  /* 0x0029480001047983 */ /* 0x000f280000300a00 */
[----:B------:R-:W4:Y:S02]  /*31440*/  LDL.LU.64 R14, [R1+0x2940] ;  /* 0x00294000010e7983 */ /* 0x000f240000300a00 */
[----:B----4-:R-:W-:-:S15]  /*31450*/  HMMA.16816.F32.BF16 R4, R24, R14, R4 ;  /* 0x0000000e1804723c */ /* 0x010fde0000041804 */
[----:B------:R-:W-:-:S08]  /*31460*/  NOP ;  /* 0x0000000000007918 */ /* 0x000fd00000000000 */
[----:B------:R-:W-:Y:S04]  /*31470*/  STL.64 [R1+0x4f0], R4 ;  /* 0x0004f00401007387 */ /* 0x000fe80000100a00 */
[----:B------:R0:W-:Y:S04]  /*31480*/  STL.64 [R1+0x4f8], R6 ;  /* 0x0004f80601007387 */ /* 0x0001e80000100a00 */
[----:B0-----:R-:W2:Y:S04]  /*31490*/  LDL.LU.64 R6, [R1+0x2938] ;  /* 0x0029380001067983 */ /* 0x001ea80000300a00 */
[----:B------:R0:W-:Y:S04]  /*314a0*/  STL.64 [R1+0x2838], R14 ;  /* 0x0028380e01007387 */ /* 0x0001e80000100a00 */
[----:B------:R-:W4:Y:S04]  /*314b0*/  LDL.LU R12, [R1+0x410] ;  /* 0x00041000010c7983 */ /* 0x000f280000300800 */
[----:B------:R-:W4:Y:S04]  /*314c0*/  LDL.LU R13, [R1+0x414] ;  /* 0x00041400010d7983 */ /* 0x000f280000300800 */
[----:B0-----:R-:W3:Y:S04]  /*314d0*/  LDL.LU R14, [R1+0x418] ;  /* 0x00041800010e7983 */ /* 0x001ee80000300800 */
[----:B------:R-:W3:Y:S01]  /*314e0*/  LDL.LU R15, [R1+0x41c] ;  /* 0x00041c00010f7983 */ /* 0x000ee20000300800 */
[C---:B--2---:R-:W-:Y:S03]  /*314f0*/  HMMA.16816.F32.BF16 R20, R24.reuse, R6, R20 ;  /* 0x000000061814723c */ /* 0x044fe60000041814 */
[----:B---3--:R-:W-:Y:S04]  /*31500*/  STL.64 [R1+0x2918], R14 ;  /* 0x0029180e01007387 */ /* 0x008fe80000100a00 */
[----:B----4-:R0:W-:Y:S04]  /*31510*/  STL.64 [R1+0x2910], R12 ;  /* 0x0029100c01007387 */ /* 0x0101e80000100a00 */
[----:B0-----:R-:W2:Y:S04]  /*31520*/  LDL.LU R12, [R1+0xff0] ;  /* 0x000ff000010c7983 */ /* 0x001ea80000300800 */
[----:B------:R-:W2:Y:S04]  /*31530*/  LDL.LU R13, [R1+0xff4] ;  /* 0x000ff400010d7983 */ /* 0x000ea80000300800 */
[----:B------:R-:W2:Y:S04]  /*31540*/  LDL.LU R14, [R1+0xff8] ;  /* 0x000ff800010e7983 */ /* 0x000ea80000300800 */
[----:B------:R-:W2:Y:S04]  /*31550*/  LDL.LU R15, [R1+0xffc] ;  /* 0x000ffc00010f7983 */ /* 0x000ea80000300800 */
[----:B------:R-:W-:Y:S04]  /*31560*/  STL.64 [R1+0x4e0], R20 ;  /* 0x0004e01401007387 */ /* 0x000fe80000100a00 */
[----:B------:R0:W-:Y:S04]  /*31570*/  STL.64 [R1+0x4e8], R22 ;  /* 0x0004e81601007387 */ /* 0x0001e80000100a00 */
[----:B0-----:R-:W2:Y:S04]  /*31580*/  LDL.LU.64 R22, [R1+0x2930] ;  /* 0x0029300001167983 */ /* 0x001ea80000300a00 */
[----:B------:R0:W-:Y:S04]  /*31590*/  STL.64 [R1+0x28d0], R6 ;  /* 0x0028d00601007387 */ /* 0x0001e80000100a00 */
[----:B------:R-:W3:Y:S04]  /*315a0*/  LDL.LU R4, [R1+0x3f0] ;  /* 0x0003f00001047983 */ /* 0x000ee80000300800 */
[----:B------:R-:W3:Y:S04]  /*315b0*/  LDL.LU R5, [R1+0x3f4] ;  /* 0x0003f40001057983 */ /* 0x000ee80000300800 */
[----:B0-----:R-:W4:Y:S04]  /*315c0*/  LDL.LU R6, [R1+0x3f8] ;  /* 0x0003f80001067983 */ /* 0x001f280000300800 */
        /* <DEDUP_REMOVED lines=11> */
[----:B------:R0:W-:Y:S04]  /*31680*/  STL.64 [R1+0x158], R26 ;  /* 0x0001581a01007387 */ /* 0x0001e80000100a00 */
[----:B0-----:R-:W4:Y:S04]  /*31690*/  LDL.64 R26, [R1+0xc8] ;  /* 0x0000c800011a7983 */ /* 0x001f280000100a00 */
[----:B------:R-:W-:Y:S01]  /*316a0*/  STL.64 [R1+0x2870], R10 ;  /* 0x0028700a01007387 */ /* 0x000fe20000100a00 */
[----:B--2---:R-:W-:Y:S03]  /*316b0*/  HMMA.16816.F32.BF16 R20, R16, R22, R12 ;  /* 0x000000161014723c */ /* 0x004fe6000004180c */
[----:B------:R-:W2:Y:S04]  /*316c0*/  LDL.LU.64 R14, [R1+0x2918] ;  /* 0x00291800010e7983 */ /* 0x000ea80000300a00 */
[----:B------:R-:W2:-:S15]  /*316d0*/  LDL.LU.64 R12, [R1+0x2910] ;  /* 0x00291000010c7983 */ /* 0x000e9e0000300a00 */
[----:B------:R-:W-:-:S01]  /*316e0*/  NOP ;  /* 0x0000000000007918 */ /* 0x000fc20000000000 */
        /* <DEDUP_REMOVED lines=8> */
[----:B0-----:R-:W2:Y:S01]  /*31770*/  LDL.LU.64 R22, [R1+0x28f8] ;  /* 0x0028f80001167983 */ /* 0x001ea20000300a00 */
[----:B------:R-:W-:Y:S02]  /*31780*/  IMAD.MOV.U32 R2, RZ, RZ, R26 ;  /* 0x000000ffff027224 */ /* 0x000fe400078e001a */
[----:B------:R-:W-:-:S02]  /*31790*/  IMAD.MOV.U32 R0, RZ, RZ, R27 ;  /* 0x000000ffff007224 */ /* 0x000fc400078e001b */
[----:B------:R-:W0:Y:S04]  /*317a0*/  LDSM.16.MT88.4 R24, [R28+UR5+0x4080] ;  /* 0x004080051c18783b */ /* 0x000e280008004200 */
[----:B0-----:R0:W-:Y:S04]  /*317b0*/  STL.64 [R1+0x26e8], R26 ;  /* 0x0026e81a01007387 */ /* 0x0011e80000100a00 */
[----:B------:R-:W-:Y:S04]  /*317c0*/  STL.64 [R1+0x26e0], R24 ;  /* 0x0026e01801007387 */ /* 0x000fe80000100a00 */
[----:B0-----:R-:W4:Y:S01]  /*317d0*/  LDL.64 R26, [R1+0x88] ;  /* 0x00008800011a7983 */ /* 0x001f220000100a00 */
[----:B--2---:R-:W-:-:S15]  /*317e0*/  HMMA.16816.F32.BF16 R12, R16, R22, R12 ;  /* 0x00000016100c723c */ /* 0x004fde000004180c */
[----:B------:R-:W-:-:S08]  /*317f0*/  NOP ;  /* 0x0000000000007918 */ /* 0x000fd00000000000 */
[----:B------:R0:W-:Y:S04]  /*31800*/  STL.64 [R1+0x410], R12 ;  /* 0x0004100c01007387 */ /* 0x0001e80000100a00 */
[----:B------:R-:W-:Y:S01]  /*31810*/  STL.64 [R1+0x418], R14 ;  /* 0x0004180e01007387 */ /* 0x000fe20000100a00 */
[----:B0-----:R-:W-:Y:S02]  /*31820*/  IMAD.MOV.U32 R13, RZ, RZ, R22 ;  /* 0x000000ffff0d7224 */ /* 0x001fe400078e0016 */
[----:B------:R-:W-:Y:S02]  /*31830*/  IMAD.MOV.U32 R12, RZ, RZ, R23 ;  /* 0x000000ffff0c7224 */ /* 0x000fe400078e0017 */
[----:B------:R-:W3:Y:S02]  /*31840*/  LDL.LU.64 R22, [R1+0x28f0] ;  /* 0x0028f00001167983 */ /* 0x000ee40000300a00 */
[----:B---3--:R-:W-:Y:S02]  /*31850*/  HMMA.16816.F32.BF16 R20, R16, R22, R4 ;  /* 0x000000161014723c */ /* 0x008fe40000041804 */
[----:B------:R-:W2:Y:S04]  /*31860*/  LDL.LU.64 R6, [R1+0x28e8] ;  /* 0x0028e80001067983 */ /* 0x000ea80000300a00 */
[----:B------:R-:W2:-:S15]  /*31870*/  LDL.LU.64 R4, [R1+0x28e0] ;  /* 0x0028e00001047983 */ /* 0x000e9e0000300a00 */
[----:B------:R-:W-:-:S02]  /*31880*/  NOP ;  /* 0x0000000000007918 */ /* 0x000fc40000000000 */
[----:B------:R-:W-:Y:S04]  /*31890*/  STL.64 [R1+0x400], R20 ;  /* 0x0004001401007387 */ /* 0x000fe80000100a00 */
[----:B------:R0:W-:Y:S04]  /*318a0*/  STL.64 [R1+0x408], R22 ;  /* 0x0004081601007387 */ /* 0x0001e80000100a00 */
[----:B0-----:R-:W2:Y:S02]  /*318b0*/  LDL.LU.64 R22, [R1+0x28d8] ;  /* 0x0028d80001167983 */ /* 0x001ea40000300a00 */
[----:B--2---:R-:W-:Y:S06]  /*318c0*/  HMMA.16816.F32.BF16 R4, R16, R22, R4 ;  /* 0x000000161004723c */ /* 0x004fec0000041804 */
[----:B------:R-:W-:-:S15]  /*318d0*/  IMAD.MOV.U32 R3, RZ, RZ, R23 ;  /* 0x000000ffff037224 */ /* 0x000fde00078e0017 */
[----:B------:R-:W-:-:S02]  /*318e0*/  NOP ;  /* 0x0000000000007918 */ /* 0x000fc40000000000 */
[----:B------:R0:W-:Y:S04]  /*318f0*/  STL.64 [R1+0x3f0], R4 ;  /* 0x0003f00401007387 */ /* 0x0001e80000100a00 */
[----:B------:R1:W-:Y:S01]  /*31900*/  STL.64 [R1+0x3f8], R6 ;  /* 0x0003f80601007387 */ /* 0x0003e20000100a00 */
[----:B0-----:R-:W-:-:S03]  /*31910*/  IMAD.MOV.U32 R4, RZ, RZ, R22 ;  /* 0x000000ffff047224 */ /* 0x001fc600078e0016 */
[----:B-1----:R-:W2:Y:S04]  /*31920*/  LDL.LU.64 R6, [R1+0x28d0] ;  /* 0x0028d00001067983 */ /* 0x002ea80000300a00 */
[----:B------:R-:W4:Y:S04]  /*31930*/  LDL.LU.64 R22, [R1+0x28c8] ;  /* 0x0028c80001167983 */ /* 0x000f280000300a00 */
[----:B------:R-:W4:Y:S02]  /*31940*/  LDL.LU.64 R20, [R1+0x28c0] ;  /* 0x0028c00001147983 */ /* 0x000f240000300a00 */
[----:B----4-:R-:W-:Y:S02]  /*31950*/  HMMA.16816.F32.BF16 R20, R16, R26, R20 ;  /* 0x0000001a1014723c */ /* 0x010fe40000041814 */
[----:B--2---:R-:W-:Y:S04]  /*31960*/  STL.64 [R1+0x2830], R6 ;  /* 0x0028300601007387 */ /* 0x004fe80000100a00 */
[----:B------:R0:W-:Y:S04]  /*31970*/  STL [R1+0x2828], R4 ;  /* 0x0028280401007387 */ /* 0x0001e80000100800 */
[----:B0-----:R-:W2:-:S13]  /*31980*/  LDL.LU R4, [R1+0x360] ;  /* 0x0003600001047983 */ /* 0x001e9a0000300800 */
[----:B------:R0:W-:Y:S04]  /*31990*/  STL.64 [R1+0x3e0], R20 ;  /* 0x0003e01401007387 */ /* 0x0001e80000100a00 */
[----:B------:R1:W-:Y:S04]  /*319a0*/  STL.64 [R1+0x3e8], R22 ;  /* 0x0003e81601007387 */ /* 0x0003e80000100a00 */
[----:B------:R-:W2:Y:S04]  /*319b0*/  LDL.LU R5, [R1+0x364] ;  /* 0x0003640001057983 */ /* 0x000ea80000300800 */
[----:B------:R-:W3:Y:S04]  /*319c0*/  LDL.LU R6, [R1+0x368] ;  /* 0x0003680001067983 */ /* 0x000ee80000300800 */
[----:B------:R-:W3:Y:S04]  /*319d0*/  LDL.LU R7, [R1+0x36c] ;  /* 0x00036c0001077983 */ /* 0x000ee80000300800 */
[----:B0-----:R-:W4:Y:S04]  /*319e0*/  LDL.LU R20, [R1+0x3b0] ;  /* 0x0003b00001147983 */ /* 0x001f280000300800 */
[----:B------:R-:W4:Y:S04]  /*319f0*/  LDL.LU R21, [R1+0x3b4] ;  /* 0x0003b40001157983 */ /* 0x000f280000300800 */
[----:B-1----:R-:W2:Y:S04]  /*31a00*/  LDL.LU R22, [R1+0x3b8] ;  /* 0x0003b80001167983 */ /* 0x002ea80000300800 */
[----:B------:R-:W2:Y:S04]  /*31a10*/  LDL.LU R23, [R1+0x3bc] ;  /* 0x0003bc0001177983 */ /* 0x000ea80000300800 */
[----:B--2---:R0:W-:Y:S04]  /*31a20*/  STL.64 [R1+0x2888], R22 ;  /* 0x0028881601007387 */ /* 0x0041e80000100a00 */
[----:B----4-:R-:W-:Y:S04]  /*31a30*/  STL.64 [R1+0x2880], R20 ;  /* 0x0028801401007387 */ /* 0x010fe80000100a00 */
[----:B0-----:R-:W2:Y:S04]  /*31a40*/  LDL R22, [R1+0x68] ;  /* 0x0000680001167983 */ /* 0x001ea80000100800 */
[----:B------:R-:W2:Y:S01]  /*31a50*/  LDL R23, [R1+0x6c] ;  /* 0x00006c0001177983 */ /* 0x000ea20000100800 */
[----:B------:R-:W-:-:S03]  /*31a60*/  IMAD.MOV.U32 R15, RZ, RZ, R29 ;  /* 0x000000ffff0f7224 */ /* 0x000fc600078e001d */
[----:B--2---:R0:W-:Y:S04]  /*31a70*/  STL.64 [R1+0x28a0], R22 ;  /* 0x0028a01601007387 */ /* 0x0041e80000100a00 */
[----:B---3--:R-:W-:Y:S04]  /*31a80*/  STL.64 [R1+0x2848], R6 ;  /* 0x0028480601007387 */ /* 0x008fe80000100a00 */
[----:B------:R1:W-:Y:S04]  /*31a90*/  STL.64 [R1+0x2840], R4 ;  /* 0x0028400401007387 */ /* 0x0003e80000100a00 */
[----:B------:R-:W2:Y:S04]  /*31aa0*/  LDL R14, [R1+0x18] ;  /* 0x00001800010e7983 */ /* 0x000ea80000100800 */
[----:B------:R-:W3:Y:S04]  /*31ab0*/  LDL.LU R29, [R1+0x28b8] ;  /* 0x0028b800011d7983 */ /* 0x000ee80000300800 */
[----:B0-----:R-:W4:Y:S04]  /*31ac0*/  LDL.64 R22, [R1+0x78] ;  /* 0x0000780001167983 */ /* 0x001f280000100a00 */
[----:B--2---:R0:W-:Y:S04]  /*31ad0*/  STL.64 [R1+0x2850], R14 ;  /* 0x0028500e01007387 */ /* 0x0041e80000100a00 */
[----:B-1----:R-:W2:Y:S04]  /*31ae0*/  LDL.LU R4, [R1+0x370] ;  /* 0x0003700001047983 */ /* 0x002ea80000300800 */
[----:B------:R-:W2:Y:S04]  /*31af0*/  LDL.LU R5, [R1+0x374] ;  /* 0x0003740001057983 */ /* 0x000ea80000300800 */
[----:B------:R-:W3:Y:S04]  /*31b00*/  LDL.LU R6, [R1+0x378] ;  /* 0x0003780001067983 */ /* 0x000ee80000300800 */
[----:B------:R-:W3:Y:S01]  /*31b10*/  LDL.LU R7, [R1+0x37c] ;  /* 0x00037c0001077983 */ /* 0x000ee20000300800 */
[----:B0-----:R-:W-:-:S02]  /*31b20*/  IMAD.MOV.U32 R15, RZ, RZ, R8 ;  /* 0x000000ffff0f7224 */ /* 0x001fc400078e0008 */
[----:B------:R-:W-:Y:S01]  /*31b30*/  IMAD.MOV.U32 R14, RZ, RZ, R9 ;  /* 0x000000ffff0e7224 */ /* 0x000fe200078e0009 */
[----:B---3--:R-:W-:Y:S04]  /*31b40*/  STL.64 [R1+0x2860], R6 ;  /* 0x0028600601007387 */ /* 0x008fe80000100a00 */
[----:B--2---:R-:W-:Y:S04]  /*31b50*/  STL.64 [R1+0x2858], R4 ;  /* 0x0028580401007387 */ /* 0x004fe80000100a00 */
[----:B------:R-:W2:Y:S04]  /*31b60*/  LDL.LU R8, [R1+0x390] ;  /* 0x0003900001087983 */ /* 0x000ea80000300800 */
[----:B------:R-:W2:Y:S04]  /*31b70*/  LDL.LU R9, [R1+0x394] ;  /* 0x0003940001097983 */ /* 0x000ea80000300800 */
[----:B------:R-:W3:Y:S04]  /*31b80*/  LDL.LU R10, [R1+0x398] ;  /* 0x00039800010a7983 */ /* 0x000ee80000300800 */
[----:B------:R-:W3:Y:S04]  /*31b90*/  LDL.LU R11, [R1+0x39c] ;  /* 0x00039c00010b7983 */ /* 0x000ee80000300800 */
        /* <DEDUP_REMOVED lines=12> */
[----:B------:R0:W-:Y:S04]  /*31c60*/  STL.64 [R1+0x2868], R14 ;  /* 0x0028680e01007387 */ /* 0x0001e80000100a00 */
[----:B0-----:R-:W2:Y:S04]  /*31c70*/  LDL.64 R14, [R1+0x38] ;  /* 0x00003800010e7983 */ /* 0x001ea80000100a00 */
[----:B------:R-:W3:Y:S04]  /*31c80*/  LDL.LU R4, [R1+0x380] ;  /* 0x0003800001047983 */ /* 0x000ee80000300800 */
[----:B------:R-:W3:Y:S04]  /*31c90*/  LDL.LU R5, [R1+0x384] ;  /* 0x0003840001057983 */ /* 0x000ee80000300800 */
[----:B------:R-:W3:Y:S04]  /*31ca0*/  LDL.LU R6, [R1+0x388] ;  /* 0x0003880001067983 */ /* 0x000ee80000300800 */
[----:B------:R-:W3:Y:S04]  /*31cb0*/  LDL.LU R7, [R1+0x38c] ;  /* 0x00038c0001077983 */ /* 0x000ee80000300800 */
[----:B------:R0:W-:Y:S04]  /*31cc0*/  STL.64 [R1+0x27b0], R26 ;  /* 0x0027b01a01007387 */ /* 0x0001e80000100a00 */
[----:B0-----:R-:W2:Y:S01]  /*31cd0*/  LDL.64 R26, [R1+0xa8] ;  /* 0x0000a800011a7983 */ /* 0x001ea20000100a00 */
[----:B----4-:R-:W-:Y:S03]  /*31ce0*/  HMMA.16816.F32.BF16 R8, R16, R22, R8 ;  /* 0x000000161008723c */ /* 0x010fe60000041808 */
[----:B--2---:R0:W-:Y:S04]  /*31cf0*/  STL.64 [R1+0x27c8], R26 ;  /* 0x0027c81a01007387 */ /* 0x0041e80000100a00 */
[----:B0-----:R-:W2:-:S15]  /*31d00*/  LDL R26, [R1+0x58] ;  /* 0x00005800011a7983 */ /* 0x001e9e0000100800 */
[----:B------:R-:W-:-:S01]  /*31d10*/  NOP ;  /* 0x0000000000007918 */ /* 0x000fc20000000000 */
[----:B------:R-:W-:Y:S04]  /*31d20*/  STL.64 [R1+0x3d0], R8 ;  /* 0x0003d00801007387 */ /* 0x000fe80000100a00 */
[----:B------:R0:W-:Y:S01]  /*31d30*/  STL.64 [R1+0x3d8], R10 ;  /* 0x0003d80a01007387 */ /* 0x0001e20000100a00 */
[----:B------:R-:W-:Y:S02]  /*31d40*/  IMAD.MOV.U32 R27, RZ, RZ, R29 ;  /* 0x000000ffff1b7224 */ /* 0x000fe400078e001d */
[----:B------:R-:W-:Y:S01]  /*31d50*/  IMAD.MOV.U32 R29, RZ, RZ, R23 ;  /* 0x000000ffff1d7224 */ /* 0x000fe200078e0017 */
[----:B0-----:R-:W4:Y:S04]  /*31d60*/  LDL.LU.64 R10, [R1+0x28b0] ;  /* 0x0028b000010a7983 */ /* 0x001f280000300a00 */
[----:B------:R-:W4:Y:S04]  /*31d70*/  LDL.LU.64 R8, [R1+0x28a8] ;  /* 0x0028a80001087983 */ /* 0x000f280000300a00 */
[----:B------:R-:W4:Y:S02]  /*31d80*/  LDL.LU.64 R22, [R1+0x28a0] ;  /* 0x0028a00001167983 */ /* 0x000f240000300a00 */
[----:B----4-:R-:W-:Y:S02]  /*31d90*/  HMMA.16816.F32.BF16 R20, R16, R22, R8 ;  /* 0x000000161014723c */ /* 0x010fe40000041808 */
[----:B------:R-:W4:Y:S04]  /*31da0*/  LDL.LU.64 R10, [R1+0x2898] ;  /* 0x00289800010a7983 */ /* 0x000f280000300a00 */
[----:B------:R-:W4:-:S15]  /*31db0*/  LDL.LU.64 R8, [R1+0x2890] ;  /* 0x0028900001087983 */ /* 0x000f1e0000300a00 */
[----:B------:R-:W-:-:S02]  /*31dc0*/  NOP ;  /* 0x0000000000007918 */ /* 0x000fc40000000000 */
[----:B------:R-:W-:Y:S04]  /*31dd0*/  STL.64 [R1+0x3c0], R20 ;  /* 0x0003c01401007387 */ /* 0x000fe80000100a00 */
[----:B------:R0:W-:Y:S04]  /*31de0*/  STL.64 [R1+0x3c8], R22 ;  /* 0x0003c81601007387 */ /* 0x0001e80000100a00 */
[----:B0-----:R-:W2:Y:S04]  /*31df0*/  LDL.LU.64 R22, [R1+0x2888] ;  /* 0x0028880001167983 */ /* 0x001ea80000300a00 */
[----:B------:R-:W2:Y:S02]  /*31e00*/  LDL.LU.64 R20, [R1+0x2880] ;  /* 0x0028800001147983 */ /* 0x000ea40000300a00 */
[----:B--2---:R-:W-:Y:S02]  /*31e10*/  HMMA.16816.F32.BF16 R24, R16, R26, R20 ;  /* 0x0000001a1018723c */ /* 0x004fe40000041814 */
[----:B------:R-:W2:-:S15]  /*31e20*/  LDL.LU.64 R22, [R1+0x2878] ;  /* 0x0028780001167983 */ /* 0x000e9e0000300a00 */
[----:B------:R-:W-:-:S06]  /*31e30*/  NOP ;  /* 0x0000000000007918 */ /* 0x000fcc0000000000 */
        /* <DEDUP_REMOVED lines=8> */
[----:B------:R-:W2:Y:S02]  /*31ec0*/  LDL.LU R27, [R1+0x3ac] ;  /* 0x0003ac00011b7983 */ /* 0x000ea40000300800 */
[----:B--2---:R-:W-:Y:S02]  /*31ed0*/  HMMA.16816.F32.BF16 R20, R16, R22, R24 ;  /* 0x000000161014723c */ /* 0x004fe40000041818 */
[----:B------:R-:W2:-:S15]  /*31ee0*/  LDL.LU R24, [R1+0xed0] ;  /* 0x000ed00001187983 */ /* 0x000e9e0000300800 */
[----:B------:R-:W-:-:S06]  /*31ef0*/  NOP ;  /* 0x0000000000007918 */ /* 0x000fcc0000000000 */
[----:B------:R0:W-:Y:S04]  /*31f00*/  STL.64 [R1+0x3a0], R20 ;  /* 0x0003a01401007387 */ /* 0x0001e80000100a00 */
[----:B------:R1:W-:Y:S04]  /*31f10*/  STL.64 [R1+0x3a8], R22 ;  /* 0x0003a81601007387 */ /* 0x0003e80000100a00 */
[----:B------:R-:W2:Y:S04]  /*31f20*/  LDL.LU R25, [R1+0xed4] ;  /* 0x000ed40001197983 */ /* 0x000ea80000300800 */
[----:B------:R-:W3:Y:S04]  /*31f30*/  LDL.LU R26, [R1+0xed8] ;  /* 0x000ed800011a7983 */ /* 0x000ee80000300800 */
[----:B------:R-:W3:Y:S04]  /*31f40*/  LDL.LU R27, [R1+0xedc] ;  /* 0x000edc00011b7983 */ /* 0x000ee80000300800 */
[----:B0-----:R-:W2:Y:S04]  /*31f50*/  LDL.LU R20, [R1+0x100] ;  /* 0x0001000001147983 */ /* 0x001ea80000300800 */
[----:B------:R-:W2:Y:S04]  /*31f60*/  LDL.LU R21, [R1+0x104] ;  /* 0x0001040001157983 */ /* 0x000ea80000300800 */
[----:B-1----:R-:W3:Y:S04]  /*31f70*/  LDL.LU R22, [R1+0x108] ;  /* 0x0001080001167983 */ /* 0x002ee80000300800 */
        /* <DEDUP_REMOVED lines=8> */
[----:B------:R0:W-:Y:S04]  /*32000*/  STL.64 [R1+0x27f0], R26 ;  /* 0x0027f01a01007387 */ /* 0x0001e80000100a00 */
[----:B------:R-:W-:Y:S04]  /*32010*/  STL.64 [R1+0x27e8], R24 ;  /* 0x0027e81801007387 */ /* 0x000fe80000100a00 */
[----:B0-----:R-:W3:Y:S04]  /*32020*/  LDL.64 R26, [R1+0xd8] ;  /* 0x0000d800011a7983 */ /* 0x001ee80000100a00 */
        /* <DEDUP_REMOVED lines=25> */
[----:B------:R-:W3:Y:S04]  /*321c0*/  LDL.LU R4, [R1+0x2828] ;  /* 0x0028280001047983 */ /* 0x000ee80000300800 */
[----:B------:R0:W-:Y:S04]  /*321d0*/  STL.64 [R1+0x2778], R14 ;  /* 0x0027780e01007387 */ /* 0x0001e80000100a00 */
[----:B------:R-:W4:Y:S04]  /*321e0*/  LDL.LU R12, [R1+0xe90] ;  /* 0x000e9000010c7983 */ /* 0x000f280000300800 */
[----:B------:R-:W4:Y:S04]  /*321f0*/  LDL.LU R13, [R1+0xe94] ;  /* 0x000e9400010d7983 */ /* 0x000f280000300800 */
[----:B0-----:R-:W2:Y:S04]  /*32200*/  LDL.LU R14, [R1+0xe98] ;  /* 0x000e9800010e7983 */ /* 0x001ea80000300800 */
[----:B------:R-:W2:Y:S04]  /*32210*/  LDL.LU R15, [R1+0xe9c] ;  /* 0x000e9c00010f7983 */ /* 0x000ea80000300800 */
[----:B--2---:R-:W-:Y:S04]  /*32220*/  STL.64 [R1+0x27c0], R14 ;  /* 0x0027c00e01007387 */ /* 0x004fe80000100a00 */
[----:B----4-:R0:W-:Y:S04]  /*32230*/  STL.64 [R1+0x27b8], R12 ;  /* 0x0027b80c01007387 */ /* 0x0101e80000100a00 */
[----:B0-----:R-:W2:Y:S04]  /*32240*/  LDL.LU R12, [R1+0xeb0] ;  /* 0x000eb000010c7983 */ /* 0x001ea80000300800 */
[----:B------:R-:W2:Y:S04]  /*32250*/  LDL.LU R13, [R1+0xeb4] ;  /* 0x000eb400010d7983 */ /* 0x000ea80000300800 */
[----:B------:R-:W4:Y:S04]  /*32260*/  LDL.LU R14, [R1+0xeb8] ;  /* 0x000eb800010e7983 */ /* 0x000f280000300800 */
[----:B------:R-:W4:Y:S01]  /*32270*/  LDL.LU R15, [R1+0xebc] ;  /* 0x000ebc00010f7983 */ /* 0x000f220000300800 */
[C---:B------:R-:W-:Y:S03]  /*32280*/  HMMA.16816.F32.BF16 R20, R16.reuse, R6, R20 ;  /* 0x000000061014723c */ /* 0x040fe60000041814 */
[----:B----4-:R-:W-:Y:S04]  /*32290*/  STL.64 [R1+0x27d8], R14 ;  /* 0x0027d80e01007387 */ /* 0x010fe80000100a00 */
[----:B--2---:R0:W-:Y:S04]  /*322a0*/  STL.64 [R1+0x27d0], R12 ;  /* 0x0027d00c01007387 */ /* 0x0041e80000100a00 */
[----:B0-----:R-:W2:Y:S04]  /*322b0*/  LDL.LU R12, [R1+0xec0] ;  /* 0x000ec000010c7983 */ /* 0x001ea80000300800 */
[----:B------:R-:W2:Y:S04]  /*322c0*/  LDL.LU R13, [R1+0xec4] ;  /* 0x000ec400010d7983 */ /* 0x000ea80000300800 */
[----:B------:R-:W4:Y:S04]  /*322d0*/  LDL.LU R14, [R1+0xec8] ;  /* 0x000ec800010e7983 */ /* 0x000f280000300800 */
[----:B------:R-:W4:Y:S04]  /*322e0*/  LDL.LU R15, [R1+0xecc] ;  /* 0x000ecc00010f7983 */ /* 0x000f280000300800 */
[----:B----4-:R-:W-:Y:S04]  /*322f0*/  STL.64 [R1+0x2800], R14 ;  /* 0x0028000e01007387 */ /* 0x010fe80000100a00 */
[----:B--2---:R0:W-:Y:S04]  /*32300*/  STL.64 [R1+0x27f8], R12 ;  /* 0x0027f80c01007387 */ /* 0x0041e80000100a00 */
[----:B0-----:R-:W2:Y:S04]  /*32310*/  LDL.LU R12, [R1+0x10a0] ;  /* 0x0010a000010c7983 */ /* 0x001ea80000300800 */
[----:B------:R-:W2:Y:S04]  /*32320*/  LDL.LU R13, [R1+0x10a4] ;  /* 0x0010a400010d7983 */ /* 0x000ea80000300800 */
[----:B------:R-:W2:Y:S04]  /*32330*/  LDL.LU R14, [R1+0x10a8] ;  /* 0x0010a800010e7983 */ /* 0x000ea80000300800 */
[----:B------:R-:W2:Y:S04]  /*32340*/  LDL.LU R15, [R1+0x10ac] ;  /* 0x0010ac00010f7983 */ /* 0x000ea80000300800 */
[----:B------:R-:W-:Y:S04]  /*32350*/  STL.64 [R1+0x350], R20 ;  /* 0x0003501401007387 */ /* 0x000fe80000100a00 */
[----:B------:R0:W-:Y:S04]  /*32360*/  STL.64 [R1+0x358], R22 ;  /* 0x0003581601007387 */ /* 0x0001e80000100a00 */
[----:B0-----:R-:W4:Y:S04]  /*32370*/  LDL.LU.64 R22, [R1+0x2820] ;  /* 0x0028200001167983 */ /* 0x001f280000300a00 */
[----:B------:R-:W4:Y:S02]  /*32380*/  LDL.LU.64 R20, [R1+0x2818] ;  /* 0x0028180001147983 */ /* 0x000f240000300a00 */
[----:B----4-:R-:W-:Y:S02]  /*32390*/  HMMA.16816.F32.BF16 R16, R16, R10, R20 ;  /* 0x0000000a1010723c */ /* 0x010fe40000041814 */
[----:B------:R-:W2:Y:S04]  /*323a0*/  LDL.LU.64 R22, [R1+0x2810] ;  /* 0x0028100001167983 */ /* 0x000ea80000300a00 */
[----:B------:R-:W2:-:S15]  /*323b0*/  LDL.LU.64 R20, [R1+0x2808] ;  /* 0x0028080001147983 */ /* 0x000e9e0000300a00 */
[----:B------:R-:W-:-:S02]  /*323c0*/  NOP ;  /* 0x0000000000007918 */ /* 0x000fc40000000000 */
[----:B------:R-:W-:Y:S04]  /*323d0*/  STL.64 [R1+0x100], R16 ;  /* 0x0001001001007387 */ /* 0x000fe80000100a00 */
[----:B------:R0:W-:Y:S04]  /*323e0*/  STL.64 [R1+0x108], R18 ;  /* 0x0001081201007387 */ /* 0x0001e80000100a00 */
[----:B------:R-:W-:Y:S01]  /*323f0*/  STL.64 [R1+0x2790], R10 ;  /* 0x0027900a01007387 */ /* 0x000fe20000100a00 */
[----:B0-----:R-:W-:Y:S02]  /*32400*/  IMAD.MOV.U32 R18, RZ, RZ, R2 ;  /* 0x000000ffff127224 */ /* 0x001fe400078e0002 */
[----:B------:R-:W-:-:S02]  /*32410*/  IMAD.MOV.U32 R19, RZ, RZ, R0 ;  /* 0x000000ffff137224 */ /* 0x000fc400078e0000 */
[----:B---3--:R-:W-:Y:S02]  /*32420*/  IMAD.MOV.U32 R2, RZ, RZ, R26 ;  /* 0x000000ffff027224 */ /* 0x008fe400078e001a */
        /* <DEDUP_REMOVED lines=8> */
[----:B------:R-:W3:Y:S02]  /*324b0*/  LDL.LU.64 R24, [R1+0x27e8] ;  /* 0x0027e80001187983 */ /* 0x000ee40000300a00 */
[----:B---3--:R-:W-:Y:S02]  /*324c0*/  HMMA.16816.F32.BF16 R16, R20, R18, R24 ;  /* 0x000000121410723c */ /* 0x008fe40000041818 */
[----:B------:R-:W2:-:S15]  /*324d0*/  LDL.LU.64 R26, [R1+0x27e0] ;  /* 0x0027e000011a7983 */ /* 0x000e9e0000300a00 */
[----:B------:R-:W-:-:S06]  /*324e0*/  NOP ;  /* 0x0000000000007918 */ /* 0x000fcc0000000000 */
[----:B------:R-:W-:Y:S04]  /*324f0*/  STL.64 [R1+0xed0], R16 ;  /* 0x000ed01001007387 */ /* 0x000fe80000100a00 */
[----:B------:R-:W-:Y:S04]  /*32500*/  STL.64 [R1+0xed8], R18 ;  /* 0x000ed81201007387 */ /* 0x000fe80000100a00 */
[----:B------:R-:W0:Y:S04]  /*32510*/  LDSM.16.MT88.4 R16, [R28+UR5+0x4100] ;  /* 0x004100051c10783b */ /* 0x000e280008004200 */
[----:B0-----:R-:W-:Y:S04]  /*32520*/  STL.64 [R1+0x25c0], R18 ;  /* 0x0025c01201007387 */ /* 0x001fe80000100a00 */
[----:B------:R-:W-:Y:S01]  /*32530*/  STL.64 [R1+0x25b8], R16 ;  /* 0x0025b81001007387 */ /* 0x000fe20000100a00 */
[----:B--2---:R-:W-:Y:S03]  /*32540*/  HMMA.16816.F32.BF16 R24, R20, R26, R12 ;  /* 0x0000001a1418723c */ /* 0x004fe6000004180c */
[----:B------:R-:W2:Y:S04]  /*32550*/  LDL.LU.64 R14, [R1+0x27d8] ;  /* 0x0027d800010e7983 */ /* 0x000ea80000300a00 */
[----:B------:R-:W2:-:S15]  /*32560*/  LDL.LU.64 R12, [R1+0x27d0] ;  /* 0x0027d000010c7983 */ /* 0x000e9e0000300a00 */
[----:B------:R-:W-:-:S01]  /*32570*/  NOP ;  /* 0x0000000000007918 */ /* 0x000fc20000000000 */
[----:B------:R-:W-:Y:S04]  /*32580*/  STL.64 [R1+0xec0], R24 ;  /* 0x000ec01801007387 */ /* 0x000fe80000100a00 */
[----:B------:R0:W-:Y:S04]  /*32590*/  STL.64 [R1+0xec8], R26 ;  /* 0x000ec81a01007387 */ /* 0x0001e80000100a00 */
[----:B0-----:R-:W2:Y:S01]  /*325a0*/  LDL.LU.64 R26, [R1+0x27c8] ;  /* 0x0027c800011a7983 */ /* 0x001ea20000300a00 */
        /* <DEDUP_REMOVED lines=8> */
[----:B------:R-:W2:Y:S04]  /*32630*/  LDL.LU.64 R26, [R1+0x27b0] ;  /* 0x0027b000011a7983 */ /* 0x000ea80000300a00 */
[----:B------:R0:W-:Y:S04]  /*32640*/  STL [R1+0x26b4], R4 ;  /* 0x0026b40401007387 */ /* 0x0001e80000100800 */
[----:B------:R1:W-:Y:S04]  /*32650*/  STL [R1+0x26b0], R5 ;  /* 0x0026b00501007387 */ /* 0x0003e80000100800 */
[----:B------:R3:W-:Y:S04]  /*32660*/  STL.64 [R1+0x2760], R6 ;  /* 0x0027600601007387 */ /* 0x0007e80000100a00 */
[----:B0-----:R-:W4:Y:S04]  /*32670*/  LDL.LU R4, [R1+0xea0] ;  /* 0x000ea00001047983 */ /* 0x001f280000300800 */
[----:B-1----:R-:W4:Y:S04]  /*32680*/  LDL.LU R5, [R1+0xea4] ;  /* 0x000ea40001057983 */ /* 0x002f280000300800 */
[----:B---3--:R-:W4:Y:S04]  /*32690*/  LDL.LU R6, [R1+0xea8] ;  /* 0x000ea80001067983 */ /* 0x008f280000300800 */
[----:B------:R-:W4:Y:S01]  /*326a0*/  LDL.LU R7, [R1+0xeac] ;  /* 0x000eac0001077983 */ /* 0x000f220000300800 */
[----:B------:R-:W-:-:S07]  /*326b0*/  IMAD.MOV.U32 R19, RZ, RZ, R3 ;  /* 0x000000ffff137224 */ /* 0x000fce00078e0003 */
[C---:B----4-:R-:W-:Y:S06]  /*326c0*/  HMMA.16816.F32.BF16 R16, R20.reuse, R18, R4 ;  /* 0x000000121410723c */ /* 0x050fec0000041804 */
[----:B--2---:R-:W-:-:S15]  /*326d0*/  HMMA.16816.F32.BF16 R4, R20, R26, R12 ;  /* 0x0000001a1404723c */ /* 0x004fde000004180c */
[----:B------:R-:W-:-:S02]  /*326e0*/  NOP ;  /* 0x0000000000007918 */ /* 0x000fc40000000000 */
[----:B------:R-:W-:Y:S04]  /*326f0*/  STL.64 [R1+0xea0], R16 ;  /* 0x000ea01001007387 */ /* 0x000fe80000100a00 */
[----:B------:R0:W-:Y:S04]  /*32700*/  STL.64 [R1+0xea8], R18 ;  /* 0x000ea81201007387 */ /* 0x0001e80000100a00 */
[----:B------:R-:W-:Y:S04]  /*32710*/  STL.64 [R1+0xe90], R4 ;  /* 0x000e900401007387 */ /* 0x000fe80000100a00 */
[----:B------:R-:W-:Y:S04]  /*32720*/  STL.64 [R1+0xe98], R6 ;  /* 0x000e980601007387 */ /* 0x000fe80000100a00 */
[----:B0-----:R-:W2:Y:S01]  /*32730*/  LDL R19, [R1+0x1de8] ;  /* 0x001de80001137983 */ /* 0x001ea20000100800 */
[----:B------:R-:W-:-:S02]  /*32740*/  IMAD.MOV.U32 R28, RZ, RZ, R26 ;  /* 0x000000ffff1c7224 */ /* 0x000fc400078e001a */
[----:B------:R-:W-:Y:S01]  /*32750*/  IMAD.MOV.U32 R3, RZ, RZ, R27 ;  /* 0x000000ffff037224 */ /* 0x000fe200078e001b */
[----:B--2---:R0:W-:Y:S04]  /*32760*/  STL [R1+0x26c4], R19 ;  /* 0x0026c41301007387 */ /* 0x0041e80000100800 */
[----:B------:R-:W2:Y:S04]  /*32770*/  LDL.LU R16, [R1+0xd20] ;  /* 0x000d200001107983 */ /* 0x000ea80000300800 */
[----:B------:R-:W2:Y:S04]  /*32780*/  LDL.LU R17, [R1+0xd24] ;  /* 0x000d240001117983 */ /* 0x000ea80000300800 */
[----:B------:R-:W3:Y:S04]  /*32790*/  LDL.LU R18, [R1+0xd28] ;  /* 0x000d280001127983 */ /* 0x000ee80000300800 */
[----:B0-----:R-:W3:Y:S04]  /*327a0*/  LDL.LU R19, [R1+0xd2c] ;  /* 0x000d2c0001137983 */ /* 0x001ee80000300800 */
[----:B------:R-:W4:Y:S04]  /*327b0*/  LDL.LU R24, [R1+0x270] ;  /* 0x0002700001187983 */ /* 0x000f280000300800 */
[----:B------:R-:W4:Y:S04]  /*327c0*/  LDL.LU R25, [R1+0x274] ;  /* 0x0002740001197983 */ /* 0x000f280000300800 */
[----:B------:R-:W2:Y:S04]  /*327d0*/  LDL.LU R26, [R1+0x278] ;  /* 0x00027800011a7983 */ /* 0x000ea80000300800 */
[----:B------:R-:W2:Y:S04]  /*327e0*/  LDL.LU R27, [R1+0x27c] ;  /* 0x00027c00011b7983 */ /* 0x000ea80000300800 */
[----:B--2---:R-:W-:Y:S04]  /*327f0*/  STL.64 [R1+0x26f8], R26 ;  /* 0x0026f81a01007387 */ /* 0x004fe80000100a00 */
[----:B----4-:R0:W-:Y:S04]  /*32800*/  STL.64 [R1+0x26f0], R24 ;  /* 0x0026f01801007387 */ /* 0x0101e80000100a00 */
        /* <DEDUP_REMOVED lines=8> */
[----:B------:R-:W4:Y:S04]  /*32890*/  LDL.LU R26, [R1+0xe18] ;  /* 0x000e1800011a7983 */ /* 0x000f280000300800 */
[----:B------:R-:W4:Y:S04]  /*328a0*/  LDL.LU R27, [R1+0xe1c] ;  /* 0x000e1c00011b7983 */ /* 0x000f280000300800 */
[----:B----4-:R0:W-:Y:S04]  /*328b0*/  STL.64 [R1+0x2718], R26 ;  /* 0x0027181a01007387 */ /* 0x0101e80000100a00 */
[----:B--2---:R-:W-:Y:S04]  /*328c0*/  STL.64 [R1+0x2710], R24 ;  /* 0x0027101801007387 */ /* 0x004fe80000100a00 */
[----:B0-----:R-:W2:Y:S04]  /*328d0*/  LDL.64 R26, [R1+0x18] ;  /* 0x00001800011a7983 */ /* 0x001ea80000100a00 */
[----:B--2---:R0:W-:Y:S04]  /*328e0*/  STL.64 [R1+0x2728], R26 ;  /* 0x0027281a01007387 */ /* 0x0041e80000100a00 */
[----:B0-----:R-:W2:Y:S04]  /*328f0*/  LDL.64 R26, [R1+0x28] ;  /* 0x00002800011a7983 */ /* 0x001ea80000100a00 */
[----:B--2---:R0:W-:Y:S04]  /*32900*/  STL.64 [R1+0x2740], R26 ;  /* 0x0027401a01007387 */ /* 0x0041e80000100a00 */
[----:B------:R-:W2:Y:S04]  /*32910*/  LDL.LU R4, [R1+0xe50] ;  /* 0x000e500001047983 */ /* 0x000ea80000300800 */
[----:B------:R-:W2:Y:S04]  /*32920*/  LDL.LU R5, [R1+0xe54] ;  /* 0x000e540001057983 */ /* 0x000ea80000300800 */
[----:B------:R-:W4:Y:S04]  /*32930*/  LDL.LU R6, [R1+0xe58] ;  /* 0x000e580001067983 */ /* 0x000f280000300800 */
[----:B------:R-:W4:Y:S04]  /*32940*/  LDL.LU R7, [R1+0xe5c] ;  /* 0x000e5c0001077983 */ /* 0x000f280000300800 */
[----:B------:R-:W3:Y:S04]  /*32950*/  LDL.LU R12, [R1+0xe60] ;  /* 0x000e6000010c7983 */ /* 0x000ee80000300800 */
[----:B------:R-:W3:Y:S04]  /*32960*/  LDL.LU R13, [R1+0xe64] ;  /* 0x000e6400010d7983 */ /* 0x000ee80000300800 */
[----:B------:R-:W2:Y:S04]  /*32970*/  LDL.LU R14, [R1+0xe68] ;  /* 0x000e6800010e7983 */ /* 0x000ea80000300800 */
[----:B------:R-:W2:Y:S01]  /*32980*/  LDL.LU R15, [R1+0xe6c] ;  /* 0x000e6c00010f7983 */ /* 0x000ea20000300800 */
[----:B0-----:R-:W-:-:S02]  /*32990*/  IMAD.MOV.U32 R27, RZ, RZ, R8 ;  /* 0x000000ffff1b7224 */ /* 0x001fc400078e0008 */
[----:B------:R-:W-:Y:S01]  /*329a0*/  IMAD.MOV.U32 R26, RZ, RZ, R9 ;  /* 0x000000ffff1a7224 */ /* 0x000fe200078e0009 */
[----:B------:R-:W4:Y:S04]  /*329b0*/  LDL.LU R8, [R1+0xe70] ;  /* 0x000e700001087983 */ /* 0x000f280000300800 */
[----:B------:R-:W4:Y:S04]  /*329c0*/  LDL.LU R9, [R1+0xe74] ;  /* 0x000e740001097983 */ /* 0x000f280000300800 */
[----:B------:R-:W3:Y:S04]  /*329d0*/  LDL.LU R10, [R1+0xe78] ;  /* 0x000e7800010a7983 */ /* 0x000ee80000300800 */
[----:B------:R-:W3:Y:S04]  /*329e0*/  LDL.LU R11, [R1+0xe7c] ;  /* 0x000e7c00010b7983 */ /* 0x000ee80000300800 */
[----:B---3--:R0:W-:Y:S04]  /*329f0*/  STL.64 [R1+0x27a0], R10 ;  /* 0x0027a00a01007387 */ /* 0x0081e80000100a00 */
[----:B----4-:R-:W-:Y:S04]  /*32a00*/  STL.64 [R1+0x2798], R8 ;  /* 0x0027980801007387 */ /* 0x010fe80000100a00 */
[----:B0-----:R-:W3:Y:S04]  /*32a10*/  LDL R10, [R1+0x78] ;  /* 0x00007800010a7983 */ /* 0x001ee80000100800 */
[----:B--2---:R0:W-:Y:S04]  /*32a20*/  STL.64 [R1+0x2788], R14 ;  /* 0x0027880e01007387 */ /* 0x0041e80000100a00 */
[----:B------:R1:W-:Y:S04]  /*32a30*/  STL.64 [R1+0x2780], R12 ;  /* 0x0027800c01007387 */ /* 0x0003e80000100a00 */
[----:B0-----:R-:W2:Y:S04]  /*32a40*/  LDL.64 R14, [R1+0x68] ;  /* 0x00006800010e7983 */ /* 0x001ea80000100a00 */
[----:B--2---:R0:W-:Y:S04]  /*32a50*/  STL.64 [R1+0x27a8], R14 ;  /* 0x0027a80e01007387 */ /* 0x0041e80000100a00 */
[----:B-1----:R-:W3:Y:S04]  /*32a60*/  LDL.LU R12, [R1+0xe80] ;  /* 0x000e8000010c7983 */ /* 0x002ee80000300800 */
[----:B------:R-:W3:Y:S04]  /*32a70*/  LDL.LU R13, [R1+0xe84] ;  /* 0x000e8400010d7983 */ /* 0x000ee80000300800 */
[----:B0-----:R-:W3:Y:S04]  /*32a80*/  LDL.LU R14, [R1+0xe88] ;  /* 0x000e8800010e7983 */ /* 0x001ee80000300800 */
[----:B------:R-:W3:Y:S04]  /*32a90*/  LDL.LU R15, [R1+0xe8c] ;  /* 0x000e8c00010f7983 */ /* 0x000ee80000300800 */
[----:B------:R0:W-:Y:S04]  /*32aa0*/  STL.64 [R1+0x2770], R6 ;  /* 0x0027700601007387 */ /* 0x0001e80000100a00 */
[----:B------:R-:W-:Y:S04]  /*32ab0*/  STL.64 [R1+0x2768], R4 ;  /* 0x0027680401007387 */ /* 0x000fe80000100a00 */
[----:B0-----:R-:W2:Y:S04]  /*32ac0*/  LDL.64 R6, [R1+0x58] ;  /* 0x0000580001067983 */ /* 0x001ea80000100a00 */
[----:B------:R0:W-:Y:S04]  /*32ad0*/  STL.64 [R1+0x2758], R26 ;  /* 0x0027581a01007387 */ /* 0x0001e80000100a00 */
[----:B0-----:R-:W4:Y:S04]  /*32ae0*/  LDL.64 R26, [R1+0x48] ;  /* 0x00004800011a7983 */ /* 0x001f280000100a00 */
[----:B------:R0:W-:Y:S04]  /*32af0*/  STL.64 [R1+0x26d0], R18 ;  /* 0x0026d01201007387 */ /* 0x0001e80000100a00 */
[----:B------:R1:W-:Y:S01]  /*32b00*/  STL.64 [R1+0x26c8], R16 ;  /* 0x0026c81001007387 */ /* 0x0003e20000100a00 */
[----:B0-----:R-:W-:-:S02]  /*32b10*/  IMAD.MOV.U32 R18, RZ, RZ, R2 ;  /* 0x000000ffff127224 */ /* 0x001fc400078e0002 */
[----:B------:R-:W-:-:S05]  /*32b20*/  IMAD.MOV.U32 R19, RZ, RZ, R0 ;  /* 0x000000ffff137224 */ /* 0x000fca00078e0000 */
[----:B------:R0:W-:Y:S04]  /*32b30*/  STL.64 [R1+0x2720], R18 ;  /* 0x0027201201007387 */ /* 0x0001e80000100a00 */
[----:B-1----:R-:W3:Y:S04]  /*32b40*/  LDL.LU R16, [R1+0xe20] ;  /* 0x000e200001107983 */ /* 0x002ee80000300800 */
[----:B------:R-:W3:Y:S04]  /*32b50*/  LDL.LU R17, [R1+0xe24] ;  /* 0x000e240001117983 */ /* 0x000ee80000300800 */
[----:B0-----:R-:W2:Y:S04]  /*32b60*/  LDL.LU R18, [R1+0xe28] ;  /* 0x000e280001127983 */ /* 0x001ea80000300800 */
[----:B------:R-:W2:Y:S01]  /*32b70*/  LDL.LU R19, [R1+0xe2c] ;  /* 0x000e2c0001137983 */ /* 0x000ea20000300800 */
[----:B------:R-:W-:-:S03]  /*32b80*/  IMAD.MOV.U32 R11, RZ, RZ, R29 ;  /* 0x000000ffff0b7224 */ /* 0x000fc600078e001d */
[----:B--2---:R-:W-:Y:S04]  /*32b90*/  STL.64 [R1+0x2738], R18 ;  /* 0x0027381201007387 */ /* 0x004fe80000100a00 */
[----:B---3--:R0:W-:Y:S04]  /*32ba0*/  STL.64 [R1+0x2730], R16 ;  /* 0x0027301001007387 */ /* 0x0081e80000100a00 */
        /* <DEDUP_REMOVED lines=9> */
[----:B------:R-:W2:Y:S04]  /*32c40*/  LDL.LU R18, [R1+0xe48] ;  /* 0x000e480001127983 */ /* 0x000ea80000300800 */
[----:B------:R-:W2:Y:S04]  /*32c50*/  LDL.LU R19, [R1+0xe4c] ;  /* 0x000e4c0001137983 */ /* 0x000ea80000300800 */
[----:B------:R-:W-:Y:S04]  /*32c60*/  STL [R1+0x26bc], R3 ;  /* 0x0026bc0301007387 */ /* 0x000fe80000100800 */
[----:B------:R-:W-:Y:S04]  /*32c70*/  STL [R1+0x26b8], R28 ;  /* 0x0026b81c01007387 */ /* 0x000fe80000100800 */
[----:B------:R-:W3:Y:S04]  /*32c80*/  LDL.LU.64 R14, [R1+0x27a8] ;  /* 0x0027a800010e7983 */ /* 0x000ee80000300a00 */
        /* <DEDUP_REMOVED lines=12> */
[----:B------:R-:W4:Y:S04]  /*32d50*/  LDL.LU.64 R12, [R1+0x2780] ;  /* 0x00278000010c7983 */ /* 0x000f280000300a00 */
[----:B------:R-:W-:Y:S01]  /*32d60*/  STL [R1+0x26c0], R9 ;  /* 0x0026c00901007387 */ /* 0x000fe20000100800 */
[----:B----4-:R-:W-:-:S15]  /*32d70*/  HMMA.16816.F32.BF16 R12, R20, R6, R12 ;  /* 0x00000006140c723c */ /* 0x010fde000004180c */
[----:B------:R-:W-:-:S08]  /*32d80*/  NOP ;  /* 0x0000000000007918 */ /* 0x000fd00000000000 */
[----:B------:R0:W-:Y:S04]  /*32d90*/  STL.64 [R1+0xe60], R12 ;  /* 0x000e600c01007387 */ /* 0x0001e80000100a00 */
[----:B------:R1:W-:Y:S01]  /*32da0*/  STL.64 [R1+0xe68], R14 ;  /* 0x000e680e01007387 */ /* 0x0003e20000100a00 */
[----:B0-----:R-:W-:-:S03]  /*32db0*/  IMAD.MOV.U32 R13, RZ, RZ, R6 ;  /* 0x000000ffff0d7224 */ /* 0x001fc600078e0006 */
[----:B-1----:R-:W4:Y:S01]  /*32dc0*/  LDL.LU.64 R14, [R1+0x2778] ;  /* 0x00277800010e7983 */ /* 0x002f220000300a00 */
[----:B------:R-:W-:-:S03]  /*32dd0*/  IMAD.MOV.U32 R12, RZ, RZ, R7 ;  /* 0x000000ffff0c7224 */ /* 0x000fc600078e0007 */
[----:B------:R-:W2:Y:S04]  /*32de0*/  LDL.LU.64 R6, [R1+0x2770] ;  /* 0x0027700001067983 */ /* 0x000ea80000300a00 */
[----:B------:R-:W2:Y:S01]  /*32df0*/  LDL.LU.64 R4, [R1+0x2768] ;  /* 0x0027680001047983 */ /* 0x000ea20000300a00 */
[----:B------:R-:W-:Y:S01]  /*32e00*/  IMAD.MOV.U32 R29, RZ, RZ, R27 ;  /* 0x000000ffff1d7224 */ /* 0x000fe200078e001b */
[----:B--2---:R-:W-:-:S15]  /*32e10*/  HMMA.16816.F32.BF16 R4, R20, R26, R4 ;  /* 0x0000001a1404723c */ /* 0x004fde0000041804 */
[----:B------:R-:W-:-:S08]  /*32e20*/  NOP ;  /* 0x0000000000007918 */ /* 0x000fd00000000000 */
[----:B------:R0:W-:Y:S04]  /*32e30*/  STL.64 [R1+0xe50], R4 ;  /* 0x000e500401007387 */ /* 0x0001e80000100a00 */
[----:B------:R1:W-:Y:S01]  /*32e40*/  STL.64 [R1+0xe58], R6 ;  /* 0x000e580601007387 */ /* 0x0003e20000100a00 */
[----:B0-----:R-:W-:-:S03]  /*32e50*/  IMAD.MOV.U32 R5, RZ, RZ, R26 ;  /* 0x000000ffff057224 */ /* 0x001fc600078e001a */
[----:B-1----:R-:W2:Y:S04]  /*32e60*/  LDL.LU.64 R6, [R1+0x2760] ;  /* 0x0027600001067983 */ /* 0x002ea80000300a00 */
        /* <DEDUP_REMOVED lines=8> */
[----:B---3--:R-:W-:Y:S06]  /*32ef0*/  HMMA.16816.F32.BF16 R16, R20, R26, R16 ;  /* 0x0000001a1410723c */ /* 0x008fec0000041810 */
[----:B------:R-:W-:-:S02]  /*32f00*/  IMAD.MOV.U32 R28, RZ, RZ, R26 ;  /* 0x000000ffff1c7224 */ /* 0x000fc400078e001a */
[----:B------:R-:W-:-:S15]  /*32f10*/  IMAD.MOV.U32 R4, RZ, RZ, R27 ;  /* 0x000000ffff047224 */ /* 0x000fde00078e001b */
[----:B------:R-:W-:Y:S04]  /*32f20*/  STL.64 [R1+0xe30], R16 ;  /* 0x000e301001007387 */ /* 0x000fe80000100a00 */
[----:B------:R0:W-:Y:S04]  /*32f30*/  STL.64 [R1+0xe38], R18 ;  /* 0x000e381201007387 */ /* 0x0001e80000100a00 */
[----:B0-----:R-:W3:Y:S04]  /*32f40*/  LDL.LU.64 R18, [R1+0x2738] ;  /* 0x0027380001127983 */ /* 0x001ee80000300a00 */
[----:B------:R-:W3:Y:S04]  /*32f50*/  LDL.LU.64 R16, [R1+0x2730] ;  /* 0x0027300001107983 */ /* 0x000ee80000300a00 */
[----:B------:R-:W3:Y:S02]  /*32f60*/  LDL.LU.64 R26, [R1+0x2728] ;  /* 0x00272800011a7983 */ /* 0x000ee40000300a00 */
[----:B---3--:R-:W-:Y:S06]  /*32f70*/  HMMA.16816.F32.BF16 R16, R20, R26, R16 ;  /* 0x0000001a1410723c */ /* 0x008fec0000041810 */
[----:B------:R-:W-:-:S02]  /*32f80*/  IMAD.MOV.U32 R9, RZ, RZ, R26 ;  /* 0x000000ffff097224 */ /* 0x000fc400078e001a */
[----:B------:R-:W-:-:S15]  /*32f90*/  IMAD.MOV.U32 R3, RZ, RZ, R27 ;  /* 0x000000ffff037224 */ /* 0x000fde00078e001b */
[----:B------:R-:W-:Y:S04]  /*32fa0*/  STL.64 [R1+0xe20], R16 ;  /* 0x000e201001007387 */ /* 0x000fe80000100a00 */
[----:B------:R0:W-:Y:S04]  /*32fb0*/  STL.64 [R1+0xe28], R18 ;  /* 0x000e281201007387 */ /* 0x0001e80000100a00 */
[----:B0-----:R-:W3:Y:S04]  /*32fc0*/  LDL.LU.64 R18, [R1+0x2720] ;  /* 0x0027200001127983 */ /* 0x001ee80000300a00 */
[----:B------:R-:W4:Y:S04]  /*32fd0*/  LDL.LU.64 R26, [R1+0x2718] ;  /* 0x00271800011a7983 */ /* 0x000f280000300a00 */
[----:B------:R-:W4:Y:S02]  /*32fe0*/  LDL.LU.64 R24, [R1+0x2710] ;  /* 0x0027100001187983 */ /* 0x000f240000300a00 */
[----:B----4-:R-:W-:-:S15]  /*32ff0*/  HMMA.16816.F32.BF16 R24, R20, R14, R24 ;  /* 0x0000000e1418723c */ /* 0x010fde0000041818 */
[----:B------:R-:W-:-:S08]  /*33000*/  NOP ;  /* 0x0000000000007918 */ /* 0x000fd00000000000 */
[----:B------:R-:W-:Y:S04]  /*33010*/  STL.64 [R1+0xe10], R24 ;  /* 0x000e101801007387 */ /* 0x000fe80000100a00 */
[----:B------:R0:W-:Y:S04]  /*33020*/  STL.64 [R1+0xe18], R26 ;  /* 0x000e181a01007387 */ /* 0x0001e80000100a00 */
[----:B0-----:R-:W2:Y:S04]  /*33030*/  LDL.LU.64 R26, [R1+0x2708] ;  /* 0x00270800011a7983 */ /* 0x001ea80000300a00 */
[----:B------:R-:W2:Y:S04]  /*33040*/  LDL.LU.64 R24, [R1+0x2700] ;  /* 0x0027000001187983 */ /* 0x000ea80000300a00 */
[----:B------:R-:W-:Y:S04]  /*33050*/  STL.64 [R1+0x2680], R14 ;  /* 0x0026800e01007387 */ /* 0x000fe80000100a00 */
[----:B------:R0:W-:Y:S04]  /*33060*/  STL.64 [R1+0x26d8], R12 ;  /* 0x0026d80c01007387 */ /* 0x0001e80000100a00 */
[----:B0-----:R-:W3:Y:S04]  /*33070*/  LDL.LU R12, [R1+0x1090] ;  /* 0x00109000010c7983 */ /* 0x001ee80000300800 */
[----:B------:R-:W3:Y:S04]  /*33080*/  LDL.LU R13, [R1+0x1094] ;  /* 0x00109400010d7983 */ /* 0x000ee80000300800 */
[----:B------:R-:W3:Y:S04]  /*33090*/  LDL.LU R14, [R1+0x1098] ;  /* 0x00109800010e7983 */ /* 0x000ee80000300800 */
[----:B------:R-:W3:Y:S01]  /*330a0*/  LDL.LU R15, [R1+0x109c] ;  /* 0x00109c00010f7983 */ /* 0x000ee20000300800 */
[----:B--2---:R-:W-:-:S15]  /*330b0*/  HMMA.16816.F32.BF16 R24, R20, R6, R24 ;  /* 0x000000061418723c */ /* 0x004fde0000041818 */
[----:B------:R-:W-:-:S08]  /*330c0*/  NOP ;  /* 0x0000000000007918 */ /* 0x000fd00000000000 */
[----:B------:R-:W-:Y:S04]  /*330d0*/  STL.64 [R1+0xe00], R24 ;  /* 0x000e001801007387 */ /* 0x000fe80000100a00 */
[----:B------:R0:W-:Y:S04]  /*330e0*/  STL.64 [R1+0xe08], R26 ;  /* 0x000e081a01007387 */ /* 0x0001e80000100a00 */
[----:B0-----:R-:W2:Y:S04]  /*330f0*/  LDL.LU.64 R26, [R1+0x26f8] ;  /* 0x0026f800011a7983 */ /* 0x001ea80000300a00 */
[----:B------:R-:W2:Y:S04]  /*33100*/  LDL.LU.64 R24, [R1+0x26f0] ;  /* 0x0026f00001187983 */ /* 0x000ea80000300a00 */
        /* <DEDUP_REMOVED lines=14> */
[----:B0-----:R-:W2:Y:S04]  /*331f0*/  LDL.LU.64 R18, [R1+0x26d0] ;  /* 0x0026d00001127983 */ /* 0x001ea80000300a00 */
[----:B------:R-:W2:Y:S02]  /*33200*/  LDL.LU.64 R16, [R1+0x26c8] ;  /* 0x0026c80001107983 */ /* 0x000ea40000300a00 */
[----:B--2---:R-:W-:-:S15]  /*33210*/  HMMA.16816.F32.BF16 R16, R24, R22, R16 ;  /* 0x000000161810723c */ /* 0x004fde0000041810 */
[----:B------:R-:W-:-:S08]  /*33220*/  NOP ;  /* 0x0000000000007918 */ /* 0x000fd00000000000 */
[----:B------:R-:W-:Y:S04]  /*33230*/  STL.64 [R1+0xd20], R16 ;  /* 0x000d201001007387 */ /* 0x000fe80000100a00 */
[----:B------:R0:W-:Y:S04]  /*33240*/  STL.64 [R1+0xd28], R18 ;  /* 0x000d281201007387 */ /* 0x0001e80000100a00 */
[----:B0-----:R-:W2:Y:S04]  /*33250*/  LDL.LU R19, [R1+0x26c4] ;  /* 0x0026c40001137983 */ /* 0x001ea80000300800 */
[----:B------:R-:W4:Y:S01]  /*33260*/  LDL.LU R16, [R1+0xc50] ;  /* 0x000c500001107983 */ /* 0x000f220000300800 */
[----:B------:R-:W-:-:S02]  /*33270*/  IMAD.MOV.U32 R2, RZ, RZ, R22 ;  /* 0x000000ffff027224 */ /* 0x000fc400078e0016 */
[----:B------:R-:W-:Y:S01]  /*33280*/  IMAD.MOV.U32 R0, RZ, RZ, R23 ;  /* 0x000000ffff007224 */ /* 0x000fe200078e0017 */
[----:B------:R-:W4:Y:S04]  /*33290*/  LDL.LU R17, [R1+0xc54] ;  /* 0x000c540001117983 */ /* 0x000f280000300800 */
[----:B------:R-:W3:Y:S04]  /*332a0*/  LDL.LU R18, [R1+0xc58] ;  /* 0x000c580001127983 */ /* 0x000ee80000300800 */
[----:B--2---:R0:W1:Y:S04]  /*332b0*/  LDSM.16.MT88.4 R20, [R19+UR5+0x4180] ;  /* 0x004180051314783b */ /* 0x0040680008004200 */
[----:B0-----:R-:W3:Y:S04]  /*332c0*/  LDL.LU R19, [R1+0xc5c] ;  /* 0x000c5c0001137983 */ /* 0x001ee80000300800 */
[----:B---3--:R0:W-:Y:S04]  /*332d0*/  STL.64 [R1+0x25d0], R18 ;  /* 0x0025d01201007387 */ /* 0x0081e80000100a00 */
[----:B----4-:R-:W-:Y:S01]  /*332e0*/  STL.64 [R1+0x25c8], R16 ;  /* 0x0025c81001007387 */ /* 0x010fe20000100a00 */
[----:B0-----:R-:W-:-:S02]  /*332f0*/  IMAD.MOV.U32 R18, RZ, RZ, R9 ;  /* 0x000000ffff127224 */ /* 0x001fc400078e0009 */
[----:B------:R-:W-:Y:S01]  /*33300*/  IMAD.MOV.U32 R19, RZ, RZ, R3 ;  /* 0x000000ffff137224 */ /* 0x000fe200078e0003 */
[----:B------:R-:W2:Y:S04]  /*33310*/  LDL.LU R9, [R1+0x26c0] ;  /* 0x0026c00001097983 */ /* 0x000ea80000300800 */
[----:B------:R-:W3:Y:S04]  /*33320*/  LDL.LU R3, [R1+0x26bc] ;  /* 0x0026bc0001037983 */ /* 0x000ee80000300800 */
[----:B------:R0:W-:Y:S02]  /*33330*/  STL.64 [R1+0x25e8], R18 ;  /* 0x0025e81201007387 */ /* 0x0001e40000100a00 */
[----:B0-----:R-:W-:-:S02]  /*33340*/  IMAD.MOV.U32 R18, RZ, RZ, R28 ;  /* 0x000000ffff127224 */ /* 0x001fc400078e001c */
[----:B------:R-:W-:Y:S01]  /*33350*/  IMAD.MOV.U32 R19, RZ, RZ, R4 ;  /* 0x000000ffff137224 */ /* 0x000fe200078e0004 */
[----:B------:R-:W4:Y:S04]  /*33360*/  LDL.LU R28, [R1+0x26b8] ;  /* 0x0026b800011c7983 */ /* 0x000f280000300800 */
[----:B------:R-:W3:Y:S04]  /*33370*/  LDL.LU R4, [R1+0x26b4] ;  /* 0x0026b40001047983 */ /* 0x000ee80000300800 */
[----:B------:R0:W-:Y:S04]  /*33380*/  STL.64 [R1+0x2600], R18 ;  /* 0x0026001201007387 */ /* 0x0001e80000100a00 */
[----:B------:R-:W2:Y:S04]  /*33390*/  LDL.LU R16, [R1+0xc90] ;  /* 0x000c900001107983 */ /* 0x000ea80000300800 */
[----:B------:R-:W2:Y:S04]  /*333a0*/  LDL.LU R17, [R1+0xc94] ;  /* 0x000c940001117983 */ /* 0x000ea80000300800 */
[----:B0-----:R-:W4:Y:S04]  /*333b0*/  LDL.LU R18, [R1+0xc98] ;  /* 0x000c980001127983 */ /* 0x001f280000300800 */
[----:B------:R-:W4:Y:S04]  /*333c0*/  LDL.LU R19, [R1+0xc9c] ;  /* 0x000c9c0001137983 */ /* 0x000f280000300800 */
[----:B----4-:R0:W-:Y:S04]  /*333d0*/  STL.64 [R1+0x2610], R18 ;  /* 0x0026101201007387 */ /* 0x0101e80000100a00 */
[----:B--2---:R-:W-:Y:S01]  /*333e0*/  STL.64 [R1+0x2608], R16 ;  /* 0x0026081001007387 */ /* 0x004fe20000100a00 */
[----:B0-----:R-:W-:-:S02]  /*333f0*/  IMAD.MOV.U32 R18, RZ, RZ, R5 ;  /* 0x000000ffff127224 */ /* 0x001fc400078e0005 */
[----:B------:R-:W-:Y:S01]  /*33400*/  IMAD.MOV.U32 R19, RZ, RZ, R29 ;  /* 0x000000ffff137224 */ /* 0x000fe200078e001d */
[----:B------:R-:W2:Y:S04]  /*33410*/  LDL.LU R5, [R1+0x26b0] ;  /* 0x0026b00001057983 */ /* 0x000ea80000300800 */
[----:B------:R0:W-:Y:S02]  /*33420*/  STL.64 [R1+0x2620], R18 ;  /* 0x0026201201007387 */ /* 0x0001e40000100a00 */
[----:B0-----:R-:W-:Y:S02]  /*33430*/  IMAD.MOV.U32 R18, RZ, RZ, R13 ;  /* 0x000000ffff127224 */ /* 0x001fe400078e000d */
[----:B------:R-:W-:-:S05]  /*33440*/  IMAD.MOV.U32 R19, RZ, RZ, R12 ;  /* 0x000000ffff137224 */ /* 0x000fca00078e000c */
[----:B------:R0:W-:Y:S02]  /*33450*/  STL.64 [R1+0x2638], R18 ;  /* 0x0026381201007387 */ /* 0x0001e40000100a00 */
[----:B0-----:R-:W-:Y:S02]  /*33460*/  IMAD.MOV.U32 R18, RZ, RZ, R9 ;  /* 0x000000ffff127224 */ /* 0x001fe400078e0009 */
[----:B------:R-:W-:-:S05]  /*33470*/  IMAD.MOV.U32 R19, RZ, RZ, R8 ;  /* 0x000000ffff137224 */ /* 0x000fca00078e0008 */
[----:B------:R-:W-:Y:S04]  /*33480*/  STL.64 [R1+0x2650], R18 ;  /* 0x0026501201007387 */ /* 0x000fe80000100a00 */
[----:B-1----:R0:W-:Y:S04]  /*33490*/  STL.64 [R1+0x24a0], R22 ;  /* 0x0024a01601007387 */ /* 0x0021e80000100a00 */
[----:B------:R1:W-:Y:S04]  /*334a0*/  STL.64 [R1+0x2498], R20 ;  /* 0x0024981401007387 */ /* 0x0003e80000100a00 */
[----:B0-----:R-:W4:Y:S04]  /*334b0*/  LDL.64 R22, [R1+0x38] ;  /* 0x0000380001167983 */ /* 0x001f280000100a00 */
[----:B----4-:R0:W-:Y:S04]  /*334c0*/  STL.64 [R1+0x2618], R22 ;  /* 0x0026181601007387 */ /* 0x0101e80000100a00 */
[----:B-1----:R-:W4:Y:S04]  /*334d0*/  LDL.LU R20, [R1+0xca0] ;  /* 0x000ca00001147983 */ /* 0x002f280000300800 */
[----:B------:R-:W4:Y:S04]  /*334e0*/  LDL.LU R21, [R1+0xca4] ;  /* 0x000ca40001157983 */ /* 0x000f280000300800 */
[----:B0-----:R-:W4:Y:S04]  /*334f0*/  LDL.LU R22, [R1+0xca8] ;  /* 0x000ca80001167983 */ /* 0x001f280000300800 */
[----:B------:R-:W4:Y:S04]  /*33500*/  LDL.LU R23, [R1+0xcac] ;  /* 0x000cac0001177983 */ /* 0x000f280000300800 */
[----:B------:R-:W3:Y:S04]  /*33510*/  LDL.LU R12, [R1+0xcf0] ;  /* 0x000cf000010c7983 */ /* 0x000ee80000300800 */
[----:B------:R-:W3:Y:S04]  /*33520*/  LDL.LU R13, [R1+0xcf4] ;  /* 0x000cf400010d7983 */ /* 0x000ee80000300800 */
[----:B------:R-:W2:Y:S04]  /*33530*/  LDL.LU R14, [R1+0xcf8] ;  /* 0x000cf800010e7983 */ /* 0x000ea80000300800 */
[----:B------:R-:W2:Y:S04]  /*33540*/  LDL.LU R15, [R1+0xcfc] ;  /* 0x000cfc00010f7983 */ /* 0x000ea80000300800 */
[----:B--2---:R0:W-:Y:S04]  /*33550*/  STL.64 [R1+0x2690], R14 ;  /* 0x0026900e01007387 */ /* 0x0041e80000100a00 */
[----:B---3--:R-:W-:Y:S04]  /*33560*/  STL.64 [R1+0x2688], R12 ;  /* 0x0026880c01007387 */ /* 0x008fe80000100a00 */
[----:B------:R-:W2:Y:S04]  /*33570*/  LDL.LU R8, [R1+0xd10] ;  /* 0x000d100001087983 */ /* 0x000ea80000300800 */
[----:B------:R-:W2:Y:S04]  /*33580*/  LDL.LU R9, [R1+0xd14] ;  /* 0x000d140001097983 */ /* 0x000ea80000300800 */
[----:B------:R-:W2:Y:S04]  /*33590*/  LDL.LU R10, [R1+0xd18] ;  /* 0x000d1800010a7983 */ /* 0x000ea80000300800 */
[----:B------:R-:W2:Y:S01]  /*335a0*/  LDL.LU R11, [R1+0xd1c] ;  /* 0x000d1c00010b7983 */ /* 0x000ea20000300800 */
[----:B0-----:R-:W-:-:S02]  /*335b0*/  IMAD.MOV.U32 R14, RZ, RZ, R5 ;  /* 0x000000ffff0e7224 */ /* 0x001fc400078e0005 */
[----:B------:R-:W-:-:S05]  /*335c0*/  IMAD.MOV.U32 R15, RZ, RZ, R4 ;  /* 0x000000ffff0f7224 */ /* 0x000fca00078e0004 */
[----:B------:R0:W-:Y:S04]  /*335d0*/  STL.64 [R1+0x26a0], R14 ;  /* 0x0026a00e01007387 */ /* 0x0001e80000100a00 */
[----:B0-----:R-:W2:Y:S04]  /*335e0*/  LDL.64 R14, [R1+0xb8] ;  /* 0x0000b800010e7983 */ /* 0x001ea80000100a00 */
[----:B------:R-:W3:Y:S04]  /*335f0*/  LDL.LU R4, [R1+0xcd0] ;  /* 0x000cd00001047983 */ /* 0x000ee80000300800 */
[----:B------:R-:W3:Y:S04]  /*33600*/  LDL.LU R5, [R1+0xcd4] ;  /* 0x000cd40001057983 */ /* 0x000ee80000300800 */
[----:B------:R-:W4:Y:S04]  /*33610*/  LDL.LU R6, [R1+0xcd8] ;  /* 0x000cd80001067983 */ /* 0x000f280000300800 */
[----:B------:R-:W4:Y:S04]  /*33620*/  LDL.LU R7, [R1+0xcdc] ;  /* 0x000cdc0001077983 */ /* 0x000f280000300800 */
[----:B----4-:R0:W-:Y:S04]  /*33630*/  STL.64 [R1+0x2668], R6 ;  /* 0x0026680601007387 */ /* 0x0101e80000100a00 */
[----:B---3--:R-:W-:Y:S01]  /*33640*/  STL.64 [R1+0x2660], R4 ;  /* 0x0026600401007387 */ /* 0x008fe20000100a00 */
[----:B0-----:R-:W-:-:S02]  /*33650*/  IMAD.MOV.U32 R6, RZ, RZ, R28 ;  /* 0x000000ffff067224 */ /* 0x001fc400078e001c */
[----:B------:R-:W-:-:S05]  /*33660*/  IMAD.MOV.U32 R7, RZ, RZ, R3 ;  /* 0x000000ffff077224 */ /* 0x000fca00078e0003 */
[----:B------:R0:W-:Y:S04]  /*33670*/  STL.64 [R1+0x2678], R6 ;  /* 0x0026780601007387 */ /* 0x0001e80000100a00 */
[----:B0-----:R-:W3:Y:S04]  /*33680*/  LDL.64 R6, [R1+0x98] ;  /* 0x0000980001067983 */ /* 0x001ee80000100a00 */
[----:B---3--:R0:W-:Y:S04]  /*33690*/  STL.64 [R1+0x2698], R6 ;  /* 0x0026980601007387 */ /* 0x0081e80000100a00 */
[----:B------:R-:W3:Y:S04]  /*336a0*/  LDL.LU R4, [R1+0xd00] ;  /* 0x000d000001047983 */ /* 0x000ee80000300800 */
[----:B------:R-:W3:Y:S04]  /*336b0*/  LDL.LU R5, [R1+0xd04] ;  /* 0x000d040001057983 */ /* 0x000ee80000300800 */
[----:B0-----:R-:W3:Y:S04]  /*336c0*/  LDL.LU R6, [R1+0xd08] ;  /* 0x000d080001067983 */ /* 0x001ee80000300800 */
[----:B------:R-:W3:Y:S04]  /*336d0*/  LDL.LU R7, [R1+0xd0c] ;  /* 0x000d0c0001077983 */ /* 0x000ee80000300800 */
[----:B------:R-:W4:Y:S01]  /*336e0*/  LDL.64 R18, [R1+0x78] ;  /* 0x0000780001127983 */ /* 0x000f220000100a00 */
[----:B--2---:R-:W-:Y:S03]  /*336f0*/  HMMA.16816.F32.BF16 R8, R24, R14, R8 ;  /* 0x0000000e1808723c */ /* 0x004fe60000041808 */
[----:B----4-:R0:W-:Y:S04]  /*33700*/  STL.64 [R1+0x2670], R18 ;  /* 0x0026701201007387 */ /* 0x0101e80000100a00 */
[----:B------:R-:W2:Y:S04]  /*33710*/  LDL.LU R16, [R1+0xce0] ;  /* 0x000ce00001107983 */ /* 0x000ea80000300800 */
[----:B------:R-:W2:Y:S04]  /*33720*/  LDL.LU R17, [R1+0xce4] ;  /* 0x000ce40001117983 */ /* 0x000ea80000300800 */
[----:B0-----:R-:W2:Y:S04]  /*33730*/  LDL.LU R18, [R1+0xce8] ;  /* 0x000ce80001127983 */ /* 0x001ea80000300800 */
[----:B------:R-:W2:Y:S04]  /*33740*/  LDL.LU R19, [R1+0xcec] ;  /* 0x000cec0001137983 */ /* 0x000ea80000300800 */
[----:B------:R-:W-:Y:S04]  /*33750*/  STL.64 [R1+0x2630], R22 ;  /* 0x0026301601007387 */ /* 0x000fe80000100a00 */
[----:B------:R0:W-:Y:S04]  /*33760*/  STL.64 [R1+0x2628], R20 ;  /* 0x0026281401007387 */ /* 0x0001e80000100a00 */
[----:B0-----:R-:W4:Y:S04]  /*33770*/  LDL.LU R20, [R1+0xcb0] ;  /* 0x000cb00001147983 */ /* 0x001f280000300800 */
[----:B------:R-:W4:Y:S04]  /*33780*/  LDL.LU R21, [R1+0xcb4] ;  /* 0x000cb40001157983 */ /* 0x000f280000300800 */
[----:B------:R-:W3:Y:S04]  /*33790*/  LDL.LU R22, [R1+0xcb8] ;  /* 0x000cb80001167983 */ /* 0x000ee80000300800 */
[----:B------:R-:W3:Y:S01]  /*337a0*/  LDL.LU R23, [R1+0xcbc] ;  /* 0x000cbc0001177983 */ /* 0x000ee20000300800 */
[----:B------:R-:W-:-:S03]  /*337b0*/  IMAD.MOV.U32 R3, RZ, RZ, R15 ;  /* 0x000000ffff037224 */ /* 0x000fc600078e000f */
[----:B---3--:R-:W-:Y:S04]  /*337c0*/  STL.64 [R1+0x2648], R22 ;  /* 0x0026481601007387 */ /* 0x008fe80000100a00 */
[----:B----4-:R0:W-:Y:S04]  /*337d0*/  STL.64 [R1+0x2640], R20 ;  /* 0x0026401401007387 */ /* 0x0101e80000100a00 */
[----:B0-----:R-:W3:Y:S04]  /*337e0*/  LDL.LU R20, [R1+0xcc0] ;  /* 0x000cc00001147983 */ /* 0x001ee80000300800 */
[----:B------:R-:W3:Y:S04]  /*337f0*/  LDL.LU R21, [R1+0xcc4] ;  /* 0x000cc40001157983 */ /* 0x000ee80000300800 */
[----:B------:R-:W3:Y:S04]  /*33800*/  LDL.LU R22, [R1+0xcc8] ;  /* 0x000cc80001167983 */ /* 0x000ee80000300800 */
[----:B------:R-:W3:Y:S04]  /*33810*/  LDL.LU R23, [R1+0xccc] ;  /* 0x000ccc0001177983 */ /* 0x000ee80000300800 */
[----:B------:R0:W-:Y:S04]  /*33820*/  STL.64 [R1+0xd10], R8 ;  /* 0x000d100801007387 */ /* 0x0001e80000100a00 */
[----:B------:R1:W-:Y:S01]  /*33830*/  STL.64 [R1+0xd18], R10 ;  /* 0x000d180a01007387 */ /* 0x0003e20000100a00 */
[----:B0-----:R-:W-:-:S03]  /*33840*/  IMAD.MOV.U32 R8, RZ, RZ, R14 ;  /* 0x000000ffff087224 */ /* 0x001fc600078e000e */
[----:B-1----:R-:W4:Y:S04]  /*33850*/  LDL.LU.64 R10, [R1+0x26a8] ;  /* 0x0026a800010a7983 */ /* 0x002f280000300a00 */
[----:B------:R-:W2:Y:S02]  /*33860*/  LDL.LU.64 R14, [R1+0x26a0] ;  /* 0x0026a000010e7983 */ /* 0x000ea40000300a00 */
[----:B--2---:R-:W-:Y:S02]  /*33870*/  HMMA.16816.F32.BF16 R12, R24, R14, R4 ;  /* 0x0000000e180c723c */ /* 0x004fe40000041804 */
[----:B------:R-:W2:-:S15]  /*33880*/  LDL.LU.64 R6, [R1+0x2698] ;  /* 0x0026980001067983 */ /* 0x000e9e0000300a00 */
[----:B------:R-:W-:-:S06]  /*33890*/  NOP ;  /* 0x0000000000007918 */ /* 0x000fcc0000000000 */
[----:B------:R-:W-:Y:S04]  /*338a0*/  STL.64 [R1+0xd00], R12 ;  /* 0x000d000c01007387 */ /* 0x000fe80000100a00 */
[----:B------:R0:W-:Y:S04]  /*338b0*/  STL.64 [R1+0xd08], R14 ;  /* 0x000d080e01007387 */ /* 0x0001e80000100a00 */
[----:B0-----:R-:W3:Y:S04]  /*338c0*/  LDL.LU.64 R14, [R1+0x2690] ;  /* 0x00269000010e7983 */ /* 0x001ee80000300a00 */
[----:B------:R-:W3:Y:S01]  /*338d0*/  LDL.LU.64 R12, [R1+0x2688] ;  /* 0x00268800010c7983 */ /* 0x000ee20000300a00 */
[----:B--2---:R-:W-:Y:S01]  /*338e0*/  IMAD.MOV.U32 R9, RZ, RZ, R7 ;  /* 0x000000ffff097224 */ /* 0x004fe200078e0007 */
[----:B---3--:R-:W-:-:S15]  /*338f0*/  HMMA.16816.F32.BF16 R12, R24, R6, R12 ;  /* 0x00000006180c723c */ /* 0x008fde000004180c */
[----:B------:R-:W-:-:S08]  /*33900*/  NOP ;  /* 0x0000000000007918 */ /* 0x000fd00000000000 */
[----:B------:R0:W-:Y:S04]  /*33910*/  STL.64 [R1+0xcf0], R12 ;  /* 0x000cf00c01007387 */ /* 0x0001e80000100a00 */
[----:B------:R1:W-:Y:S01]  /*33920*/  STL.64 [R1+0xcf8], R14 ;  /* 0x000cf80e01007387 */ /* 0x0003e20000100a00 */
[----:B0-----:R-:W-:-:S03]  /*33930*/  IMAD.MOV.U32 R12, RZ, RZ, R6 ;  /* 0x000000ffff0c7224 */ /* 0x001fc600078e0006 */
[----:B-1----:R-:W2:Y:S04]  /*33940*/  LDL.LU.64 R14, [R1+0x2680] ;  /* 0x00268000010e7983 */ /* 0x002ea80000300a00 */
[----:B------:R-:W3:Y:S04]  /*33950*/  LDL.LU.64 R6, [R1+0x2678] ;  /* 0x0026780001067983 */ /* 0x000ee80000300a00 */
[----:B----4-:R-:W-:Y:S04]  /*33960*/  STL.64 [R1+0x25f8], R10 ;  /* 0x0025f80a01007387 */ /* 0x010fe80000100a00 */
[----:B------:R0:W-:Y:S04]  /*33970*/  STL.64 [R1+0x25f0], R8 ;  /* 0x0025f00801007387 */ /* 0x0001e80000100a00 */
[----:B0-----:R-:W4:Y:S04]  /*33980*/  LDL.LU R8, [R1+0xc80] ;  /* 0x000c800001087983 */ /* 0x001f280000300800 */
[----:B------:R-:W4:Y:S04]  /*33990*/  LDL.LU R9, [R1+0xc84] ;  /* 0x000c840001097983 */ /* 0x000f280000300800 */
[----:B------:R-:W4:Y:S04]  /*339a0*/  LDL.LU R10, [R1+0xc88] ;  /* 0x000c8800010a7983 */ /* 0x000f280000300800 */
[----:B------:R-:W4:Y:S01]  /*339b0*/  LDL.LU R11, [R1+0xc8c] ;  /* 0x000c8c00010b7983 */ /* 0x000f220000300800 */
[C---:B---3--:R-:W-:Y:S03]  /*339c0*/  HMMA.16816.F32.BF16 R4, R24.reuse, R6, R16 ;  /* 0x000000061804723c */ /* 0x048fe60000041810 */
[----:B--2---:R-:W-:Y:S04]  /*339d0*/  STL.64 [R1+0x25e0], R14 ;  /* 0x0025e00e01007387 */ /* 0x004fe80000100a00 */
[----:B------:R0:W-:Y:S04]  /*339e0*/  STL [R1+0x25d8], R12 ;  /* 0x0025d80c01007387 */ /* 0x0001e80000100800 */
[----:B0-----:R-:W2:Y:S04]  /*339f0*/  LDL.LU R12, [R1+0xc70] ;  /* 0x000c7000010c7983 */ /* 0x001ea80000300800 */
[----:B------:R-:W2:Y:S04]  /*33a00*/  LDL.LU R13, [R1+0xc74] ;  /* 0x000c7400010d7983 */ /* 0x000ea80000300800 */
[----:B------:R-:W2:Y:S04]  /*33a10*/  LDL.LU R14, [R1+0xc78] ;  /* 0x000c7800010e7983 */ /* 0x000ea80000300800 */
[----:B------:R-:W2:Y:S04]  /*33a20*/  LDL.LU R15, [R1+0xc7c] ;  /* 0x000c7c00010f7983 */ /* 0x000ea80000300800 */
        /* <DEDUP_REMOVED lines=12> */
[----:B------:R-:W4:Y:S02]  /*33af0*/  LDL.LU.64 R18, [R1+0x2650] ;  /* 0x0026500001127983 */ /* 0x000f240000300a00 */
[----:B----4-:R-:W-:Y:S02]  /*33b00*/  HMMA.16816.F32.BF16 R16, R24, R18, R20 ;  /* 0x000000121810723c */ /* 0x010fe40000041814 */
[----:B------:R-:W4:Y:S04]  /*33b10*/  LDL.LU.64 R22, [R1+0x2648] ;  /* 0x0026480001167983 */ /* 0x000f280000300a00 */
[----:B------:R-:W4:-:S15]  /*33b20*/  LDL.LU.64 R20, [R1+0x2640] ;  /* 0x0026400001147983 */ /* 0x000f1e0000300a00 */
[----:B------:R-:W-:-:S02]  /*33b30*/  NOP ;  /* 0x0000000000007918 */ /* 0x000fc40000000000 */
[----:B------:R-:W-:Y:S04]  /*33b40*/  STL.64 [R1+0xcc0], R16 ;  /* 0x000cc01001007387 */ /* 0x000fe80000100a00 */
[----:B------:R0:W-:Y:S04]  /*33b50*/  STL.64 [R1+0xcc8], R18 ;  /* 0x000cc81201007387 */ /* 0x0001e80000100a00 */
[----:B0-----:R-:W4:Y:S02]  /*33b60*/  LDL.LU.64 R18, [R1+0x2638] ;  /* 0x0026380001127983 */ /* 0x001f240000300a00 */
        /* <DEDUP_REMOVED lines=8> */
[----:B------:R-:W4:-:S15]  /*33bf0*/  LDL.LU.64 R22, [R1+0x2618] ;  /* 0x0026180001167983 */ /* 0x000f1e0000300a00 */
[----:B------:R-:W-:-:S06]  /*33c00*/  NOP ;  /* 0x0000000000007918 */ /* 0x000fcc0000000000 */
        /* <DEDUP_REMOVED lines=9> */
[----:B------:R0:W-:Y:S04]  /*33ca0*/  STL.64 [R1+0x2500], R22 ;  /* 0x0025001601007387 */ /* 0x0001e80000100a00 */
[----:B------:R-:W3:Y:S04]  /*33cb0*/  LDL.LU R20, [R1+0xc60] ;  /* 0x000c600001147983 */ /* 0x000ee80000300800 */
[----:B------:R-:W3:Y:S04]  /*33cc0*/  LDL.LU R21, [R1+0xc64] ;  /* 0x000c640001157983 */ /* 0x000ee80000300800 */
[----:B0-----:R-:W3:Y:S04]  /*33cd0*/  LDL.LU R22, [R1+0xc68] ;  /* 0x000c680001167983 */ /* 0x001ee80000300800 */
[----:B------:R-:W3:Y:S01]  /*33ce0*/  LDL.LU R23, [R1+0xc6c] ;  /* 0x000c6c0001177983 */ /* 0x000ee20000300800 */
[----:B----4-:R-:W-:Y:S03]  /*33cf0*/  HMMA.16816.F32.BF16 R16, R24, R18, R8 ;  /* 0x000000121810723c */ /* 0x010fe60000041808 */
[----:B------:R-:W4:Y:S04]  /*33d00*/  LDL.LU.64 R10, [R1+0x25f8] ;  /* 0x0025f800010a7983 */ /* 0x000f280000300a00 */
[----:B------:R-:W4:-:S15]  /*33d10*/  LDL.LU.64 R8, [R1+0x25f0] ;  /* 0x0025f00001087983 */ /* 0x000f1e0000300a00 */
[----:B------:R-:W-:-:S01]  /*33d20*/  NOP ;  /* 0x0000000000007918 */ /* 0x000fc20000000000 */
[----:B------:R-:W-:Y:S04]  /*33d30*/  STL.64 [R1+0xc80], R16 ;  /* 0x000c801001007387 */ /* 0x000fe80000100a00 */
[----:B------:R0:W-:Y:S04]  /*33d40*/  STL.64 [R1+0xc88], R18 ;  /* 0x000c881201007387 */ /* 0x0001e80000100a00 */
[----:B0-----:R-:W2:Y:S02]  /*33d50*/  LDL.LU.64 R18, [R1+0x25e8] ;  /* 0x0025e80001127983 */ /* 0x001ea40000300a00 */
[----:B--2---:R-:W-:Y:S02]  /*33d60*/  HMMA.16816.F32.BF16 R16, R24, R18, R12 ;  /* 0x000000121810723c */ /* 0x004fe4000004180c */
[----:B------:R-:W3:Y:S04]  /*33d70*/  LDL.LU.64 R14, [R1+0x25e0] ;  /* 0x0025e000010e7983 */ /* 0x000ee80000300a00 */
[----:B------:R-:W2:-:S15]  /*33d80*/  LDL.LU R12, [R1+0x25d8] ;  /* 0x0025d800010c7983 */ /* 0x000e9e0000300800 */
[----:B------:R-:W-:-:S02]  /*33d90*/  NOP ;  /* 0x0000000000007918 */ /* 0x000fc40000000000 */
[----:B------:R-:W-:Y:S04]  /*33da0*/  STL.64 [R1+0xc70], R16 ;  /* 0x000c701001007387 */ /* 0x000fe80000100a00 */
[----:B------:R0:W-:Y:S04]  /*33db0*/  STL.64 [R1+0xc78], R18 ;  /* 0x000c781201007387 */ /* 0x0001e80000100a00 */
[----:B0-----:R-:W4:Y:S04]  /*33dc0*/  LDL.LU.64 R18, [R1+0x25d0] ;  /* 0x0025d00001127983 */ /* 0x001f280000300a00 */
[----:B------:R-:W4:Y:S01]  /*33dd0*/  LDL.LU.64 R16, [R1+0x25c8] ;  /* 0x0025c80001107983 */ /* 0x000f220000300a00 */
[----:B---3--:R-:W-:Y:S06]  /*33de0*/  HMMA.16816.F32.BF16 R20, R24, R14, R20 ;  /* 0x0000000e1814723c */ /* 0x008fec0000041814 */
[----:B------:R-:W-:-:S15]  /*33df0*/  STL.64 [R1+0x2560], R14 ;  /* 0x0025600e01007387 */ /* 0x000fde0000100a00 */
[----:B------:R-:W-:-:S02]  /*33e00*/  NOP ;  /* 0x0000000000007918 */ /* 0x000fc40000000000 */
[----:B------:R0:W-:Y:S04]  /*33e10*/  STL.64 [R1+0xc60], R20 ;  /* 0x000c601401007387 */ /* 0x0001e80000100a00 */
[----:B------:R1:W-:Y:S04]  /*33e20*/  STL.64 [R1+0xc68], R22 ;  /* 0x000c681601007387 */ /* 0x0003e80000100a00 */
[----:B0-----:R-:W3:Y:S04]  /*33e30*/  LDL.LU R20, [R1+0xb00] ;  /* 0x000b000001147983 */ /* 0x001ee80000300800 */
[----:B------:R-:W3:Y:S04]  /*33e40*/  LDL.LU R21, [R1+0xb04] ;  /* 0x000b040001157983 */ /* 0x000ee80000300800 */
[----:B-1----:R-:W2:Y:S04]  /*33e50*/  LDL.LU R22, [R1+0xb08] ;  /* 0x000b080001167983 */ /* 0x002ea80000300800 */
[----:B------:R-:W2:Y:S01]  /*33e60*/  LDL.LU R23, [R1+0xb0c] ;  /* 0x000b0c0001177983 */ /* 0x000ea20000300800 */
[----:B----4-:R-:W-:Y:S03]  /*33e70*/  HMMA.16816.F32.BF16 R16, R24, R6, R16 ;  /* 0x000000061810723c */ /* 0x010fe60000041810 */
[----:B--2---:R0:W-:Y:S04]  /*33e80*/  STL.64 [R1+0x2510], R22 ;  /* 0x0025101601007387 */ /* 0x0041e80000100a00 */
[----:B---3--:R-:W-:Y:S04]  /*33e90*/  STL.64 [R1+0x2508], R20 ;  /* 0x0025081401007387 */ /* 0x008fe80000100a00 */
[----:B0-----:R-:W2:Y:S04]  /*33ea0*/  LDL.64 R22, [R1+0x68] ;  /* 0x0000680001167983 */ /* 0x001ea80000100a00 */
[----:B--2---:R0:W-:Y:S04]  /*33eb0*/  STL.64 [R1+0x2520], R22 ;  /* 0x0025201601007387 */ /* 0x0041e80000100a00 */
[----:B------:R1:W-:Y:S04]  /*33ec0*/  STL.64 [R1+0x2540], R6 ;  /* 0x0025400601007387 */ /* 0x0003e80000100a00 */
[----:B------:R-:W-:Y:S04]  /*33ed0*/  STL.64 [R1+0xc50], R16 ;  /* 0x000c501001007387 */ /* 0x000fe80000100a00 */
[----:B------:R-:W-:Y:S01]  /*33ee0*/  STL.64 [R1+0xc58], R18 ;  /* 0x000c581201007387 */ /* 0x000fe20000100a00 */
[----:B0-----:R-:W-:-:S02]  /*33ef0*/  IMAD.MOV.U32 R23, RZ, RZ, R4 ;  /* 0x000000ffff177224 */ /* 0x001fc400078e0004 */
[----:B------:R-:W-:Y:S01]  /*33f00*/  IMAD.MOV.U32 R22, RZ, RZ, R5 ;  /* 0x000000ffff167224 */ /* 0x000fe200078e0005 */
[----:B------:R-:W2:Y:S04]  /*33f10*/  LDL.LU R4, [R1+0xb30] ;  /* 0x000b300001047983 */ /* 0x000ea80000300800 */
[----:B------:R-:W2:Y:S04]  /*33f20*/  LDL.LU R5, [R1+0xb34] ;  /* 0x000b340001057983 */ /* 0x000ea80000300800 */
[----:B-1----:R-:W3:Y:S04]  /*33f30*/  LDL.LU R6, [R1+0xb38] ;  /* 0x000b380001067983 */ /* 0x002ee80000300800 */
[----:B------:R-:W3:Y:S04]  /*33f40*/  LDL.LU R7, [R1+0xb3c] ;  /* 0x000b3c0001077983 */ /* 0x000ee80000300800 */
[----:B---3--:R0:W-:Y:S04]  /*33f50*/  STL.64 [R1+0x2550], R6 ;  /* 0x0025500601007387 */ /* 0x0081e80000100a00 */
[----:B--2---:R1:W-:Y:S01]  /*33f60*/  STL.64 [R1+0x2548], R4 ;  /* 0x0025480401007387 */ /* 0x0043e20000100a00 */
[----:B0-----:R-:W-:-:S02]  /*33f70*/  IMAD.MOV.U32 R6, RZ, RZ, R12 ;  /* 0x000000ffff067224 */ /* 0x001fc400078e000c */
[----:B------:R-:W-:-:S05]  /*33f80*/  IMAD.MOV.U32 R7, RZ, RZ, R9 ;  /* 0x000000ffff077224 */ /* 0x000fca00078e0009 */
[----:B------:R0:W-:Y:S04]  /*33f90*/  STL.64 [R1+0x2568], R6 ;  /* 0x0025680601007387 */ /* 0x0001e80000100a00 */
[----:B-1----:R-:W2:Y:S04]  /*33fa0*/  LDL.LU R4, [R1+0xb50] ;  /* 0x000b500001047983 */ /* 0x002ea80000300800 */
[----:B------:R-:W2:Y:S04]  /*33fb0*/  LDL.LU R5, [R1+0xb54] ;  /* 0x000b540001057983 */ /* 0x000ea80000300800 */
[----:B0-----:R-:W3:Y:S04]  /*33fc0*/  LDL.LU R6, [R1+0xb58] ;  /* 0x000b580001067983 */ /* 0x001ee80000300800 */
[----:B------:R-:W3:Y:S04]  /*33fd0*/  LDL.LU R7, [R1+0xb5c] ;  /* 0x000b5c0001077983 */ /* 0x000ee80000300800 */
[----:B---3--:R0:W-:Y:S04]  /*33fe0*/  STL.64 [R1+0x2578], R6 ;  /* 0x0025780601007387 */ /* 0x0081e80000100a00 */
[----:B--2---:R-:W-:Y:S04]  /*33ff0*/  STL.64 [R1+0x2570], R4 ;  /* 0x0025700401007387 */ /* 0x004fe80000100a00 */
[----:B------:R-:W2:Y:S04]  /*34000*/  LDL.LU R16, [R1+0x250] ;  /* 0x0002500001107983 */ /* 0x000ea80000300800 */
[----:B------:R-:W2:Y:S04]  /*34010*/  LDL.LU R17, [R1+0x254] ;  /* 0x0002540001117983 */ /* 0x000ea80000300800 */
[----:B------:R-:W2:Y:S04]  /*34020*/  LDL.LU R18, [R1+0x258] ;  /* 0x0002580001127983 */ /* 0x000ea80000300800 */
[----:B------:R-:W2:Y:S01]  /*34030*/  LDL.LU R19, [R1+0x25c] ;  /* 0x00025c0001137983 */ /* 0x000ea20000300800 */
[----:B0-----:R-:W-:-:S02]  /*34040*/  IMAD.MOV.U32 R6, RZ, RZ, R8 ;  /* 0x000000ffff067224 */ /* 0x001fc400078e0008 */
[----:B------:R-:W-:-:S05]  /*34050*/  IMAD.MOV.U32 R7, RZ, RZ, R3 ;  /* 0x000000ffff077224 */ /* 0x000fca00078e0003 */
[----:B------:R0:W-:Y:S02]  /*34060*/  STL.64 [R1+0x2588], R6 ;  /* 0x0025880601007387 */ /* 0x0001e40000100a00 */
[----:B0-----:R-:W-:Y:S02]  /*34070*/  IMAD.MOV.U32 R6, RZ, RZ, R2 ;  /* 0x000000ffff067224 */ /* 0x001fe400078e0002 */
[----:B------:R-:W-:-:S05]  /*34080*/  IMAD.MOV.U32 R7, RZ, RZ, R0 ;  /* 0x000000ffff077224 */ /* 0x000fca00078e0000 */
[----:B------:R0:W-:Y:S04]  /*34090*/  STL.64 [R1+0x25a0], R6 ;  /* 0x0025a00601007387 */ /* 0x0001e80000100a00 */
[----:B------:R-:W3:Y:S04]  /*340a0*/  LDL.64 R14, [R1+0xa8] ;  /* 0x0000a800010e7983 */ /* 0x000ee80000100a00 */
[----:B0-----:R-:W4:Y:S04]  /*340b0*/  LDL.64 R6, [R1+0xd8] ;  /* 0x0000d80001067983 */ /* 0x001f280000100a00 */
[----:B---3--:R0:W-:Y:S04]  /*340c0*/  STL.64 [R1+0x2580], R14 ;  /* 0x0025800e01007387 */ /* 0x0081e80000100a00 */
[----:B------:R-:W3:Y:S04]  /*340d0*/  LDL.LU R12, [R1+0xb60] ;  /* 0x000b6000010c7983 */ /* 0x000ee80000300800 */
[----:B------:R-:W3:Y:S04]  /*340e0*/  LDL.LU R13, [R1+0xb64] ;  /* 0x000b6400010d7983 */ /* 0x000ee80000300800 */
[----:B0-----:R-:W2:Y:S04]  /*340f0*/  LDL.LU R14, [R1+0xb68] ;  /* 0x000b6800010e7983 */ /* 0x001ea80000300800 */
[----:B------:R-:W2:Y:S04]  /*34100*/  LDL.LU R15, [R1+0xb6c] ;  /* 0x000b6c00010f7983 */ /* 0x000ea80000300800 */
[----:B--2---:R-:W-:Y:S04]  /*34110*/  STL.64 [R1+0x2598], R14 ;  /* 0x0025980e01007387 */ /* 0x004fe80000100a00 */
[----:B---3--:R0:W-:Y:S04]  /*34120*/  STL.64 [R1+0x2590], R12 ;  /* 0x0025900c01007387 */ /* 0x0081e80000100a00 */
        /* <DEDUP_REMOVED lines=11> */
[----:B0-----:R-:W2:Y:S01]  /*341e0*/  LDL.64 R22, [R1+0x88] ;  /* 0x0000880001167983 */ /* 0x001ea20000100a00 */
[----:B------:R-:W-:Y:S03]  /*341f0*/  HMMA.16816.F32.BF16 R24, R24, R10, R16 ;  /* 0x0000000a1818723c */ /* 0x000fe60000041810 */
[----:B--2---:R0:W-:Y:S04]  /*34200*/  STL.64 [R1+0x2558], R22 ;  /* 0x0025581601007387 */ /* 0x0041e80000100a00 */
[----:B------:R-:W2:Y:S04]  /*34210*/  LDL.LU R20, [R1+0xb40] ;  /* 0x000b400001147983 */ /* 0x000ea80000300800 */
[----:B------:R-:W2:Y:S04]  /*34220*/  LDL.LU R21, [R1+0xb44] ;  /* 0x000b440001157983 */ /* 0x000ea80000300800 */
[----:B0-----:R-:W2:Y:S04]  /*34230*/  LDL.LU R22, [R1+0xb48] ;  /* 0x000b480001167983 */ /* 0x001ea80000300800 */
[----:B------:R-:W2:Y:S04]  /*34240*/  LDL.LU R23, [R1+0xb4c] ;  /* 0x000b4c0001177983 */ /* 0x000ea80000300800 */
[----:B------:R-:W4:Y:S04]  /*34250*/  LDL.LU.64 R18, [R1+0x25c0] ;  /* 0x0025c00001127983 */ /* 0x000f280000300a00 */
[----:B------:R-:W4:Y:S04]  /*34260*/  LDL.LU.64 R16, [R1+0x25b8] ;  /* 0x0025b80001107983 */ /* 0x000f280000300a00 */
[----:B------:R0:W-:Y:S04]  /*34270*/  STL.64 [R1+0x24d8], R10 ;  /* 0x0024d80a01007387 */ /* 0x0001e80000100a00 */
[----:B0-----:R-:W3:Y:S04]  /*34280*/  LDL.64 R10, [R1+0x48] ;  /* 0x00004800010a7983 */ /* 0x001ee80000100a00 */
[----:B------:R-:W-:Y:S04]  /*34290*/  STL.64 [R1+0x250], R24 ;  /* 0x0002501801007387 */ /* 0x000fe80000100a00 */
[----:B------:R-:W-:Y:S04]  /*342a0*/  STL.64 [R1+0x258], R26 ;  /* 0x0002581a01007387 */ /* 0x000fe80000100a00 */
[----:B---3--:R0:W-:Y:S04]  /*342b0*/  STL.64 [R1+0x2518], R10 ;  /* 0x0025180a01007387 */ /* 0x0081e80000100a00 */
[----:B------:R-:W3:Y:S04]  /*342c0*/  LDL.LU R8, [R1+0xb10] ;  /* 0x000b100001087983 */ /* 0x000ee80000300800 */
[----:B------:R-:W3:Y:S04]  /*342d0*/  LDL.LU R9, [R1+0xb14] ;  /* 0x000b140001097983 */ /* 0x000ee80000300800 */
[----:B0-----:R-:W2:Y:S04]  /*342e0*/  LDL.LU R10, [R1+0xb18] ;  /* 0x000b1800010a7983 */ /* 0x001ea80000300800 */
[----:B------:R-:W2:Y:S01]  /*342f0*/  LDL.LU R11, [R1+0xb1c] ;  /* 0x000b1c00010b7983 */ /* 0x000ea20000300800 */
[C---:B----4-:R-:W-:Y:S06]  /*34300*/  HMMA.16816.F32.BF16 R12, R16.reuse, R6, R12 ;  /* 0x00000006100c723c */ /* 0x050fec000004180c */
[----:B------:R-:W-:Y:S01]  /*34310*/  IMAD.MOV.U32 R29, RZ, RZ, R7 ;  /* 0x000000ffff1d7224 */ /* 0x000fe200078e0007 */
[----:B--2---:R-:W-:Y:S04]  /*34320*/  STL.64 [R1+0x2530], R10 ;  /* 0x0025300a01007387 */ /* 0x004fe80000100a00 */
[----:B---3--:R0:W-:Y:S04]  /*34330*/  STL.64 [R1+0x2528], R8 ;  /* 0x0025280801007387 */ /* 0x0081e80000100a00 */
[----:B0-----:R-:W2:Y:S04]  /*34340*/  LDL.LU R8, [R1+0xb20] ;  /* 0x000b200001087983 */ /* 0x001ea80000300800 */
[----:B------:R-:W2:Y:S04]  /*34350*/  LDL.LU R9, [R1+0xb24] ;  /* 0x000b240001097983 */ /* 0x000ea80000300800 */
[----:B------:R-:W2:Y:S04]  /*34360*/  LDL.LU R10, [R1+0xb28] ;  /* 0x000b2800010a7983 */ /* 0x000ea80000300800 */
[----:B------:R-:W2:Y:S04]  /*34370*/  LDL.LU R11, [R1+0xb2c] ;  /* 0x000b2c00010b7983 */ /* 0x000ea80000300800 */
[----:B------:R-:W3:Y:S04]  /*34380*/  LDL R27, [R1+0x1de8] ;  /* 0x001de800011b7983 */ /* 0x000ee80000100800 */
[----:B------:R-:W-:Y:S04]  /*34390*/  STL.64 [R1+0x1060], R12 ;  /* 0x0010600c01007387 */ /* 0x000fe80000100a00 */
[----:B------:R0:W-:Y:S04]  /*343a0*/  STL.64 [R1+0x1068], R14 ;  /* 0x0010680e01007387 */ /* 0x0001e80000100a00 */
        /* <DEDUP_REMOVED lines=8> */
[----:B------:R-:W-:Y:S04]  /*34430*/  STL.64 [R1+0x238], R6 ;  /* 0x0002380601007387 */ /* 0x000fe80000100a00 */
[----:B---3--:R-:W0:Y:S04]  /*34440*/  LDSM.16.MT88.4 R4, [R27+UR5+0x4200] ;  /* 0x004200051b04783b */ /* 0x008e280008004200 */
[----:B0-----:R-:W-:Y:S04]  /*34450*/  STL.64 [R1], R4 ;  /* 0x0000000401007387 */ /* 0x001fe80000100a00 */
[----:B------:R0:W-:Y:S04]  /*34460*/  STL.64 [R1+0x8], R6 ;  /* 0x0000080601007387 */ /* 0x0001e80000100a00 */
[----:B0-----:R-:W4:Y:S04]  /*34470*/  LDL.LU.64 R6, [R1+0x2588] ;  /* 0x0025880001067983 */ /* 0x001f280000300a00 */
[----:B------:R0:W-:Y:S04]  /*34480*/  STL [R1+0x2400], R27 ;  /* 0x0024001b01007387 */ /* 0x0001e80000100800 */
[----:B------:R-:W3:Y:S04]  /*34490*/  LDL.LU R24, [R1+0xaf0] ;  /* 0x000af00001187983 */ /* 0x000ee80000300800 */
[----:B------:R-:W3:Y:S04]  /*344a0*/  LDL.LU R25, [R1+0xaf4] ;  /* 0x000af40001197983 */ /* 0x000ee80000300800 */
[----:B------:R-:W3:Y:S04]  /*344b0*/  LDL.LU R26, [R1+0xaf8] ;  /* 0x000af800011a7983 */ /* 0x000ee80000300800 */
[----:B0-----:R-:W3:Y:S01]  /*344c0*/  LDL.LU R27, [R1+0xafc] ;  /* 0x000afc00011b7983 */ /* 0x001ee20000300800 */
        /* <DEDUP_REMOVED lines=11> */
[----:B0-----:R-:W4:Y:S01]  /*34580*/  LDL.LU.64 R6, [R1+0x2568] ;  /* 0x0025680001067983 */ /* 0x001f220000300a00 */
[----:B------:R-:W-:Y:S02]  /*34590*/  IMAD.MOV.U32 R28, RZ, RZ, R14 ;  /* 0x000000ffff1c7224 */ /* 0x000fe400078e000e */
[----:B------:R-:W-:-:S02]  /*345a0*/  IMAD.MOV.U32 R13, RZ, RZ, R15 ;  /* 0x000000ffff0d7224 */ /* 0x000fc400078e000f */
[----:B------:R-:W3:Y:S04]  /*345b0*/  LDL.LU.64 R14, [R1+0x2560] ;  /* 0x00256000010e7983 */ /* 0x000ee80000300a00 */
[----:B------:R-:W-:Y:S01]  /*345c0*/  STL [R1+0x2450], R28 ;  /* 0x0024501c01007387 */ /* 0x000fe20000100800 */
        /* <DEDUP_REMOVED lines=18> */
[----:B0-----:R-:W2:Y:S04]  /*346f0*/  LDL.64 R6, [R1+0x58] ;  /* 0x0000580001067983 */ /* 0x001ea80000100a00 */
[----:B------:R-:W4:Y:S04]  /*34700*/  LDL.LU.64 R10, [R1+0x2530] ;  /* 0x00253000010a7983 */ /* 0x000f280000300a00 */
[----:B------:R-:W4:Y:S05]  /*34710*/  LDL.LU.64 R8, [R1+0x2528] ;  /* 0x0025280001087983 */ /* 0x000f2a0000300a00 */
        /* <DEDUP_REMOVED lines=8> */
[----:B0-----:R-:W3:Y:S04]  /*347a0*/  LDL.LU.64 R10, [R1+0x2518] ;  /* 0x00251800010a7983 */ /* 0x001ee80000300a00 */
[----:B------:R-:W4:Y:S04]  /*347b0*/  LDL.LU.64 R22, [R1+0x2510] ;  /* 0x0025100001167983 */ /* 0x000f280000300a00 */
[----:B------:R-:W4:Y:S01]  /*347c0*/  LDL.LU.64 R20, [R1+0x2508] ;  /* 0x0025080001147983 */ /* 0x000f220000300a00 */
[----:B--2---:R-:W-:-:S02]  /*347d0*/  IMAD.MOV.U32 R12, RZ, RZ, R6 ;  /* 0x000000ffff0c7224 */ /* 0x004fc400078e0006 */
[----:B------:R-:W-:Y:S01]  /*347e0*/  IMAD.MOV.U32 R3, RZ, RZ, R7 ;  /* 0x000000ffff037224 */ /* 0x000fe200078e0007 */
[C---:B----4-:R-:W-:Y:S06]  /*347f0*/  HMMA.16816.F32.BF16 R20, R16.reuse, R6, R20 ;  /* 0x000000061014723c */ /* 0x050fec0000041814 */
[----:B---3--:R-:W-:Y:S07]  /*34800*/  HMMA.16816.F32.BF16 R4, R16, R10, R24 ;  /* 0x0000000a1004723c */ /* 0x008fee0000041818 */
[----:B------:R-:W-:-:S02]  /*34810*/  IMAD.MOV.U32 R25, RZ, RZ, R10 ;  /* 0x000000ffff197224 */ /* 0x000fc400078e000a */
[----:B------:R-:W-:-:S08]  /*34820*/  IMAD.MOV.U32 R24, RZ, RZ, R11 ;  /* 0x000000ffff187224 */ /* 0x000fd000078e000b */
[----:B------:R-:W-:Y:S04]  /*34830*/  STL.64 [R1+0xb00], R20 ;  /* 0x000b001401007387 */ /* 0x000fe80000100a00 */
[----:B------:R0:W-:Y:S04]  /*34840*/  STL.64 [R1+0xb08], R22 ;  /* 0x000b081601007387 */ /* 0x0001e80000100a00 */
[----:B0-----:R-:W2:Y:S04]  /*34850*/  LDL.LU.64 R22, [R1+0x2500] ;  /* 0x0025000001167983 */ /* 0x001ea80000300a00 */
[----:B------:R-:W-:Y:S04]  /*34860*/  STL.64 [R1+0x24d0], R14 ;  /* 0x0024d00e01007387 */ /* 0x000fe80000100a00 */
[----:B------:R-:W-:Y:S04]  /*34870*/  STL.64 [R1+0x24c8], R12 ;  /* 0x0024c80c01007387 */ /* 0x000fe80000100a00 */
[----:B------:R-:W-:Y:S04]  /*34880*/  STL.64 [R1+0xaf0], R4 ;  /* 0x000af00401007387 */ /* 0x000fe80000100a00 */
[----:B------:R-:W-:Y:S04]  /*34890*/  STL.64 [R1+0xaf8], R6 ;  /* 0x000af80601007387 */ /* 0x000fe80000100a00 */
[----:B------:R0:W-:Y:S04]  /*348a0*/  STL.64 [R1+0x24f8], R24 ;  /* 0x0024f81801007387 */ /* 0x0001e80000100a00 */
[----:B0-----:R-:W2:Y:S04]  /*348b0*/  LDL.LU R24, [R1+0xae0] ;  /* 0x000ae00001187983 */ /* 0x001ea80000300800 */
[----:B------:R-:W2:Y:S04]  /*348c0*/  LDL.LU R25, [R1+0xae4] ;  /* 0x000ae40001197983 */ /* 0x000ea80000300800 */
[----:B------:R-:W2:Y:S04]  /*348d0*/  LDL.LU R26, [R1+0xae8] ;  /* 0x000ae800011a7983 */ /* 0x000ea80000300800 */
[----:B------:R-:W2:Y:S04]  /*348e0*/  LDL.LU R27, [R1+0xaec] ;  /* 0x000aec00011b7983 */ /* 0x000ea80000300800 */
[----:B------:R-:W3:Y:S04]  /*348f0*/  LDL.LU R8, [R1+0xac0] ;  /* 0x000ac00001087983 */ /* 0x000ee80000300800 */
[----:B------:R-:W3:Y:S04]  /*34900*/  LDL.LU R9, [R1+0xac4] ;  /* 0x000ac40001097983 */ /* 0x000ee80000300800 */
[----:B------:R-:W4:Y:S04]  /*34910*/  LDL.LU R10, [R1+0xac8] ;  /* 0x000ac800010a7983 */ /* 0x000f280000300800 */
[----:B------:R-:W4:Y:S04]  /*34920*/  LDL.LU R11, [R1+0xacc] ;  /* 0x000acc00010b7983 */ /* 0x000f280000300800 */
[----:B----4-:R0:W-:Y:S04]  /*34930*/  STL.64 [R1+0x24e8], R10 ;  /* 0x0024e80a01007387 */ /* 0x0101e80000100a00 */
[----:B---3--:R-:W-:Y:S04]  /*34940*/  STL.64 [R1+0x24e0], R8 ;  /* 0x0024e00801007387 */ /* 0x008fe80000100a00 */
[----:B------:R-:W3:Y:S01]  /*34950*/  LDL.64 R14, [R1+0x18] ;  /* 0x00001800010e7983 */ /* 0x000ee20000100a00 */
[----:B--2---:R-:W-:Y:S03]  /*34960*/  HMMA.16816.F32.BF16 R24, R16, R22, R24 ;  /* 0x000000161018723c */ /* 0x004fe60000041818 */
[----:B0-----:R-:W2:Y:S04]  /*34970*/  LDL.64 R10, [R1+0x28] ;  /* 0x00002800010a7983 */ /* 0x001ea80000100a00 */
[----:B---3--:R0:W-:Y:S04]  /*34980*/  STL.64 [R1+0x24f0], R14 ;  /* 0x0024f00e01007387 */ /* 0x0081e80000100a00 */
[----:B------:R-:W2:Y:S04]  /*34990*/  LDL.LU R12, [R1+0xad0] ;  /* 0x000ad000010c7983 */ /* 0x000ea80000300800 */
[----:B------:R-:W2:Y:S04]  /*349a0*/  LDL.LU R13, [R1+0xad4] ;  /* 0x000ad400010d7983 */ /* 0x000ea80000300800 */
[----:B0-----:R-:W2:Y:S04]  /*349b0*/  LDL.LU R14, [R1+0xad8] ;  /* 0x000ad800010e7983 */ /* 0x001ea80000300800 */
[----:B------:R-:W2:Y:S04]  /*349c0*/  LDL.LU R15, [R1+0xadc] ;  /* 0x000adc00010f7983 */ /* 0x000ea80000300800 */
[----:B------:R-:W3:Y:S04]  /*349d0*/  LDL.LU R4, [R1+0xab0] ;  /* 0x000ab00001047983 */ /* 0x000ee80000300800 */
[----:B------:R-:W3:Y:S04]  /*349e0*/  LDL.LU R5, [R1+0xab4] ;  /* 0x000ab40001057983 */ /* 0x000ee80000300800 */
[----:B------:R-:W3:Y:S04]  /*349f0*/  LDL.LU R6, [R1+0xab8] ;  /* 0x000ab80001067983 */ /* 0x000ee80000300800 */
[----:B------:R-:W3:Y:S04]  /*34a00*/  LDL.LU R7, [R1+0xabc] ;  /* 0x000abc0001077983 */ /* 0x000ee80000300800 */
[----:B------:R0:W-:Y:S04]  /*34a10*/  STL.64 [R1+0xae0], R24 ;  /* 0x000ae01801007387 */ /* 0x0001e80000100a00 */
[----:B------:R1:W-:Y:S04]  /*34a20*/  STL.64 [R1+0xae8], R26 ;  /* 0x000ae81a01007387 */ /* 0x0003e80000100a00 */
[----:B0-----:R-:W4:Y:S04]  /*34a30*/  LDL.LU.64 R24, [R1+0x24f8] ;  /* 0x0024f80001187983 */ /* 0x001f280000300a00 */
[----:B------:R-:W2:Y:S01]  /*34a40*/  LDL.LU R20, [R1+0x220] ;  /* 0x0002200001147983 */ /* 0x000ea20000300800 */
[----:B-1----:R-:W-:-:S03]  /*34a50*/  IMAD.MOV.U32 R27, RZ, RZ, R22 ;  /* 0x000000ffff1b7224 */ /* 0x002fc600078e0016 */
[----:B------:R-:W2:Y:S01]  /*34a60*/  LDL.LU R21, [R1+0x224] ;  /* 0x0002240001157983 */ /* 0x000ea20000300800 */
[----:B------:R-:W-:-:S03]  /*34a70*/  IMAD.MOV.U32 R26, RZ, RZ, R23 ;  /* 0x000000ffff1a7224 */ /* 0x000fc600078e0017 */
[----:B------:R-:W3:Y:S04]  /*34a80*/  LDL.LU R22, [R1+0x228] ;  /* 0x0002280001167983 */ /* 0x000ee80000300800 */
        /* <DEDUP_REMOVED lines=8> */
[----:B----4-:R0:W-:Y:S04]  /*34b10*/  STL.64 [R1+0x2458], R24 ;  /* 0x0024581801007387 */ /* 0x0101e80000100a00 */
[----:B0-----:R-:W3:Y:S04]  /*34b20*/  LDL.LU R24, [R1+0x9b0] ;  /* 0x0009b00001187983 */ /* 0x001ee80000300800 */
[----:B------:R-:W3:Y:S04]  /*34b30*/  LDL.LU R25, [R1+0x9b4] ;  /* 0x0009b40001197983 */ /* 0x000ee80000300800 */
[----:B------:R-:W4:Y:S04]  /*34b40*/  LDL.LU R26, [R1+0x9b8] ;  /* 0x0009b800011a7983 */ /* 0x000f280000300800 */
[----:B------:R-:W4:Y:S01]  /*34b50*/  LDL.LU R27, [R1+0x9bc] ;  /* 0x0009bc00011b7983 */ /* 0x000f220000300800 */
[----:B------:R-:W-:Y:S03]  /*34b60*/  HMMA.16816.F32.BF16 R12, R16, R10, R12 ;  /* 0x0000000a100c723c */ /* 0x000fe6000004180c */
[----:B----4-:R0:W-:Y:S04]  /*34b70*/  STL.64 [R1+0x2470], R26 ;  /* 0x0024701a01007387 */ /* 0x0101e80000100a00 */
[----:B---3--:R-:W-:Y:S04]  /*34b80*/  STL.64 [R1+0x2468], R24 ;  /* 0x0024681801007387 */ /* 0x008fe80000100a00 */
[----:B0-----:R-:W3:Y:S04]  /*34b90*/  LDL R26, [R1+0xc8] ;  /* 0x0000c800011a7983 */ /* 0x001ee80000100800 */
[----:B------:R-:W3:Y:S01]  /*34ba0*/  LDL R27, [R1+0xcc] ;  /* 0x0000cc00011b7983 */ /* 0x000ee20000100800 */
[----:B------:R-:W-:-:S03]  /*34bb0*/  IMAD.MOV.U32 R28, RZ, RZ, R10 ;  /* 0x000000ffff1c7224 */ /* 0x000fc600078e000a */
[----:B---3--:R0:W-:Y:S04]  /*34bc0*/  STL.64 [R1+0x2480], R26 ;  /* 0x0024801a01007387 */ /* 0x0081e80000100a00 */
[----:B0-----:R-:W3:Y:S04]  /*34bd0*/  LDL R26, [R1+0xd8] ;  /* 0x0000d800011a7983 */ /* 0x001ee80000100800 */
[----:B------:R-:W-:Y:S01]  /*34be0*/  STL.64 [R1+0xad0], R12 ;  /* 0x000ad00c01007387 */ /* 0x000fe20000100a00 */
[----:B------:R-:W-:-:S03]  /*34bf0*/  IMAD.MOV.U32 R27, RZ, RZ, R29 ;  /* 0x000000ffff1b7224 */ /* 0x000fc600078e001d */
[----:B------:R0:W-:Y:S01]  /*34c00*/  STL.64 [R1+0xad8], R14 ;  /* 0x000ad80e01007387 */ /* 0x0001e20000100a00 */
[----:B------:R-:W-:-:S03]  /*34c10*/  IMAD.MOV.U32 R29, RZ, RZ, R11 ;  /* 0x000000ffff1d7224 */ /* 0x000fc600078e000b */
[----:B0-----:R-:W4:Y:S04]  /*34c20*/  LDL.LU.64 R14, [R1+0x24f0] ;  /* 0x0024f000010e7983 */ /* 0x001f280000300a00 */
        /* <DEDUP_REMOVED lines=10> */
[----:B------:R-:W3:Y:S01]  /*34cd0*/  LDL.LU.64 R12, [R1+0x24c8] ;  /* 0x0024c800010c7983 */ /* 0x000ee20000300a00 */
[----:B--2---:R-:W-:-:S15]  /*34ce0*/  HMMA.16816.F32.BF16 R4, R16, R14, R4 ;  /* 0x0000000e1004723c */ /* 0x004fde0000041804 */
[----:B------:R-:W-:-:S08]  /*34cf0*/  NOP ;  /* 0x0000000000007918 */ /* 0x000fd00000000000 */
[----:B------:R-:W-:Y:S04]  /*34d00*/  STL.64 [R1+0xab0], R4 ;  /* 0x000ab00401007387 */ /* 0x000fe80000100a00 */
[----:B------:R0:W-:Y:S04]  /*34d10*/  STL.64 [R1+0xab8], R6 ;  /* 0x000ab80601007387 */ /* 0x0001e80000100a00 */
[----:B0-----:R-:W2:Y:S04]  /*34d20*/  LDL.LU.64 R6, [R1+0x24c0] ;  /* 0x0024c00001067983 */ /* 0x001ea80000300a00 */
[----:B------:R-:W4:Y:S04]  /*34d30*/  LDL.LU.64 R4, [R1+0x24b8] ;  /* 0x0024b80001047983 */ /* 0x000f280000300a00 */
[----:B------:R-:W-:Y:S04]  /*34d40*/  STL.64 [R1+0x2370], R14 ;  /* 0x0023700e01007387 */ /* 0x000fe80000100a00 */
[----:B---3--:R0:W-:Y:S04]  /*34d50*/  STL.64 [R1+0x2478], R12 ;  /* 0x0024780c01007387 */ /* 0x0081e80000100a00 */
[----:B0-----:R-:W3:Y:S04]  /*34d60*/  LDL.LU R12, [R1+0x200] ;  /* 0x00020000010c7983 */ /* 0x001ee80000300800 */
[----:B------:R-:W3:Y:S04]  /*34d70*/  LDL.LU R13, [R1+0x204] ;  /* 0x00020400010d7983 */ /* 0x000ee80000300800 */
[----:B------:R-:W4:Y:S04]  /*34d80*/  LDL.LU R14, [R1+0x208] ;  /* 0x00020800010e7983 */ /* 0x000f280000300800 */
[----:B------:R-:W4:Y:S01]  /*34d90*/  LDL.LU R15, [R1+0x20c] ;  /* 0x00020c00010f7983 */ /* 0x000f220000300800 */
[C---:B--2---:R-:W-:Y:S03]  /*34da0*/  HMMA.16816.F32.BF16 R20, R16.reuse, R6, R20 ;  /* 0x000000061014723c */ /* 0x044fe60000041814 */
[----:B----4-:R-:W-:Y:S04]  /*34db0*/  STL.64 [R1+0x2490], R14 ;  /* 0x0024900e01007387 */ /* 0x010fe80000100a00 */
        /* <DEDUP_REMOVED lines=9> */
[----:B------:R-:W-:Y:S01]  /*34e50*/  STL.64 [R1+0x2428], R6 ;  /* 0x0024280601007387 */ /* 0x000fe20000100a00 */
[----:B---3--:R-:W-:Y:S03]  /*34e60*/  HMMA.16816.F32.BF16 R16, R16, R10, R20 ;  /* 0x0000000a1010723c */ /* 0x008fe60000041814 */
[----:B------:R-:W2:Y:S04]  /*34e70*/  LDL.LU.64 R22, [R1+0x24a0] ;  /* 0x0024a00001167983 */ /* 0x000ea80000300a00 */
[----:B------:R-:W2:-:S15]  /*34e80*/  LDL.LU.64 R20, [R1+0x2498] ;  /* 0x0024980001147983 */ /* 0x000e9e0000300a00 */
[----:B------:R-:W-:-:S01]  /*34e90*/  NOP ;  /* 0x0000000000007918 */ /* 0x000fc20000000000 */
[----:B------:R-:W-:Y:S04]  /*34ea0*/  STL.64 [R1+0x220], R16 ;  /* 0x0002201001007387 */ /* 0x000fe80000100a00 */
[----:B------:R0:W-:Y:S04]  /*34eb0*/  STL.64 [R1+0x228], R18 ;  /* 0x0002281201007387 */ /* 0x0001e80000100a00 */
[----:B0-----:R-:W3:Y:S04]  /*34ec0*/  LDL R18, [R1+0xb8] ;  /* 0x0000b80001127983 */ /* 0x001ee80000100800 */
[----:B------:R-:W3:Y:S04]  /*34ed0*/  LDL R19, [R1+0xbc] ;  /* 0x0000bc0001137983 */ /* 0x000ee80000100800 */
[----:B------:R-:W-:Y:S01]  /*34ee0*/  STL.64 [R1+0x2368], R10 ;  /* 0x0023680a01007387 */ /* 0x000fe20000100a00 */
        /* <DEDUP_REMOVED lines=13> */
[----:B------:R-:W3:Y:S01]  /*34fc0*/  LDL.LU.64 R24, [R1+0x2468] ;  /* 0x0024680001187983 */ /* 0x000ee20000300a00 */
[----:B------:R-:W-:-:S02]  /*34fd0*/  IMAD.MOV.U32 R14, RZ, RZ, R9 ;  /* 0x000000ffff0e7224 */ /* 0x000fc400078e0009 */
[----:B------:R-:W-:Y:S01]  /*34fe0*/  IMAD.MOV.U32 R15, RZ, RZ, R8 ;  /* 0x000000ffff0f7224 */ /* 0x000fe200078e0008 */
[----:B---3--:R-:W-:Y:S01]  /*34ff0*/  HMMA.16816.F32.BF16 R16, R20, R18, R24 ;  /* 0x000000121410723c */ /* 0x008fe20000041818 */
[----:B------:R-:W3:Y:S04]  /*35000*/  LDL.LU.64 R26, [R1+0x2460] ;  /* 0x00246000011a7983 */ /* 0x000ee80000300a00 */
[----:B------:R-:W4:-:S15]  /*35010*/  LDL.LU.64 R24, [R1+0x2458] ;  /* 0x0024580001187983 */ /* 0x000f1e0000300a00 */
[----:B------:R-:W-:-:S03]  /*35020*/  NOP ;  /* 0x0000000000007918 */ /* 0x000fc60000000000 */
[----:B------:R-:W-:Y:S04]  /*35030*/  STL.64 [R1+0x9b0], R16 ;  /* 0x0009b01001007387 */ /* 0x000fe80000100a00 */
[----:B------:R-:W-:Y:S04]  /*35040*/  STL.64 [R1+0x9b8], R18 ;  /* 0x0009b81201007387 */ /* 0x000fe80000100a00 */
[----:B------:R0:W-:Y:S04]  /*35050*/  STL.64 [R1+0x2388], R14 ;  /* 0x0023880e01007387 */ /* 0x0001e80000100a00 */
[----:B------:R-:W2:Y:S04]  /*35060*/  LDL.LU R8, [R1+0x900] ;  /* 0x0009000001087983 */ /* 0x000ea80000300800 */
[----:B------:R-:W2:Y:S04]  /*35070*/  LDL.LU R9, [R1+0x904] ;  /* 0x0009040001097983 */ /* 0x000ea80000300800 */
[----:B------:R-:W3:Y:S04]  /*35080*/  LDL.LU R10, [R1+0x908] ;  /* 0x00090800010a7983 */ /* 0x000ee80000300800 */
[----:B------:R-:W3:Y:S01]  /*35090*/  LDL.LU R11, [R1+0x90c] ;  /* 0x00090c00010b7983 */ /* 0x000ee20000300800 */
[----:B0-----:R-:W-:-:S02]  /*350a0*/  IMAD.MOV.U32 R14, RZ, RZ, R28 ;  /* 0x000000ffff0e7224 */ /* 0x001fc400078e001c */
[----:B------:R-:W-:Y:S01]  /*350b0*/  IMAD.MOV.U32 R15, RZ, RZ, R29 ;  /* 0x000000ffff0f7224 */ /* 0x000fe200078e001d */
[----:B------:R-:W4:Y:S04]  /*350c0*/  LDL.LU R28, [R1+0x2450] ;  /* 0x00245000011c7983 */ /* 0x000f280000300800 */
[----:B------:R-:W-:Y:S04]  /*350d0*/  STL.64 [R1+0x23a0], R14 ;  /* 0x0023a00e01007387 */ /* 0x000fe80000100a00 */
[----:B---3--:R-:W-:Y:S04]  /*350e0*/  STL.64 [R1+0x2380], R10 ;  /* 0x0023800a01007387 */ /* 0x008fe80000100a00 */
[----:B--2---:R0:W-:Y:S04]  /*350f0*/  STL.64 [R1+0x2378], R8 ;  /* 0x0023780801007387 */ /* 0x0041e80000100a00 */
[----:B0-----:R-:W2:Y:S04]  /*35100*/  LDL.LU R8, [R1+0x910] ;  /* 0x0009100001087983 */ /* 0x001ea80000300800 */
[----:B------:R-:W2:Y:S04]  /*35110*/  LDL.LU R9, [R1+0x914] ;  /* 0x0009140001097983 */ /* 0x000ea80000300800 */
[----:B------:R-:W3:Y:S04]  /*35120*/  LDL.LU R10, [R1+0x918] ;  /* 0x00091800010a7983 */ /* 0x000ee80000300800 */
[----:B------:R-:W3:Y:S01]  /*35130*/  LDL.LU R11, [R1+0x91c] ;  /* 0x00091c00010b7983 */ /* 0x000ee20000300800 */
[----:B------:R-:W-:-:S02]  /*35140*/  IMAD.MOV.U32 R14, RZ, RZ, R27 ;  /* 0x000000ffff0e7224 */ /* 0x000fc400078e001b */
[----:B------:R-:W-:-:S05]  /*35150*/  IMAD.MOV.U32 R15, RZ, RZ, R26 ;  /* 0x000000ffff0f7224 */ /* 0x000fca00078e001a */
[----:B------:R4:W-:Y:S02]  /*35160*/  STL.64 [R1+0x23b8], R14 ;  /* 0x0023b80e01007387 */ /* 0x0009e40000100a00 */
[----:B----4-:R-:W-:Y:S02]  /*35170*/  IMAD.MOV.U32 R15, RZ, RZ, R24 ;  /* 0x000000ffff0f7224 */ /* 0x010fe400078e0018 */
[----:B------:R-:W-:Y:S01]  /*35180*/  IMAD.MOV.U32 R14, RZ, RZ, R25 ;  /* 0x000000ffff0e7224 */ /* 0x000fe200078e0019 */
        /* <DEDUP_REMOVED lines=11> */
[----:B----4-:R-:W-:Y:S01]  /*35240*/  STL.64 [R1+0x2408], R24 ;  /* 0x0024081801007387 */ /* 0x010fe20000100a00 */
[----:B0-----:R-:W-:-:S02]  /*35250*/  IMAD.MOV.U32 R26, RZ, RZ, R5 ;  /* 0x000000ffff1a7224 */ /* 0x001fc400078e0005 */
[----:B------:R-:W-:-:S05]  /*35260*/  IMAD.MOV.U32 R27, RZ, RZ, R4 ;  /* 0x000000ffff1b7224 */ /* 0x000fca00078e0004 */
[----:B------:R-:W-:Y:S04]  /*35270*/  STL.64 [R1+0x2420], R26 ;  /* 0x0024201a01007387 */ /* 0x000fe80000100a00 */
[----:B------:R-:W2:Y:S04]  /*35280*/  LDL.64 R18, [R1+0x78] ;  /* 0x0000780001127983 */ /* 0x000ea80000100a00 */
[----:B--2---:R0:W-:Y:S04]  /*35290*/  STL.64 [R1+0x2418], R18 ;  /* 0x0024181201007387 */ /* 0x0041e80000100a00 */
[----:B------:R-:W2:Y:S04]  /*352a0*/  LDL.LU R16, [R1+0x980] ;  /* 0x0009800001107983 */ /* 0x000ea80000300800 */
[----:B------:R-:W2:Y:S04]  /*352b0*/  LDL.LU R17, [R1+0x984] ;  /* 0x0009840001117983 */ /* 0x000ea80000300800 */
[----:B0-----:R-:W4:Y:S04]  /*352c0*/  LDL.LU R18, [R1+0x988] ;  /* 0x0009880001127983 */ /* 0x001f280000300800 */
[----:B------:R-:W4:Y:S04]  /*352d0*/  LDL.LU R19, [R1+0x98c] ;  /* 0x00098c0001137983 */ /* 0x000f280000300800 */
[----:B----4-:R-:W-:Y:S04]  /*352e0*/  STL.64 [R1+0x2438], R18 ;  /* 0x0024381201007387 */ /* 0x010fe80000100a00 */
[----:B--2---:R-:W-:Y:S04]  /*352f0*/  STL.64 [R1+0x2430], R16 ;  /* 0x0024301001007387 */ /* 0x004fe80000100a00 */
[----:B------:R-:W2:Y:S04]  /*35300*/  LDL.LU R4, [R1+0x990] ;  /* 0x0009900001047983 */ /* 0x000ea80000300800 */
        /* <DEDUP_REMOVED lines=9> */
[----:B------:R-:W4:Y:S04]  /*353a0*/  LDL.64 R26, [R1+0x98] ;  /* 0x00009800011a7983 */ /* 0x000f280000100a00 */
[----:B------:R-:W-:Y:S04]  /*353b0*/  STL.64 [R1+0x23d0], R14 ;  /* 0x0023d00e01007387 */ /* 0x000fe80000100a00 */
[----:B---3--:R-:W-:Y:S04]  /*353c0*/  STL.64 [R1+0x23b0], R10 ;  /* 0x0023b00a01007387 */ /* 0x008fe80000100a00 */
[----:B------:R0:W-:Y:S04]  /*353d0*/  STL.64 [R1+0x23a8], R8 ;  /* 0x0023a80801007387 */ /* 0x0001e80000100a00 */
[----:B0-----:R-:W3:Y:S04]  /*353e0*/  LDL.LU R8, [R1+0x930] ;  /* 0x0009300001087983 */ /* 0x001ee80000300800 */
[----:B------:R-:W3:Y:S04]  /*353f0*/  LDL.LU R9, [R1+0x934] ;  /* 0x0009340001097983 */ /* 0x000ee80000300800 */
[----:B------:R-:W2:Y:S04]  /*35400*/  LDL.LU R10, [R1+0x938] ;  /* 0x00093800010a7983 */ /* 0x000ea80000300800 */
[----:B------:R-:W2:Y:S01]  /*35410*/  LDL.LU R11, [R1+0x93c] ;  /* 0x00093c00010b7983 */ /* 0x000ea20000300800 */
[----:B------:R-:W-:-:S02]  /*35420*/  IMAD.MOV.U32 R14, RZ, RZ, R12 ;  /* 0x000000ffff0e7224 */ /* 0x000fc400078e000c */
[----:B------:R-:W-:-:S05]  /*35430*/  IMAD.MOV.U32 R15, RZ, RZ, R3 ;  /* 0x000000ffff0f7224 */ /* 0x000fca00078e0003 */
[----:B------:R-:W-:Y:S04]  /*35440*/  STL.64 [R1+0x23e8], R14 ;  /* 0x0023e80e01007387 */ /* 0x000fe80000100a00 */
        /* <DEDUP_REMOVED lines=11> */
[----:B------:R-:W3:Y:S01]  /*35500*/  LDL.LU R11, [R1+0x95c] ;  /* 0x00095c00010b7983 */ /* 0x000ee20000300800 */
[----:B------:R-:W-:-:S02]  /*35510*/  IMAD.MOV.U32 R18, RZ, RZ, R28 ;  /* 0x000000ffff127224 */ /* 0x000fc400078e001c */
[----:B------:R-:W-:-:S07]  /*35520*/  IMAD.MOV.U32 R19, RZ, RZ, R13 ;  /* 0x000000ffff137224 */ /* 0x000fce00078e000d */
[C---:B------:R-:W-:Y:S01]  /*35530*/  HMMA.16816.F32.BF16 R16, R20.reuse, R18, R4 ;  /* 0x000000121410723c */ /* 0x040fe20000041804 */
[----:B---3--:R-:W-:Y:S04]  /*35540*/  STL.64 [R1+0x23f8], R10 ;  /* 0x0023f80a01007387 */ /* 0x008fe80000100a00 */
[----:B--2---:R0:W-:Y:S04]  /*35550*/  STL.64 [R1+0x23f0], R8 ;  /* 0x0023f00801007387 */ /* 0x0041e80000100a00 */
[----:B0-----:R-:W2:Y:S04]  /*35560*/  LDL.LU R8, [R1+0x960] ;  /* 0x0009600001087983 */ /* 0x001ea80000300800 */
[----:B------:R-:W2:Y:S04]  /*35570*/  LDL.LU R9, [R1+0x964] ;  /* 0x0009640001097983 */ /* 0x000ea80000300800 */
[----:B------:R-:W2:Y:S04]  /*35580*/  LDL.LU R10, [R1+0x968] ;  /* 0x00096800010a7983 */ /* 0x000ea80000300800 */
[----:B------:R-:W2:Y:S04]  /*35590*/  LDL.LU R11, [R1+0x96c] ;  /* 0x00096c00010b7983 */ /* 0x000ea80000300800 */
[----:B------:R-:W4:Y:S04]  /*355a0*/  LDL.LU.64 R6, [R1+0x2448] ;  /* 0x0024480001067983 */ /* 0x000f280000300a00 */
[----:B------:R-:W4:Y:S04]  /*355b0*/  LDL.LU.64 R4, [R1+0x2440] ;  /* 0x0024400001047983 */ /* 0x000f280000300a00 */
[----:B------:R-:W-:Y:S04]  /*355c0*/  STL.64 [R1+0x9a0], R16 ;  /* 0x0009a01001007387 */ /* 0x000fe80000100a00 */
[----:B------:R0:W-:Y:S04]  /*355d0*/  STL.64 [R1+0x9a8], R18 ;  /* 0x0009a81201007387 */ /* 0x0001e80000100a00 */
[----:B0-----:R-:W3:Y:S04]  /*355e0*/  LDL.LU.64 R18, [R1+0x2438] ;  /* 0x0024380001127983 */ /* 0x001ee80000300a00 */
[----:B------:R-:W3:Y:S01]  /*355f0*/  LDL.LU.64 R16, [R1+0x2430] ;  /* 0x0024300001107983 */ /* 0x000ee20000300a00 */
[----:B----4-:R-:W-:-:S15]  /*35600*/  HMMA.16816.F32.BF16 R4, R20, R26, R4 ;  /* 0x0000001a1404723c */ /* 0x010fde0000041804 */
[----:B------:R-:W-:-:S08]  /*35610*/  NOP ;  /* 0x0000000000007918 */ /* 0x000fd00000000000 */
[----:B------:R0:W-:Y:S04]  /*35620*/  STL.64 [R1+0x990], R4 ;  /* 0x0009900401007387 */ /* 0x0001e80000100a00 */
[----:B------:R1:W-:Y:S01]  /*35630*/  STL.64 [R1+0x998], R6 ;  /* 0x0009980601007387 */ /* 0x0003e20000100a00 */
[----:B0-----:R-:W-:-:S03]  /*35640*/  IMAD.MOV.U32 R5, RZ, RZ, R26 ;  /* 0x000000ffff057224 */ /* 0x001fc600078e001a */
[----:B-1----:R-:W4:Y:S01]  /*35650*/  LDL.LU.64 R6, [R1+0x2428] ;  /* 0x0024280001067983 */ /* 0x002f220000300a00 */
[----:B------:R-:W-:-:S03]  /*35660*/  IMAD.MOV.U32 R4, RZ, RZ, R27 ;  /* 0x000000ffff047224 */ /* 0x000fc600078e001b */
[----:B------:R-:W3:Y:S02]  /*35670*/  LDL.LU.64 R26, [R1+0x2420] ;  /* 0x00242000011a7983 */ /* 0x000ee40000300a00 */
[----:B---3--:R-:W-:Y:S02]  /*35680*/  HMMA.16816.F32.BF16 R24, R20, R26, R16 ;  /* 0x0000001a1418723c */ /* 0x008fe40000041810 */
[----:B------:R-:W3:-:S15]  /*35690*/  LDL.LU.64 R18, [R1+0x2418] ;  /* 0x0024180001127983 */ /* 0x000ede0000300a00 */
[----:B------:R-:W-:-:S06]  /*356a0*/  NOP ;  /* 0x0000000000007918 */ /* 0x000fcc0000000000 */
        /* <DEDUP_REMOVED lines=8> */
[----:B0-----:R-:W3:Y:S01]  /*35730*/  LDL.LU R27, [R1+0x2400] ;  /* 0x00240000011b7983 */ /* 0x001ee20000300800 */
[----:B------:R-:W-:Y:S02]  /*35740*/  IMAD.MOV.U32 R14, RZ, RZ, R2 ;  /* 0x000000ffff0e7224 */ /* 0x000fe400078e0002 */
[----:B------:R-:W-:-:S02]  /*35750*/  IMAD.MOV.U32 R15, RZ, RZ, R0 ;  /* 0x000000ffff0f7224 */ /* 0x000fc400078e0000 */
[----:B------:R-:W-:Y:S02]  /*35760*/  IMAD.MOV.U32 R2, RZ, RZ, R18 ;  /* 0x000000ffff027224 */ /* 0x000fe400078e0012 */
[----:B------:R-:W-:Y:S02]  /*35770*/  IMAD.MOV.U32 R0, RZ, RZ, R19 ;  /* 0x000000ffff007224 */ /* 0x000fe400078e0013 */
[----:B---3--:R-:W0:Y:S04]  /*35780*/  LDSM.16.MT88.4 R16, [R27+UR5+0x4280] ;  /* 0x004280051b10783b */ /* 0x008e280008004200 */
[----:B------:R1:W-:Y:S04]  /*35790*/  STL [R1+0x2348], R27 ;  /* 0x0023481b01007387 */ /* 0x0003e80000100800 */
[----:B------:R-:W4:Y:S04]  /*357a0*/  LDL.LU R24, [R1+0x8f0] ;  /* 0x0008f00001187983 */ /* 0x000f280000300800 */
[----:B------:R-:W4:Y:S04]  /*357b0*/  LDL.LU R25, [R1+0x8f4] ;  /* 0x0008f40001197983 */ /* 0x000f280000300800 */
[----:B------:R-:W4:Y:S04]  /*357c0*/  LDL.LU R26, [R1+0x8f8] ;  /* 0x0008f800011a7983 */ /* 0x000f280000300800 */
[----:B-1----:R-:W4:Y:S04]  /*357d0*/  LDL.LU R27, [R1+0x8fc] ;  /* 0x0008fc00011b7983 */ /* 0x002f280000300800 */
[----:B0-----:R-:W-:Y:S04]  /*357e0*/  STL [R1+0x2254], R16 ;  /* 0x0022541001007387 */ /* 0x001fe80000100800 */
[----:B------:R-:W-:Y:S04]  /*357f0*/  STL [R1+0x2250], R17 ;  /* 0x0022501101007387 */ /* 0x000fe80000100800 */
[----:B------:R-:W-:Y:S04]  /*35800*/  STL [R1+0x224c], R18 ;  /* 0x00224c1201007387 */ /* 0x000fe80000100800 */
[----:B------:R0:W-:Y:S04]  /*35810*/  STL [R1+0x2248], R19 ;  /* 0x0022481301007387 */ /* 0x0001e80000100800 */
[----:B0-----:R-:W3:Y:S01]  /*35820*/  LDL.64 R18, [R1+0xd8] ;  /* 0x0000d80001127983 */ /* 0x001ee20000100a00 */
[C---:B--2---:R-:W-:Y:S03]  /*35830*/  HMMA.16816.F32.BF16 R12, R20.reuse, R14, R8 ;  /* 0x0000000e140c723c */ /* 0x044fe60000041808 */
[----:B---3--:R0:W-:Y:S04]  /*35840*/  STL.64 [R1+0x2360], R18 ;  /* 0x0023601201007387 */ /* 0x0081e80000100a00 */
[----:B------:R-:W2:Y:S04]  /*35850*/  LDL.LU R16, [R1+0x1f0] ;  /* 0x0001f00001107983 */ /* 0x000ea80000300800 */
[----:B------:R-:W2:Y:S04]  /*35860*/  LDL.LU R17, [R1+0x1f4] ;  /* 0x0001f40001117983 */ /* 0x000ea80000300800 */
[----:B0-----:R-:W2:Y:S04]  /*35870*/  LDL.LU R18, [R1+0x1f8] ;  /* 0x0001f80001127983 */ /* 0x001ea80000300800 */
[----:B------:R-:W2:Y:S04]  /*35880*/  LDL.LU R19, [R1+0x1fc] ;  /* 0x0001fc0001137983 */ /* 0x000ea80000300800 */
[----:B------:R-:W3:Y:S04]  /*35890*/  LDL.LU.64 R10, [R1+0x23f8] ;  /* 0x0023f800010a7983 */ /* 0x000ee80000300a00 */
[----:B------:R-:W3:Y:S04]  /*358a0*/  LDL.LU.64 R8, [R1+0x23f0] ;  /* 0x0023f00001087983 */ /* 0x000ee80000300a00 */
        /* <DEDUP_REMOVED lines=37> */
[----:B0-----:R-:W3:Y:S01]  /*35b00*/  LDL.LU.64 R14, [R1+0x2370] ;  /* 0x00237000010e7983 */ /* 0x001ee20000300a00 */
[C---:B----4-:R-:W-:Y:S06]  /*35b10*/  HMMA.16816.F32.BF16 R24, R20.reuse, R6, R24 ;  /* 0x000000061418723c */ /* 0x050fec0000041818 */
[----:B---3--:R-:W-:-:S15]  /*35b20*/  HMMA.16816.F32.BF16 R8, R20, R14, R8 ;  /* 0x0000000e1408723c */ /* 0x008fde0000041808 */
[----:B------:R-:W-:-:S08]  /*35b30*/  NOP ;  /* 0x0000000000007918 */ /* 0x000fd00000000000 */
[----:B------:R-:W-:Y:S04]  /*35b40*/  STL.64 [R1+0x900], R8 ;  /* 0x0009000801007387 */ /* 0x000fe80000100a00 */
[----:B------:R0:W-:Y:S04]  /*35b50*/  STL.64 [R1+0x908], R10 ;  /* 0x0009080a01007387 */ /* 0x0001e80000100a00 */
[----:B0-----:R-:W2:Y:S04]  /*35b60*/  LDL.LU.64 R10, [R1+0x2368] ;  /* 0x00236800010a7983 */ /* 0x001ea80000300a00 */
[----:B------:R-:W-:Y:S04]  /*35b70*/  STL [R1+0x2294], R15 ;  /* 0x0022940f01007387 */ /* 0x000fe80000100800 */
[----:B------:R0:W-:Y:S04]  /*35b80*/  STL.64 [R1+0x8f0], R24 ;  /* 0x0008f01801007387 */ /* 0x0001e80000100a00 */
[----:B------:R1:W-:Y:S04]  /*35b90*/  STL.64 [R1+0x8f8], R26 ;  /* 0x0008f81a01007387 */ /* 0x0003e80000100a00 */
[----:B0-----:R-:W3:Y:S04]  /*35ba0*/  LDL.LU R24, [R1+0x1c0] ;  /* 0x0001c00001187983 */ /* 0x001ee80000300800 */
[----:B------:R-:W3:Y:S04]  /*35bb0*/  LDL.LU R25, [R1+0x1c4] ;  /* 0x0001c40001197983 */ /* 0x000ee80000300800 */
[----:B-1----:R-:W4:Y:S04]  /*35bc0*/  LDL.LU R26, [R1+0x1c8] ;  /* 0x0001c800011a7983 */ /* 0x002f280000300800 */
[----:B------:R-:W4:Y:S01]  /*35bd0*/  LDL.LU R27, [R1+0x1cc] ;  /* 0x0001cc00011b7983 */ /* 0x000f220000300800 */
[----:B--2---:R-:W-:Y:S03]  /*35be0*/  HMMA.16816.F32.BF16 R20, R20, R10, R16 ;  /* 0x0000000a1414723c */ /* 0x004fe60000041810 */
[----:B----4-:R0:W-:Y:S04]  /*35bf0*/  STL.64 [R1+0x2358], R26 ;  /* 0x0023581a01007387 */ /* 0x0101e80000100a00 */
[----:B---3--:R1:W-:Y:S04]  /*35c00*/  STL.64 [R1+0x2350], R24 ;  /* 0x0023501801007387 */ /* 0x0083e80000100a00 */
[----:B0-----:R-:W2:Y:S04]  /*35c10*/  LDL.64 R26, [R1+0x8] ;  /* 0x00000800011a7983 */ /* 0x001ea80000100a00 */
[----:B-1----:R-:W3:Y:S04]  /*35c20*/  LDL.64 R24, [R1] ;  /* 0x0000000001187983 */ /* 0x002ee80000100a00 */
[----:B------:R-:W-:Y:S04]  /*35c30*/  STL.64 [R1+0x2280], R6 ;  /* 0x0022800601007387 */ /* 0x000fe80000100a00 */
[----:B------:R-:W2:Y:S04]  /*35c40*/  LDL.LU.64 R18, [R1+0x2360] ;  /* 0x0023600001127983 */ /* 0x000ea80000300a00 */
[----:B------:R-:W-:Y:S04]  /*35c50*/  STL.64 [R1+0x1f0], R20 ;  /* 0x0001f01401007387 */ /* 0x000fe80000100a00 */
[----:B------:R0:W-:Y:S04]  /*35c60*/  STL.64 [R1+0x1f8], R22 ;  /* 0x0001f81601007387 */ /* 0x0001e80000100a00 */
[----:B0-----:R-:W4:Y:S04]  /*35c70*/  LDL.64 R22, [R1+0xc8] ;  /* 0x0000c80001167983 */ /* 0x001f280000100a00 */
[----:B------:R0:W-:Y:S04]  /*35c80*/  STL [R1+0x228c], R10 ;  /* 0x00228c0a01007387 */ /* 0x0001e80000100800 */
[----:B------:R1:W-:Y:S04]  /*35c90*/  STL [R1+0x2288], R11 ;  /* 0x0022880b01007387 */ /* 0x0003e80000100800 */
[----:B------:R-:W2:Y:S04]  /*35ca0*/  LDL.LU R8, [R1+0x1020] ;  /* 0x0010200001087983 */ /* 0x000ea80000300800 */
[----:B------:R-:W2:Y:S04]  /*35cb0*/  LDL.LU R9, [R1+0x1024] ;  /* 0x0010240001097983 */ /* 0x000ea80000300800 */
[----:B0-----:R-:W2:Y:S04]  /*35cc0*/  LDL.LU R10, [R1+0x1028] ;  /* 0x00102800010a7983 */ /* 0x001ea80000300800 */
[----:B-1----:R-:W2:Y:S01]  /*35cd0*/  LDL.LU R11, [R1+0x102c] ;  /* 0x00102c00010b7983 */ /* 0x002ea20000300800 */
[----:B---3--:R-:W-:Y:S01]  /*35ce0*/  IMAD.MOV.U32 R12, RZ, RZ, R24 ;  /* 0x000000ffff0c7224 */ /* 0x008fe200078e0018 */
[----:B--2---:R-:W-:Y:S06]  /*35cf0*/  HMMA.16816.F32.BF16 R8, R24, R18, R8 ;  /* 0x000000121808723c */ /* 0x004fec0000041808 */
[----:B------:R-:W-:-:S15]  /*35d00*/  IMAD.MOV.U32 R3, RZ, RZ, R19 ;  /* 0x000000ffff037224 */ /* 0x000fde00078e0013 */
[----:B------:R-:W-:-:S02]  /*35d10*/  NOP ;  /* 0x0000000000007918 */ /* 0x000fc40000000000 */
[----:B------:R0:W-:Y:S04]  /*35d20*/  STL.64 [R1+0x1020], R8 ;  /* 0x0010200801007387 */ /* 0x0001e80000100a00 */
[----:B------:R1:W-:Y:S01]  /*35d30*/  STL.64 [R1+0x1028], R10 ;  /* 0x0010280a01007387 */ /* 0x0003e20000100a00 */
[----:B0-----:R-:W-:Y:S02]  /*35d40*/  IMAD.MOV.U32 R9, RZ, RZ, R25 ;  /* 0x000000ffff097224 */ /* 0x001fe400078e0019 */
[----:B-1----:R-:W-:Y:S02]  /*35d50*/  IMAD.MOV.U32 R10, RZ, RZ, R26 ;  /* 0x000000ffff0a7224 */ /* 0x002fe400078e001a */
[----:B------:R-:W-:Y:S02]  /*35d60*/  IMAD.MOV.U32 R11, RZ, RZ, R27 ;  /* 0x000000ffff0b7224 */ /* 0x000fe400078e001b */
[----:B------:R-:W4:Y:S04]  /*35d70*/  LDL.LU.64 R26, [R1+0x2358] ;  /* 0x00235800011a7983 */ /* 0x000f280000300a00 */
[----:B------:R-:W4:Y:S04]  /*35d80*/  LDL.LU.64 R24, [R1+0x2350] ;  /* 0x0023500001187983 */ /* 0x000f280000300a00 */
[----:B------:R-:W2:Y:S01]  /*35d90*/  LDL.LU R16, [R1+0x800] ;  /* 0x0008000001107983 */ /* 0x000ea20000300800 */
[----:B------:R-:W-:-:S03]  /*35da0*/  IMAD.MOV.U32 R8, RZ, RZ, R18 ;  /* 0x000000ffff087224 */ /* 0x000fc600078e0012 */
[----:B------:R-:W2:Y:S04]  /*35db0*/  LDL.LU R17, [R1+0x804] ;  /* 0x0008040001117983 */ /* 0x000ea80000300800 */
[----:B------:R-:W3:Y:S04]  /*35dc0*/  LDL.LU R18, [R1+0x808] ;  /* 0x0008080001127983 */ /* 0x000ee80000300800 */
[----:B------:R-:W3:Y:S01]  /*35dd0*/  LDL.LU R19, [R1+0x80c] ;  /* 0x00080c0001137983 */ /* 0x000ee20000300800 */
[----:B------:R-:W-:Y:S02]  /*35de0*/  IMAD.MOV.U32 R6, RZ, RZ, R5 ;  /* 0x000000ffff067224 */ /* 0x000fe400078e0005 */
[----:B------:R-:W-:Y:S01]  /*35df0*/  IMAD.MOV.U32 R7, RZ, RZ, R4 ;  /* 0x000000ffff077224 */ /* 0x000fe200078e0004 */
[----:B---3--:R0:W-:Y:S04]  /*35e00*/  STL.64 [R1+0x2338], R18 ;  /* 0x0023381201007387 */ /* 0x0081e80000100a00 */
[----:B--2---:R-:W-:Y:S04]  /*35e10*/  STL.64 [R1+0x2330], R16 ;  /* 0x0023301001007387 */ /* 0x004fe80000100a00 */
[----:B0-----:R-:W2:Y:S04]  /*35e20*/  LDL.64 R18, [R1+0xb8] ;  /* 0x0000b80001127983 */ /* 0x001ea80000100a00 */
[----:B------:R0:W-:Y:S04]  /*35e30*/  STL.64 [R1+0x2328], R6 ;  /* 0x0023280601007387 */ /* 0x0001e80000100a00 */
[----:B0-----:R-:W3:Y:S04]  /*35e40*/  LDL.64 R6, [R1+0xa8] ;  /* 0x0000a80001067983 */ /* 0x001ee80000100a00 */
[----:B---3--:R0:W-:Y:S04]  /*35e50*/  STL.64 [R1+0x2340], R6 ;  /* 0x0023400601007387 */ /* 0x0081e80000100a00 */
[----:B------:R-:W3:Y:S04]  /*35e60*/  LDL.LU R4, [R1+0x810] ;  /* 0x0008100001047983 */ /* 0x000ee80000300800 */
[----:B------:R-:W3:Y:S04]  /*35e70*/  LDL.LU R5, [R1+0x814] ;  /* 0x0008140001057983 */ /* 0x000ee80000300800 */
[----:B0-----:R-:W3:Y:S04]  /*35e80*/  LDL.LU R6, [R1+0x818] ;  /* 0x0008180001067983 */ /* 0x001ee80000300800 */
[----:B------:R-:W3:Y:S04]  /*35e90*/  LDL.LU R7, [R1+0x81c] ;  /* 0x00081c0001077983 */ /* 0x000ee80000300800 */
[----:B------:R-:W-:Y:S04]  /*35ea0*/  STL [R1+0x225c], R3 ;  /* 0x00225c0301007387 */ /* 0x000fe80000100800 */
[----:B------:R0:W-:Y:S02]  /*35eb0*/  STL [R1+0x2258], R8 ;  /* 0x0022580801007387 */ /* 0x0001e40000100800 */
[----:B0-----:R-:W-:-:S07]  /*35ec0*/  IMAD.MOV.U32 R8, RZ, RZ, R12 ;  /* 0x000000ffff087224 */ /* 0x001fce00078e000c */
[----:B----4-:R-:W-:Y:S01]  /*35ed0*/  HMMA.16816.F32.BF16 R8, R8, R22, R24 ;  /* 0x000000160808723c */ /* 0x010fe20000041818 */
[----:B------:R-:W4:-:S15]  /*35ee0*/  LDL.LU R27, [R1+0x2348] ;  /* 0x00234800011b7983 */ /* 0x000f1e0000300800 */
[----:B------:R-:W-:-:S07]  /*35ef0*/  NOP ;  /* 0x0000000000007918 */ /* 0x000fce0000000000 */
[----:B------:R0:W-:Y:S04]  /*35f00*/  STL.64 [R1+0x1c0], R8 ;  /* 0x0001c00801007387 */ /* 0x0001e80000100a00 */
[----:B------:R1:W-:Y:S01]  /*35f10*/  STL.64 [R1+0x1c8], R10 ;  /* 0x0001c80a01007387 */ /* 0x0003e20000100a00 */
[----:B0-----:R-:W-:-:S05]  /*35f20*/  IMAD.MOV.U32 R9, RZ, RZ, R23 ;  /* 0x000000ffff097224 */ /* 0x001fca00078e0017 */
[----:B------:R0:W-:Y:S04]  /*35f30*/  STL [R1+0x2264], R9 ;  /* 0x0022640901007387 */ /* 0x0001e80000100800 */
[----:B-1----:R-:W3:Y:S04]  /*35f40*/  LDL.64 R10, [R1+0x8] ;  /* 0x00000800010a7983 */ /* 0x002ee80000100a00 */
[----:B0-----:R-:W3:Y:S01]  /*35f50*/  LDL.64 R8, [R1] ;  /* 0x0000000001087983 */ /* 0x001ee20000100a00 */
[----:B------:R-:W-:-:S05]  /*35f60*/  IMAD.MOV.U32 R12, RZ, RZ, R22 ;  /* 0x000000ffff0c7224 */ /* 0x000fca00078e0016 */
[----:B------:R-:W-:Y:S01]  /*35f70*/  STL [R1+0x2260], R12 ;  /* 0x0022600c01007387 */ /* 0x000fe20000100800 */
[----:B--2---:R-:W-:Y:S02]  /*35f80*/  IMAD.MOV.U32 R28, RZ, RZ, R18 ;  /* 0x000000ffff1c7224 */ /* 0x004fe400078e0012 */
[----:B------:R-:W-:Y:S01]  /*35f90*/  IMAD.MOV.U32 R13, RZ, RZ, R19 ;  /* 0x000000ffff0d7224 */ /* 0x000fe200078e0013 */
[----:B----4-:R-:W0:Y:S04]  /*35fa0*/  LDSM.16.MT88.4 R20, [R27+UR5+0x4300] ;  /* 0x004300051b14783b */ /* 0x010e280008004200 */
[----:B------:R1:W-:Y:S04]  /*35fb0*/  STL [R1+0x2298], R27 ;  /* 0x0022981b01007387 */ /* 0x0003e80000100800 */
[----:B------:R-:W2:Y:S04]  /*35fc0*/  LDL.LU R24, [R1+0x7f0] ;  /* 0x0007f00001187983 */ /* 0x000ea80000300800 */
[----:B------:R-:W2:Y:S04]  /*35fd0*/  LDL.LU R25, [R1+0x7f4] ;  /* 0x0007f40001197983 */ /* 0x000ea80000300800 */
[----:B------:R-:W2:Y:S04]  /*35fe0*/  LDL.LU R26, [R1+0x7f8] ;  /* 0x0007f800011a7983 */ /* 0x000ea80000300800 */
[----:B-1----:R-:W2:Y:S01]  /*35ff0*/  LDL.LU R27, [R1+0x7fc] ;  /* 0x0007fc00011b7983 */ /* 0x002ea20000300800 */
[----:B---3--:R-:W-:Y:S03]  /*36000*/  HMMA.16816.F32.BF16 R4, R8, R18, R4 ;  /* 0x000000120804723c */ /* 0x008fe60000041804 */
[----:B0-----:R-:W-:Y:S04]  /*36010*/  STL.64 [R1+0x2130], R22 ;  /* 0x0021301601007387 */ /* 0x001fe80000100a00 */
[----:B------:R-:W-:-:S15]  /*36020*/  STL.64 [R1+0x2128], R20 ;  /* 0x0021281401007387 */ /* 0x000fde0000100a00 */
[----:B------:R-:W-:-:S01]  /*36030*/  NOP ;  /* 0x0000000000007918 */ /* 0x000fc20000000000 */
[----:B------:R-:W-:Y:S04]  /*36040*/  STL.64 [R1+0x810], R4 ;  /* 0x0008100401007387 */ /* 0x000fe80000100a00 */
[----:B------:R0:W-:Y:S04]  /*36050*/  STL.64 [R1+0x818], R6 ;  /* 0x0008180601007387 */ /* 0x0001e80000100a00 */
[----:B0-----:R-:W3:Y:S04]  /*36060*/  LDL.LU.64 R6, [R1+0x2340] ;  /* 0x0023400001067983 */ /* 0x001ee80000300a00 */
[----:B------:R-:W3:Y:S04]  /*36070*/  LDL.LU.64 R18, [R1+0x2338] ;  /* 0x0023380001127983 */ /* 0x000ee80000300a00 */
[----:B------:R-:W3:Y:S04]  /*36080*/  LDL.LU.64 R16, [R1+0x2330] ;  /* 0x0023300001107983 */ /* 0x000ee80000300a00 */
[----:B------:R0:W-:Y:S04]  /*36090*/  STL [R1+0x2290], R13 ;  /* 0x0022900d01007387 */ /* 0x0001e80000100800 */
[----:B------:R1:W-:Y:S04]  /*360a0*/  STL [R1+0x22c8], R14 ;  /* 0x0022c80e01007387 */ /* 0x0003e80000100800 */
[----:B------:R-:W4:Y:S04]  /*360b0*/  LDL.LU R12, [R1+0x7d0] ;  /* 0x0007d000010c7983 */ /* 0x000f280000300800 */
[----:B0-----:R-:W4:Y:S04]  /*360c0*/  LDL.LU R13, [R1+0x7d4] ;  /* 0x0007d400010d7983 */ /* 0x001f280000300800 */
[----:B-1----:R-:W4:Y:S04]  /*360d0*/  LDL.LU R14, [R1+0x7d8] ;  /* 0x0007d800010e7983 */ /* 0x002f280000300800 */
[----:B------:R-:W4:Y:S04]  /*360e0*/  LDL.LU R15, [R1+0x7dc] ;  /* 0x0007dc00010f7983 */ /* 0x000f280000300800 */
[----:B------:R-:W-:Y:S01]  /*360f0*/  STL [R1+0x2268], R28 ;  /* 0x0022681c01007387 */ /* 0x000fe20000100800 */
[----:B---3--:R-:W-:Y:S06]  /*36100*/  HMMA.16816.F32.BF16 R16, R8, R6, R16 ;  /* 0x000000060810723c */ /* 0x008fec0000041810 */
[----:B------:R-:W-:-:S15]  /*36110*/  IMAD.MOV.U32 R29, RZ, RZ, R7 ;  /* 0x000000ffff1d7224 */ /* 0x000fde00078e0007 */
[----:B------:R-:W-:-:S02]  /*36120*/  NOP ;  /* 0x0000000000007918 */ /* 0x000fc40000000000 */
[----:B------:R-:W-:Y:S04]  /*36130*/  STL.64 [R1+0x800], R16 ;  /* 0x0008001001007387 */ /* 0x000fe80000100a00 */
[----:B------:R0:W-:Y:S02]  /*36140*/  STL.64 [R1+0x808], R18 ;  /* 0x0008081201007387 */ /* 0x0001e40000100a00 */
[----:B0-----:R-:W-:Y:S02]  /*36150*/  IMAD.MOV.U32 R19, RZ, RZ, R6 ;  /* 0x000000ffff137224 */ /* 0x001fe400078e0006 */
[----:B------:R-:W2:Y:S04]  /*36160*/  LDL.LU.64 R6, [R1+0x2328] ;  /* 0x0023280001067983 */ /* 0x000ea80000300a00 */
[----:B------:R0:W-:Y:S04]  /*36170*/  STL [R1+0x22f0], R19 ;  /* 0x0022f01301007387 */ /* 0x0001e80000100800 */
[----:B0-----:R-:W3:Y:S01]  /*36180*/  LDL.64 R18, [R1+0x88] ;  /* 0x0000880001127983 */ /* 0x001ee20000100a00 */
[----:B--2---:R-:W-:Y:S03]  /*36190*/  HMMA.16816.F32.BF16 R24, R8, R6, R24 ;  /* 0x000000060818723c */ /* 0x004fe60000041818 */
[----:B------:R-:W2:-:S15]  /*361a0*/  LDL.64 R6, [R1+0x68] ;  /* 0x0000680001067983 */ /* 0x000e9e0000100a00 */
[----:B------:R-:W-:-:S05]  /*361b0*/  NOP ;  /* 0x0000000000007918 */ /* 0x000fca0000000000 */
[----:B------:R-:W-:Y:S04]  /*361c0*/  STL.64 [R1+0x7f0], R24 ;  /* 0x0007f01801007387 */ /* 0x000fe80000100a00 */
[----:B------:R0:W-:Y:S04]  /*361d0*/  STL.64 [R1+0x7f8], R26 ;  /* 0x0007f81a01007387 */ /* 0x0001e80000100a00 */
[----:B0-----:R-:W4:Y:S01]  /*361e0*/  LDL.64 R26, [R1+0x18] ;  /* 0x00001800011a7983 */ /* 0x001f220000100a00 */
[----:B------:R-:W-:-:S03]  /*361f0*/  IMAD.MOV.U32 R22, RZ, RZ, R2 ;  /* 0x000000ffff167224 */ /* 0x000fc600078e0002 */
[----:B----4-:R0:W-:Y:S04]  /*36200*/  STL.64 [R1+0x22c0], R26 ;  /* 0x0022c01a01007387 */ /* 0x0101e80000100a00 */
[----:B------:R-:W4:Y:S04]  /*36210*/  LDL.LU R24, [R1+0x7e0] ;  /* 0x0007e00001187983 */ /* 0x000f280000300800 */
[----:B------:R-:W4:Y:S04]  /*36220*/  LDL.LU R25, [R1+0x7e4] ;  /* 0x0007e40001197983 */ /* 0x000f280000300800 */
[----:B0-----:R-:W4:Y:S04]  /*36230*/  LDL.LU R26, [R1+0x7e8] ;  /* 0x0007e800011a7983 */ /* 0x001f280000300800 */
[----:B------:R-:W4:Y:S01]  /*36240*/  LDL.LU R27, [R1+0x7ec] ;  /* 0x0007ec00011b7983 */ /* 0x000f220000300800 */
[----:B------:R-:W-:-:S07]  /*36250*/  IMAD.MOV.U32 R23, RZ, RZ, R0 ;  /* 0x000000ffff177224 */ /* 0x000fce00078e0000 */
[----:B------:R-:W-:Y:S06]  /*36260*/  HMMA.16816.F32.BF16 R12, R8, R22, R12 ;  /* 0x00000016080c723c */ /* 0x000fec000004180c */
[----:B------:R-:W-:Y:S02]  /*36270*/  IMAD.MOV.U32 R4, RZ, RZ, R8 ;  /* 0x000000ffff047224 */ /* 0x000fe400078e0008 */
[----:B------:R-:W-:Y:S02]  /*36280*/  IMAD.MOV.U32 R3, RZ, RZ, R9 ;  /* 0x000000ffff037224 */ /* 0x000fe400078e0009 */
[----:B------:R-:W-:-:S02]  /*36290*/  IMAD.MOV.U32 R2, RZ, RZ, R10 ;  /* 0x000000ffff027224 */ /* 0x000fc400078e000a */
[----:B------:R-:W-:Y:S02]  /*362a0*/  IMAD.MOV.U32 R0, RZ, RZ, R11 ;  /* 0x000000ffff007224 */ /* 0x000fe400078e000b */
[----:B---3--:R-:W-:Y:S02]  /*362b0*/  IMAD.MOV.U32 R21, RZ, RZ, R18 ;  /* 0x000000ffff157224 */ /* 0x008fe400078e0012 */
[----:B------:R-:W-:Y:S01]  /*362c0*/  IMAD.MOV.U32 R20, RZ, RZ, R19 ;  /* 0x000000ffff147224 */ /* 0x000fe200078e0013 */
[----:B----4-:R-:W-:-:S15]  /*362d0*/  HMMA.16816.F32.BF16 R24, R8, R18, R24 ;  /* 0x000000120818723c */ /* 0x010fde0000041818 */
[----:B------:R-:W-:-:S08]  /*362e0*/  NOP ;  /* 0x0000000000007918 */ /* 0x000fd00000000000 */
[----:B------:R-:W-:Y:S04]  /*362f0*/  STL.64 [R1+0x7e0], R24 ;  /* 0x0007e01801007387 */ /* 0x000fe80000100a00 */
[----:B------:R-:W-:Y:S04]  /*36300*/  STL.64 [R1+0x7e8], R26 ;  /* 0x0007e81a01007387 */ /* 0x000fe80000100a00 */
[----:B------:R0:W-:Y:S04]  /*36310*/  STL.64 [R1+0x7d0], R12 ;  /* 0x0007d00c01007387 */ /* 0x0001e80000100a00 */
[----:B------:R1:W-:Y:S04]  /*36320*/  STL.64 [R1+0x7d8], R14 ;  /* 0x0007d80e01007387 */ /* 0x0003e80000100a00 */
[----:B0-----:R-:W3:Y:S04]  /*36330*/  LDL.LU R12, [R1+0x780] ;  /* 0x00078000010c7983 */ /* 0x001ee80000300800 */
[----:B------:R-:W3:Y:S04]  /*36340*/  LDL.LU R13, [R1+0x784] ;  /* 0x00078400010d7983 */ /* 0x000ee80000300800 */
[----:B-1----:R-:W4:Y:S04]  /*36350*/  LDL.LU R14, [R1+0x788] ;  /* 0x00078800010e7983 */ /* 0x002f280000300800 */
[----:B------:R-:W4:Y:S04]  /*36360*/  LDL.LU R15, [R1+0x78c] ;  /* 0x00078c00010f7983 */ /* 0x000f280000300800 */
[----:B------:R-:W2:Y:S04]  /*36370*/  LDL.LU R8, [R1+0x790] ;  /* 0x0007900001087983 */ /* 0x000ea80000300800 */
        /* <DEDUP_REMOVED lines=8> */
[----:B----4-:R-:W-:Y:S04]  /*36400*/  STL.64 [R1+0x22f8], R16 ;  /* 0x0022f81001007387 */ /* 0x010fe80000100a00 */
[----:B0-----:R-:W2:Y:S04]  /*36410*/  LDL.64 R18, [R1+0x58] ;  /* 0x0000580001127983 */ /* 0x001ea80000100a00 */
[----:B--2---:R-:W-:Y:S04]  /*36420*/  STL.64 [R1+0x2310], R18 ;  /* 0x0023101201007387 */ /* 0x004fe80000100a00 */
[----:B---3--:R0:W-:Y:S04]  /*36430*/  STL.64 [R1+0x22e8], R10 ;  /* 0x0022e80a01007387 */ /* 0x0081e80000100a00 */
[----:B------:R1:W-:Y:S04]  /*36440*/  STL.64 [R1+0x22e0], R8 ;  /* 0x0022e00801007387 */ /* 0x0003e80000100a00 */
[----:B0-----:R-:W2:Y:S04]  /*36450*/  LDL.64 R10, [R1+0x48] ;  /* 0x00004800010a7983 */ /* 0x001ea80000100a00 */
[----:B--2---:R0:W-:Y:S04]  /*36460*/  STL.64 [R1+0x2308], R10 ;  /* 0x0023080a01007387 */ /* 0x0041e80000100a00 */
[----:B-1----:R-:W2:Y:S04]  /*36470*/  LDL.LU R8, [R1+0x7b0] ;  /* 0x0007b00001087983 */ /* 0x002ea80000300800 */
[----:B------:R-:W2:Y:S04]  /*36480*/  LDL.LU R9, [R1+0x7b4] ;  /* 0x0007b40001097983 */ /* 0x000ea80000300800 */
[----:B0-----:R-:W3:Y:S04]  /*36490*/  LDL.LU R10, [R1+0x7b8] ;  /* 0x0007b800010a7983 */ /* 0x001ee80000300800 */
[----:B------:R-:W3:Y:S01]  /*364a0*/  LDL.LU R11, [R1+0x7bc] ;  /* 0x0007bc00010b7983 */ /* 0x000ee20000300800 */
[----:B------:R-:W-:-:S02]  /*364b0*/  IMAD.MOV.U32 R16, RZ, RZ, R4 ;  /* 0x000000ffff107224 */ /* 0x000fc400078e0004 */
[----:B------:R-:W-:Y:S01]  /*364c0*/  IMAD.MOV.U32 R17, RZ, RZ, R3 ;  /* 0x000000ffff117224 */ /* 0x000fe200078e0003 */
[----:B---3--:R-:W-:Y:S04]  /*364d0*/  STL.64 [R1+0x2320], R10 ;  /* 0x0023200a01007387 */ /* 0x008fe80000100a00 */
[----:B--2---:R0:W-:Y:S04]  /*364e0*/  STL.64 [R1+0x2318], R8 ;  /* 0x0023180801007387 */ /* 0x0041e80000100a00 */
[----:B0-----:R-:W2:Y:S04]  /*364f0*/  LDL.LU R8, [R1+0x7c0] ;  /* 0x0007c00001087983 */ /* 0x001ea80000300800 */
[----:B------:R-:W2:Y:S04]  /*36500*/  LDL.LU R9, [R1+0x7c4] ;  /* 0x0007c40001097983 */ /* 0x000ea80000300800 */
[----:B------:R-:W2:Y:S04]  /*36510*/  LDL.LU R10, [R1+0x7c8] ;  /* 0x0007c800010a7983 */ /* 0x000ea80000300800 */
[----:B------:R-:W2:Y:S01]  /*36520*/  LDL.LU R11, [R1+0x7cc] ;  /* 0x0007cc00010b7983 */ /* 0x000ea20000300800 */
[----:B------:R-:W-:-:S02]  /*36530*/  IMAD.MOV.U32 R18, RZ, RZ, R2 ;  /* 0x000000ffff127224 */ /* 0x000fc400078e0002 */
[----:B------:R-:W-:Y:S01]  /*36540*/  IMAD.MOV.U32 R19, RZ, RZ, R0 ;  /* 0x000000ffff137224 */ /* 0x000fe200078e0000 */
[----:B------:R0:W-:Y:S04]  /*36550*/  STL.64 [R1+0x22d8], R14 ;  /* 0x0022d80e01007387 */ /* 0x0001e80000100a00 */
[----:B------:R-:W-:Y:S04]  /*36560*/  STL.64 [R1+0x22d0], R12 ;  /* 0x0022d00c01007387 */ /* 0x000fe80000100a00 */
[----:B------:R-:W3:Y:S01]  /*36570*/  LDL.64 R26, [R1+0x28] ;  /* 0x00002800011a7983 */ /* 0x000ee20000100a00 */
[----:B------:R-:W-:-:S03]  /*36580*/  IMAD.MOV.U32 R2, RZ, RZ, R6 ;  /* 0x000000ffff027224 */ /* 0x000fc600078e0006 */
[----:B0-----:R-:W4:Y:S04]  /*36590*/  LDL.64 R14, [R1+0x38] ;  /* 0x00003800010e7983 */ /* 0x001f280000100a00 */
[----:B------:R-:W-:Y:S01]  /*365a0*/  STL.64 [R1+0x21c8], R22 ;  /* 0x0021c81601007387 */ /* 0x000fe20000100a00 */
[----:B------:R-:W-:Y:S01]  /*365b0*/  IMAD.MOV.U32 R0, RZ, RZ, R7 ;  /* 0x000000ffff007224 */ /* 0x000fe200078e0007 */
[----:B--2---:R-:W-:Y:S02]  /*365c0*/  HMMA.16816.F32.BF16 R16, R16, R6, R8 ;  /* 0x000000061010723c */ /* 0x004fe40000041808 */
[----:B------:R-:W2:Y:S04]  /*365d0*/  LDL.LU.64 R10, [R1+0x2320] ;  /* 0x00232000010a7983 */ /* 0x000ea80000300a00 */
[----:B------:R-:W2:-:S15]  /*365e0*/  LDL.LU.64 R8, [R1+0x2318] ;  /* 0x0023180001087983 */ /* 0x000e9e0000300a00 */
[----:B------:R-:W-:-:S02]  /*365f0*/  NOP ;  /* 0x0000000000007918 */ /* 0x000fc40000000000 */
[----:B------:R-:W-:Y:S04]  /*36600*/  STL.64 [R1+0x7c0], R16 ;  /* 0x0007c01001007387 */ /* 0x000fe80000100a00 */
[----:B------:R0:W-:Y:S04]  /*36610*/  STL.64 [R1+0x7c8], R18 ;  /* 0x0007c81201007387 */ /* 0x0001e80000100a00 */
[----:B0-----:R-:W3:Y:S04]  /*36620*/  LDL.LU.64 R18, [R1+0x2310] ;  /* 0x0023100001127983 */ /* 0x001ee80000300a00 */
[----:B------:R-:W4:Y:S04]  /*36630*/  LDL.LU R4, [R1+0x760] ;  /* 0x0007600001047983 */ /* 0x000f280000300800 */
[----:B------:R-:W4:Y:S04]  /*36640*/  LDL.LU R5, [R1+0x764] ;  /* 0x0007640001057983 */ /* 0x000f280000300800 */
[----:B------:R-:W2:Y:S04]  /*36650*/  LDL.LU R6, [R1+0x768] ;  /* 0x0007680001067983 */ /* 0x000ea80000300800 */
[----:B------:R-:W2:Y:S04]  /*36660*/  LDL.LU R7, [R1+0x76c] ;  /* 0x00076c0001077983 */ /* 0x000ea80000300800 */
[----:B--2---:R-:W-:Y:S04]  /*36670*/  STL.64 [R1+0x22a8], R6 ;  /* 0x0022a80601007387 */ /* 0x004fe80000100a00 */
[----:B----4-:R0:W-:Y:S04]  /*36680*/  STL.64 [R1+0x22a0], R4 ;  /* 0x0022a00401007387 */ /* 0x0101e80000100a00 */
[----:B0-----:R-:W2:Y:S04]  /*36690*/  LDL.LU.64 R4, [R1] ;  /* 0x0000000001047983 */ /* 0x001ea80000300a00 */
[----:B------:R-:W2:Y:S01]  /*366a0*/  LDL.LU.64 R6, [R1+0x8] ;  /* 0x0000080001067983 */ /* 0x000ea20000300a00 */
[----:B---3--:R-:W-:-:S02]  /*366b0*/  IMAD.MOV.U32 R23, RZ, RZ, R18 ;  /* 0x000000ffff177224 */ /* 0x008fc400078e0012 */
[----:B------:R-:W-:Y:S01]  /*366c0*/  IMAD.MOV.U32 R22, RZ, RZ, R19 ;  /* 0x000000ffff167224 */ /* 0x000fe200078e0013 */
[----:B--2---:R-:W-:-:S15]  /*366d0*/  HMMA.16816.F32.BF16 R8, R4, R18, R8 ;  /* 0x000000120408723c */ /* 0x004fde0000041808 */
[----:B------:R-:W-:-:S08]  /*366e0*/  NOP ;  /* 0x0000000000007918 */ /* 0x000fd00000000000 */
[----:B------:R-:W-:Y:S04]  /*366f0*/  STL.64 [R1+0x7b0], R8 ;  /* 0x0007b00801007387 */ /* 0x000fe80000100a00 */
[----:B------:R0:W-:Y:S04]  /*36700*/  STL.64 [R1+0x7b8], R10 ;  /* 0x0007b80a01007387 */ /* 0x0001e80000100a00 */
[----:B0-----:R-:W2:Y:S04]  /*36710*/  LDL.LU.64 R10, [R1+0x2308] ;  /* 0x00230800010a7983 */ /* 0x001ea80000300a00 */
[----:B------:R-:W2:Y:S04]  /*36720*/  LDL.LU.64 R18, [R1+0x2300] ;  /* 0x0023000001127983 */ /* 0x000ea80000300a00 */
[----:B------:R-:W2:Y:S04]  /*36730*/  LDL.LU.64 R16, [R1+0x22f8] ;  /* 0x0022f80001107983 */ /* 0x000ea80000300a00 */
[----:B------:R-:W-:Y:S04]  /*36740*/  STL.64 [R1+0x2278], R22 ;  /* 0x0022781601007387 */ /* 0x000fe80000100a00 */
[----:B------:R0:W-:Y:S04]  /*36750*/  STL.64 [R1+0x2270], R20 ;  /* 0x0022701401007387 */ /* 0x0001e80000100a00 */
[----:B0-----:R-:W3:Y:S04]  /*36760*/  LDL.LU R20, [R1+0x750] ;  /* 0x0007500001147983 */ /* 0x001ee80000300800 */
[----:B------:R-:W3:Y:S04]  /*36770*/  LDL.LU R21, [R1+0x754] ;  /* 0x0007540001157983 */ /* 0x000ee80000300800 */
[----:B------:R-:W4:Y:S04]  /*36780*/  LDL.LU R22, [R1+0x758] ;  /* 0x0007580001167983 */ /* 0x000f280000300800 */
[----:B------:R-:W4:Y:S01]  /*36790*/  LDL.LU R23, [R1+0x75c] ;  /* 0x00075c0001177983 */ /* 0x000f220000300800 */
[----:B--2---:R-:W-:Y:S03]  /*367a0*/  HMMA.16816.F32.BF16 R16, R4, R10, R16 ;  /* 0x0000000a0410723c */ /* 0x004fe60000041810 */
[----:B----4-:R-:W-:Y:S04]  /*367b0*/  STL.64 [R1+0x22b8], R22 ;  /* 0x0022b81601007387 */ /* 0x010fe80000100a00 */
[----:B---3--:R0:W-:Y:S04]  /*367c0*/  STL.64 [R1+0x22b0], R20 ;  /* 0x0022b01401007387 */ /* 0x0081e80000100a00 */
[----:B0-----:R-:W2:Y:S04]  /*367d0*/  LDL.LU R20, [R1+0x770] ;  /* 0x0007700001147983 */ /* 0x001ea80000300800 */
[----:B------:R-:W2:Y:S04]  /*367e0*/  LDL.LU R21, [R1+0x774] ;  /* 0x0007740001157983 */ /* 0x000ea80000300800 */
[----:B------:R-:W2:Y:S04]  /*367f0*/  LDL.LU R22, [R1+0x778] ;  /* 0x0007780001167983 */ /* 0x000ea80000300800 */
[----:B------:R-:W2:Y:S04]  /*36800*/  LDL.LU R23, [R1+0x77c] ;  /* 0x00077c0001177983 */ /* 0x000ea80000300800 */
[----:B------:R0:W-:Y:S04]  /*36810*/  STL.64 [R1+0x7a0], R16 ;  /* 0x0007a01001007387 */ /* 0x0001e80000100a00 */
[----:B------:R1:W-:Y:S01]  /*36820*/  STL.64 [R1+0x7a8], R18 ;  /* 0x0007a81201007387 */ /* 0x0003e20000100a00 */
[----:B0-----:R-:W-:-:S03]  /*36830*/  IMAD.MOV.U32 R17, RZ, RZ, R10 ;  /* 0x000000ffff117224 */ /* 0x001fc600078e000a */
[----:B-1----:R-:W3:Y:S01]  /*36840*/  LDL.LU R19, [R1+0x22f0] ;  /* 0x0022f00001137983 */ /* 0x002ee20000300800 */
[----:B------:R-:W-:-:S03]  /*36850*/  IMAD.MOV.U32 R18, RZ, RZ, R11 ;  /* 0x000000ffff127224 */ /* 0x000fc600078e000b */
[----:B------:R-:W4:Y:S04]  /*36860*/  LDL.LU.64 R10, [R1+0x22e8] ;  /* 0x0022e800010a7983 */ /* 0x000f280000300a00 */
[----:B------:R-:W4:Y:S01]  /*36870*/  LDL.LU.64 R8, [R1+0x22e0] ;  /* 0x0022e00001087983 */ /* 0x000f220000300a00 */
[----:B------:R-:W-:Y:S01]  /*36880*/  IMAD.MOV.U32 R16, RZ, RZ, R15 ;  /* 0x000000ffff107224 */ /* 0x000fe200078e000f */
[----:B----4-:R-:W-:-:S15]  /*36890*/  HMMA.16816.F32.BF16 R8, R4, R14, R8 ;  /* 0x0000000e0408723c */ /* 0x010fde0000041808 */
[----:B------:R-:W-:-:S08]  /*368a0*/  NOP ;  /* 0x0000000000007918 */ /* 0x000fd00000000000 */
[----:B------:R0:W-:Y:S04]  /*368b0*/  STL.64 [R1+0x790], R8 ;  /* 0x0007900801007387 */ /* 0x0001e80000100a00 */
[----:B------:R-:W-:Y:S01]  /*368c0*/  STL.64 [R1+0x798], R10 ;  /* 0x0007980a01007387 */ /* 0x000fe20000100a00 */
[----:B0-----:R-:W-:-:S03]  /*368d0*/  IMAD.MOV.U32 R8, RZ, RZ, R14 ;  /* 0x000000ffff087224 */ /* 0x001fc600078e000e */
[----:B------:R-:W4:Y:S04]  /*368e0*/  LDL.LU.64 R14, [R1+0x22d8] ;  /* 0x0022d800010e7983 */ /* 0x000f280000300a00 */
[----:B------:R-:W4:Y:S01]  /*368f0*/  LDL.LU.64 R12, [R1+0x22d0] ;  /* 0x0022d000010c7983 */ /* 0x000f220000300a00 */
[----:B------:R-:W-:Y:S01]  /*36900*/  IMAD.MOV.U32 R3, RZ, RZ, R27 ;  /* 0x000000ffff037224 */ /* 0x000fe200078e001b */
[----:B----4-:R-:W-:-:S15]  /*36910*/  HMMA.16816.F32.BF16 R12, R4, R26, R12 ;  /* 0x0000001a040c723c */ /* 0x010fde000004180c */
[----:B------:R-:W-:-:S08]  /*36920*/  NOP ;  /* 0x0000000000007918 */ /* 0x000fd00000000000 */
[----:B------:R0:W-:Y:S04]  /*36930*/  STL.64 [R1+0x780], R12 ;  /* 0x0007800c01007387 */ /* 0x0001e80000100a00 */
[----:B------:R1:W-:Y:S01]  /*36940*/  STL.64 [R1+0x788], R14 ;  /* 0x0007880e01007387 */ /* 0x0003e20000100a00 */
[----:B0-----:R-:W-:-:S03]  /*36950*/  IMAD.MOV.U32 R12, RZ, RZ, R26 ;  /* 0x000000ffff0c7224 */ /* 0x001fc600078e001a */
[----:B-1----:R-:W4:Y:S04]  /*36960*/  LDL.LU R14, [R1+0x22c8] ;  /* 0x0022c800010e7983 */ /* 0x002f280000300800 */
[----:B------:R-:W2:Y:S01]  /*36970*/  LDL.LU.64 R26, [R1+0x22c0] ;  /* 0x0022c000011a7983 */ /* 0x000ea20000300a00 */
[----:B------:R-:W-:Y:S02]  /*36980*/  IMAD.MOV.U32 R10, RZ, RZ, R6 ;  /* 0x000000ffff0a7224 */ /* 0x000fe400078e0006 */
[----:B------:R-:W-:Y:S02]  /*36990*/  IMAD.MOV.U32 R11, RZ, RZ, R7 ;  /* 0x000000ffff0b7224 */ /* 0x000fe400078e0007 */
[----:B------:R-:W-:Y:S02]  /*369a0*/  IMAD.MOV.U32 R15, RZ, RZ, R4 ;  /* 0x000000ffff0f7224 */ /* 0x000fe400078e0004 */
[----:B------:R-:W-:Y:S01]  /*369b0*/  IMAD.MOV.U32 R13, RZ, RZ, R5 ;  /* 0x000000ffff0d7224 */ /* 0x000fe200078e0005 */
[----:B--2---:R-:W-:Y:S06]  /*369c0*/  HMMA.16816.F32.BF16 R20, R4, R26, R20 ;  /* 0x0000001a0414723c */ /* 0x004fec0000041814 */
[----:B------:R-:W-:-:S15]  /*369d0*/  IMAD.MOV.U32 R9, RZ, RZ, R27 ;  /* 0x000000ffff097224 */ /* 0x000fde00078e001b */
[----:B------:R-:W-:-:S02]  /*369e0*/  NOP ;  /* 0x0000000000007918 */ /* 0x000fc40000000000 */
[----:B------:R-:W-:Y:S04]  /*369f0*/  STL.64 [R1+0x770], R20 ;  /* 0x0007701401007387 */ /* 0x000fe80000100a00 */
[----:B------:R0:W-:Y:S04]  /*36a00*/  STL.64 [R1+0x778], R22 ;  /* 0x0007781601007387 */ /* 0x0001e80000100a00 */
[----:B0-----:R-:W2:Y:S04]  /*36a10*/  LDL.LU.64 R22, [R1+0x22b8] ;  /* 0x0022b80001167983 */ /* 0x001ea80000300a00 */
[----:B------:R-:W2:Y:S04]  /*36a20*/  LDL.LU.64 R20, [R1+0x22b0] ;  /* 0x0022b00001147983 */ /* 0x000ea80000300a00 */
[----:B------:R-:W4:Y:S04]  /*36a30*/  LDL.LU.64 R6, [R1+0x22a8] ;  /* 0x0022a80001067983 */ /* 0x000f280000300a00 */
[----:B------:R-:W4:Y:S04]  /*36a40*/  LDL.LU.64 R4, [R1+0x22a0] ;  /* 0x0022a00001047983 */ /* 0x000f280000300a00 */
[----:B------:R-:W3:Y:S01]  /*36a50*/  LDL.LU R27, [R1+0x2298] ;  /* 0x00229800011b7983 */ /* 0x000ee20000300800 */
[----:B------:R-:W-:-:S03]  /*36a60*/  IMAD.MOV.U32 R28, RZ, RZ, R26 ;  /* 0x000000ffff1c7224 */ /* 0x000fc600078e001a */
[----:B---3--:R-:W0:Y:S04]  /*36a70*/  LDSM.16.MT88.4 R24, [R27+UR5+0x4380] ;  /* 0x004380051b18783b */ /* 0x008e280008004200 */
[----:B0-----:R-:W-:Y:S04]  /*36a80*/  STL.64 [R1+0x2008], R26 ;  /* 0x0020081a01007387 */ /* 0x001fe80000100a00 */
[----:B------:R0:W-:Y:S02]  /*36a90*/  STL.64 [R1+0x2000], R24 ;  /* 0x0020001801007387 */ /* 0x0001e40000100a00 */
[----:B0-----:R-:W-:-:S02]  /*36aa0*/  IMAD.MOV.U32 R24, RZ, RZ, R15 ;  /* 0x000000ffff187224 */ /* 0x001fc400078e000f */
[----:B------:R-:W-:Y:S01]  /*36ab0*/  IMAD.MOV.U32 R25, RZ, RZ, R13 ;  /* 0x000000ffff197224 */ /* 0x000fe200078e000d */
[----:B------:R-:W4:Y:S04]  /*36ac0*/  LDL.LU R15, [R1+0x2294] ;  /* 0x00229400010f7983 */ /* 0x000f280000300800 */
[----:B------:R-:W3:Y:S04]  /*36ad0*/  LDL.LU R13, [R1+0x2290] ;  /* 0x00229000010d7983 */ /* 0x000ee80000300800 */
[----:B------:R-:W2:Y:S04]  /*36ae0*/  LDL.LU.64 R26, [R1+0x98] ;  /* 0x00009800011a7983 */ /* 0x000ea80000300a00 */
[----:B--2---:R0:W-:Y:S02]  /*36af0*/  STL.64 [R1+0x21e8], R26 ;  /* 0x0021e81a01007387 */ /* 0x0041e40000100a00 */
[----:B0-----:R-:W-:-:S02]  /*36b00*/  IMAD.MOV.U32 R26, RZ, RZ, R10 ;  /* 0x000000ffff1a7224 */ /* 0x001fc400078e000a */
[----:B------:R-:W-:Y:S01]  /*36b10*/  IMAD.MOV.U32 R27, RZ, RZ, R11 ;  /* 0x000000ffff1b7224 */ /* 0x000fe200078e000b */
[----:B------:R-:W2:Y:S04]  /*36b20*/  LDL.LU R10, [R1+0x228c] ;  /* 0x00228c00010a7983 */ /* 0x000ea80000300800 */
[----:B------:R-:W2:Y:S02]  /*36b30*/  LDL.LU R11, [R1+0x2288] ;  /* 0x00228800010b7983 */ /* 0x000ea40000300800 */
[----:B----4-:R-:W-:-:S15]  /*36b40*/  HMMA.16816.F32.BF16 R4, R24, R14, R4 ;  /* 0x0000000e1804723c */ /* 0x010fde0000041804 */
[----:B------:R-:W-:-:S08]  /*36b50*/  NOP ;  /* 0x0000000000007918 */ /* 0x000fd00000000000 */
[----:B------:R-:W-:Y:S04]  /*36b60*/  STL.64 [R1+0x760], R4 ;  /* 0x0007600401007387 */ /* 0x000fe80000100a00 */
[----:B------:R0:W-:Y:S04]  /*36b70*/  STL.64 [R1+0x768], R6 ;  /* 0x0007680601007387 */ /* 0x0001e80000100a00 */
[----:B0-----:R-:W4:Y:S04]  /*36b80*/  LDL.LU.64 R6, [R1+0x2280] ;  /* 0x0022800001067983 */ /* 0x001f280000300a00 */
[----:B------:R-:W-:Y:S01]  /*36b90*/  STL.64 [R1+0x2148], R14 ;  /* 0x0021480e01007387 */ /* 0x000fe20000100a00 */
[----:B----4-:R-:W-:-:S15]  /*36ba0*/  HMMA.16816.F32.BF16 R20, R24, R6, R20 ;  /* 0x000000061814723c */ /* 0x010fde0000041814 */
[----:B------:R-:W-:-:S08]  /*36bb0*/  NOP ;  /* 0x0000000000007918 */ /* 0x000fd00000000000 */
[----:B------:R-:W-:Y:S04]  /*36bc0*/  STL.64 [R1+0x750], R20 ;  /* 0x0007501401007387 */ /* 0x000fe80000100a00 */
[----:B------:R0:W-:Y:S04]  /*36bd0*/  STL.64 [R1+0x758], R22 ;  /* 0x0007581601007387 */ /* 0x0001e80000100a00 */
[----:B0-----:R-:W4:Y:S04]  /*36be0*/  LDL.LU.64 R22, [R1+0x2278] ;  /* 0x0022780001167983 */ /* 0x001f280000300a00 */
[----:B------:R-:W3:Y:S04]  /*36bf0*/  LDL.LU.64 R20, [R1+0x2270] ;  /* 0x0022700001147983 */ /* 0x000ee80000300a00 */
        /* <DEDUP_REMOVED lines=8> */
[----:B------:R-:W-:Y:S04]  /*36c80*/  STL.64 [R1+0x1b0], R24 ;  /* 0x0001b01801007387 */ /* 0x000fe80000100a00 */
[----:B------:R-:W-:Y:S04]  /*36c90*/  STL.64 [R1+0x1b8], R26 ;  /* 0x0001b81a01007387 */ /* 0x000fe80000100a00 */
[----:B------:R-:W2:Y:S04]  /*36ca0*/  LDL.LU R5, [R1+0x5c4] ;  /* 0x0005c40001057983 */ /* 0x000ea80000300800 */
[----:B------:R-:W4:Y:S04]  /*36cb0*/  LDL.LU R6, [R1+0x5c8] ;  /* 0x0005c80001067983 */ /* 0x000f280000300800 */
[----:B------:R-:W4:Y:S01]  /*36cc0*/  LDL.LU R7, [R1+0x5cc] ;  /* 0x0005cc0001077983 */ /* 0x000f220000300800 */
[----:B------:R-:W-:-:S02]  /*36cd0*/  IMAD.MOV.U32 R14, RZ, RZ, R28 ;  /* 0x000000ffff0e7224 */ /* 0x000fc400078e001c */
[----:B------:R-:W-:Y:S01]  /*36ce0*/  IMAD.MOV.U32 R15, RZ, RZ, R9 ;  /* 0x000000ffff0f7224 */ /* 0x000fe200078e0009 */
[----:B----4-:R-:W-:Y:S04]  /*36cf0*/  STL.64 [R1+0x2158], R6 ;  /* 0x0021580601007387 */ /* 0x010fe80000100a00 */
[----:B--2---:R-:W-:Y:S04]  /*36d00*/  STL.64 [R1+0x2150], R4 ;  /* 0x0021500401007387 */ /* 0x004fe80000100a00 */
[----:B------:R-:W2:Y:S04]  /*36d10*/  LDL.LU R28, [R1+0x2268] ;  /* 0x00226800011c7983 */ /* 0x000ea80000300800 */
[----:B------:R-:W4:Y:S04]  /*36d20*/  LDL.LU R9, [R1+0x2264] ;  /* 0x0022640001097983 */ /* 0x000f280000300800 */
[----:B------:R0:W-:Y:S02]  /*36d30*/  STL.64 [R1+0x2160], R14 ;  /* 0x0021600e01007387 */ /* 0x0001e40000100a00 */
[----:B0-----:R-:W-:-:S02]  /*36d40*/  IMAD.MOV.U32 R14, RZ, RZ, R12 ;  /* 0x000000ffff0e7224 */ /* 0x001fc400078e000c */
[----:B------:R-:W-:Y:S01]  /*36d50*/  IMAD.MOV.U32 R15, RZ, RZ, R3 ;  /* 0x000000ffff0f7224 */ /* 0x000fe200078e0003 */
[----:B------:R-:W4:Y:S04]  /*36d60*/  LDL.LU R12, [R1+0x2260] ;  /* 0x00226000010c7983 */ /* 0x000f280000300800 */
[----:B------:R-:W4:Y:S04]  /*36d70*/  LDL.LU R3, [R1+0x225c] ;  /* 0x00225c0001037983 */ /* 0x000f280000300800 */
[----:B------:R0:W-:Y:S04]  /*36d80*/  STL.64 [R1+0x2178], R14 ;  /* 0x0021780e01007387 */ /* 0x0001e80000100a00 */
        /* <DEDUP_REMOVED lines=8> */
[----:B------:R-:W-:Y:S04]  /*36e10*/  STL.64 [R1+0x2190], R14 ;  /* 0x0021900e01007387 */ /* 0x000fe80000100a00 */
[----:B--2---:R-:W-:Y:S04]  /*36e20*/  STL.64 [R1+0x2170], R6 ;  /* 0x0021700601007387 */ /* 0x004fe80000100a00 */
[----:B---3--:R0:W-:Y:S04]  /*36e30*/  STL.64 [R1+0x2168], R4 ;  /* 0x0021680401007387 */ /* 0x0081e80000100a00 */
[----:B0-----:R-:W2:Y:S04]  /*36e40*/  LDL.LU R4, [R1+0x5e0] ;  /* 0x0005e00001047983 */ /* 0x001ea80000300800 */
[----:B------:R-:W2:Y:S04]  /*36e50*/  LDL.LU R5, [R1+0x5e4] ;  /* 0x0005e40001057983 */ /* 0x000ea80000300800 */
[----:B------:R-:W3:Y:S04]  /*36e60*/  LDL.LU R6, [R1+0x5e8] ;  /* 0x0005e80001067983 */ /* 0x000ee80000300800 */
[----:B------:R-:W3:Y:S01]  /*36e70*/  LDL.LU R7, [R1+0x5ec] ;  /* 0x0005ec0001077983 */ /* 0x000ee20000300800 */
[----:B------:R-:W-:-:S02]  /*36e80*/  IMAD.MOV.U32 R14, RZ, RZ, R17 ;  /* 0x000000ffff0e7224 */ /* 0x000fc400078e0011 */
[----:B------:R-:W-:Y:S01]  /*36e90*/  IMAD.MOV.U32 R15, RZ, RZ, R18 ;  /* 0x000000ffff0f7224 */ /* 0x000fe200078e0012 */
[----:B------:R-:W4:Y:S04]  /*36ea0*/  LDL.LU R17, [R1+0x2250] ;  /* 0x0022500001117983 */ /* 0x000f280000300800 */
[----:B------:R-:W4:Y:S04]  /*36eb0*/  LDL.LU R18, [R1+0x224c] ;  /* 0x00224c0001127983 */ /* 0x000f280000300800 */
[----:B------:R0:W-:Y:S02]  /*36ec0*/  STL.64 [R1+0x21a8], R14 ;  /* 0x0021a80e01007387 */ /* 0x0001e40000100a00 */
[----:B0-----:R-:W-:-:S02]  /*36ed0*/  IMAD.MOV.U32 R14, RZ, RZ, R23 ;  /* 0x000000ffff0e7224 */ /* 0x001fc400078e0017 */
[----:B------:R-:W-:Y:S02]  /*36ee0*/  IMAD.MOV.U32 R15, RZ, RZ, R22 ;  /* 0x000000ffff0f7224 */ /* 0x000fe400078e0016 */
[----:B------:R-:W-:Y:S02]  /*36ef0*/  IMAD.MOV.U32 R22, RZ, RZ, R21 ;  /* 0x000000ffff167224 */ /* 0x000fe400078e0015 */
[----:B------:R-:W-:Y:S01]  /*36f00*/  IMAD.MOV.U32 R23, RZ, RZ, R20 ;  /* 0x000000ffff177224 */ /* 0x000fe200078e0014 */
[----:B---3--:R-:W-:Y:S04]  /*36f10*/  STL.64 [R1+0x2188], R6 ;  /* 0x0021880601007387 */ /* 0x008fe80000100a00 */
[----:B--2---:R0:W-:Y:S04]  /*36f20*/  STL.64 [R1+0x2180], R4 ;  /* 0x0021800401007387 */ /* 0x0041e80000100a00 */
[----:B0-----:R-:W2:Y:S04]  /*36f30*/  LDL.LU R4, [R1+0x5f0] ;  /* 0x0005f00001047983 */ /* 0x001ea80000300800 */
[----:B------:R-:W2:Y:S04]  /*36f40*/  LDL.LU R5, [R1+0x5f4] ;  /* 0x0005f40001057983 */ /* 0x000ea80000300800 */
[----:B------:R-:W3:Y:S04]  /*36f50*/  LDL.LU R6, [R1+0x5f8] ;  /* 0x0005f80001067983 */ /* 0x000ee80000300800 */
[----:B------:R-:W3:Y:S04]  /*36f60*/  LDL.LU R7, [R1+0x5fc] ;  /* 0x0005fc0001077983 */ /* 0x000ee80000300800 */
[----:B------:R0:W-:Y:S04]  /*36f70*/  STL.64 [R1+0x21e0], R22 ;  /* 0x0021e01601007387 */ /* 0x0001e80000100a00 */
[----:B------:R-:W4:Y:S04]  /*36f80*/  LDL.LU R20, [R1+0x650] ;  /* 0x0006500001147983 */ /* 0x000f280000300800 */
[----:B------:R-:W4:Y:S04]  /*36f90*/  LDL.LU R21, [R1+0x654] ;  /* 0x0006540001157983 */ /* 0x000f280000300800 */
[----:B0-----:R-:W2:Y:S04]  /*36fa0*/  LDL.LU R22, [R1+0x658] ;  /* 0x0006580001167983 */ /* 0x001ea80000300800 */
[----:B------:R-:W2:Y:S01]  /*36fb0*/  LDL.LU R23, [R1+0x65c] ;  /* 0x00065c0001177983 */ /* 0x000ea20000300800 */
[----:B------:R-:W-:-:S02]  /*36fc0*/  IMAD.MOV.U32 R26, RZ, RZ, R19 ;  /* 0x000000ffff1a7224 */ /* 0x000fc400078e0013 */
[----:B------:R-:W-:Y:S01]  /*36fd0*/  IMAD.MOV.U32 R27, RZ, RZ, R29 ;  /* 0x000000ffff1b7224 */ /* 0x000fe200078e001d */
[----:B--2---:R-:W-:Y:S04]  /*36fe0*/  STL.64 [R1+0x21f8], R22 ;  /* 0x0021f81601007387 */ /* 0x004fe80000100a00 */
[----:B----4-:R0:W-:Y:S04]  /*36ff0*/  STL.64 [R1+0x21f0], R20 ;  /* 0x0021f01401007387 */ /* 0x0101e80000100a00 */
[----:B------:R-:W2:Y:S04]  /*37000*/  LDL.LU R19, [R1+0x2248] ;  /* 0x0022480001137983 */ /* 0x000ea80000300800 */
[----:B------:R1:W-:Y:S04]  /*37010*/  STL.64 [R1+0x2200], R26 ;  /* 0x0022001a01007387 */ /* 0x0003e80000100a00 */
[----:B0-----:R-:W4:Y:S04]  /*37020*/  LDL.LU R20, [R1+0x660] ;  /* 0x0006600001147983 */ /* 0x001f280000300800 */
[----:B------:R-:W4:Y:S04]  /*37030*/  LDL.LU R21, [R1+0x664] ;  /* 0x0006640001157983 */ /* 0x000f280000300800 */
[----:B------:R-:W3:Y:S04]  /*37040*/  LDL.LU R22, [R1+0x668] ;  /* 0x0006680001167983 */ /* 0x000ee80000300800 */
[----:B------:R-:W3:Y:S01]  /*37050*/  LDL.LU R23, [R1+0x66c] ;  /* 0x00066c0001177983 */ /* 0x000ee20000300800 */
[----:B-1----:R-:W-:-:S02]  /*37060*/  IMAD.MOV.U32 R26, RZ, RZ, R28 ;  /* 0x000000ffff1a7224 */ /* 0x002fc400078e001c */
[----:B------:R-:W-:Y:S01]  /*37070*/  IMAD.MOV.U32 R27, RZ, RZ, R13 ;  /* 0x000000ffff1b7224 */ /* 0x000fe200078e000d */
[----:B---3--:R-:W-:Y:S04]  /*37080*/  STL.64 [R1+0x2210], R22 ;  /* 0x0022101601007387 */ /* 0x008fe80000100a00 */
[----:B----4-:R-:W-:Y:S04]  /*37090*/  STL.64 [R1+0x2208], R20 ;  /* 0x0022081401007387 */ /* 0x010fe80000100a00 */
[----:B------:R0:W-:Y:S02]  /*370a0*/  STL.64 [R1+0x2218], R26 ;  /* 0x0022181a01007387 */ /* 0x0001e40000100a00 */
[----:B0-----:R-:W-:-:S02]  /*370b0*/  IMAD.MOV.U32 R26, RZ, RZ, R12 ;  /* 0x000000ffff1a7224 */ /* 0x001fc400078e000c */
[----:B------:R-:W-:-:S05]  /*370c0*/  IMAD.MOV.U32 R27, RZ, RZ, R9 ;  /* 0x000000ffff1b7224 */ /* 0x000fca00078e0009 */
[----:B------:R-:W-:Y:S04]  /*370d0*/  STL.64 [R1+0x2230], R26 ;  /* 0x0022301a01007387 */ /* 0x000fe80000100a00 */
[----:B------:R-:W3:Y:S04]  /*370e0*/  LDL.LU R20, [R1+0x670] ;  /* 0x0006700001147983 */ /* 0x000ee80000300800 */
        /* <DEDUP_REMOVED lines=16> */
[----:B------:R-:W3:Y:S04]  /*371f0*/  LDL.LU R12, [R1+0x620] ;  /* 0x00062000010c7983 */ /* 0x000ee80000300800 */
[----:B------:R-:W3:Y:S04]  /*37200*/  LDL.LU R13, [R1+0x624] ;  /* 0x00062400010d7983 */ /* 0x000ee80000300800 */
[----:B0-----:R-:W4:Y:S04]  /*37210*/  LDL.LU R14, [R1+0x628] ;  /* 0x00062800010e7983 */ /* 0x001f280000300800 */
[----:B------:R-:W4:Y:S01]  /*37220*/  LDL.LU R15, [R1+0x62c] ;  /* 0x00062c00010f7983 */ /* 0x000f220000300800 */
[----:B------:R-:W-:-:S02]  /*37230*/  IMAD.MOV.U32 R26, RZ, RZ, R8 ;  /* 0x000000ffff1a7224 */ /* 0x000fc400078e0008 */
[----:B------:R-:W-:Y:S01]  /*37240*/  IMAD.MOV.U32 R27, RZ, RZ, R3 ;  /* 0x000000ffff1b7224 */ /* 0x000fe200078e0003 */
[----:B----4-:R-:W-:Y:S04]  /*37250*/  STL.64 [R1+0x21d8], R14 ;  /* 0x0021d80e01007387 */ /* 0x010fe80000100a00 */
[----:B---3--:R0:W-:Y:S04]  /*37260*/  STL.64 [R1+0x21d0], R12 ;  /* 0x0021d00c01007387 */ /* 0x0081e80000100a00 */
[----:B0-----:R-:W3:Y:S04]  /*37270*/  LDL.LU R12, [R1+0x640] ;  /* 0x00064000010c7983 */ /* 0x001ee80000300800 */
[----:B------:R-:W3:Y:S04]  /*37280*/  LDL.LU R13, [R1+0x644] ;  /* 0x00064400010d7983 */ /* 0x000ee80000300800 */
[----:B------:R-:W3:Y:S04]  /*37290*/  LDL.LU R14, [R1+0x648] ;  /* 0x00064800010e7983 */ /* 0x000ee80000300800 */
[----:B------:R-:W3:Y:S04]  /*372a0*/  LDL.LU R15, [R1+0x64c] ;  /* 0x00064c00010f7983 */ /* 0x000ee80000300800 */
[----:B------:R-:W-:Y:S04]  /*372b0*/  STL.64 [R1+0x21a0], R6 ;  /* 0x0021a00601007387 */ /* 0x000fe80000100a00 */
[----:B------:R0:W-:Y:S04]  /*372c0*/  STL.64 [R1+0x2198], R4 ;  /* 0x0021980401007387 */ /* 0x0001e80000100a00 */
[----:B0-----:R-:W4:Y:S04]  /*372d0*/  LDL.LU R4, [R1+0x600] ;  /* 0x0006000001047983 */ /* 0x001f280000300800 */
[----:B------:R-:W4:Y:S04]  /*372e0*/  LDL.LU R5, [R1+0x604] ;  /* 0x0006040001057983 */ /* 0x000f280000300800 */
[----:B------:R-:W3:Y:S04]  /*372f0*/  LDL.LU R6, [R1+0x608] ;  /* 0x0006080001067983 */ /* 0x000ee80000300800 */
        /* <DEDUP_REMOVED lines=8> */
[----:B------:R0:W-:Y:S04]  /*37380*/  STL.64 [R1+0x2138], R10 ;  /* 0x0021380a01007387 */ /* 0x0001e80000100a00 */
[----:B------:R-:W3:Y:S04]  /*37390*/  LDL.LU R8, [R1+0x630] ;  /* 0x0006300001087983 */ /* 0x000ee80000300800 */
[----:B------:R-:W3:Y:S04]  /*373a0*/  LDL.LU R9, [R1+0x634] ;  /* 0x0006340001097983 */ /* 0x000ee80000300800 */
[----:B0-----:R-:W3:Y:S04]  /*373b0*/  LDL.LU R10, [R1+0x638] ;  /* 0x00063800010a7983 */ /* 0x001ee80000300800 */
[----:B------:R-:W3:Y:S04]  /*373c0*/  LDL.LU R11, [R1+0x63c] ;  /* 0x00063c00010b7983 */ /* 0x000ee80000300800 */
[----:B------:R-:W4:Y:S04]  /*373d0*/  LDL.LU.64 R22, [R1+0x2240] ;  /* 0x0022400001167983 */ /* 0x000f280000300a00 */
[----:B------:R-:W4:Y:S04]  /*373e0*/  LDL.LU.64 R20, [R1+0x2238] ;  /* 0x0022380001147983 */ /* 0x000f280000300a00 */
        /* <DEDUP_REMOVED lines=24> */
[----:B----4-:R-:W-:-:S15]  /*37570*/  HMMA.16816.F32.BF16 R20, R16, R26, R20 ;  /* 0x0000001a1014723c */ /* 0x010fde0000041814 */
[----:B------:R-:W-:-:S08]  /*37580*/  NOP ;  /* 0x0000000000007918 */ /* 0x000fd00000000000 */
[----:B------:R-:W-:Y:S04]  /*37590*/  STL.64 [R1+0x650], R20 ;  /* 0x0006501401007387 */ /* 0x000fe80000100a00 */
[----:B------:R0:W-:Y:S04]  /*375a0*/  STL.64 [R1+0x658], R22 ;  /* 0x0006581601007387 */ /* 0x0001e80000100a00 */
[----:B0-----:R-:W4:Y:S04]  /*375b0*/  LDL.LU.64 R22, [R1+0x21e0] ;  /* 0x0021e00001167983 */ /* 0x001f280000300a00 */
[----:B------:R-:W-:Y:S01]  /*375c0*/  STL.64 [R1+0x2100], R26 ;  /* 0x0021001a01007387 */ /* 0x000fe20000100a00 */
[----:B----4-:R-:W-:Y:S03]  /*375d0*/  HMMA.16816.F32.BF16 R20, R16, R22, R12 ;  /* 0x000000161014723c */ /* 0x010fe6000004180c */
[----:B------:R-:W4:Y:S04]  /*375e0*/  LDL.LU.64 R14, [R1+0x21d8] ;  /* 0x0021d800010e7983 */ /* 0x000f280000300a00 */
[----:B------:R-:W4:-:S15]  /*375f0*/  LDL.LU.64 R12, [R1+0x21d0] ;  /* 0x0021d000010c7983 */ /* 0x000f1e0000300a00 */
[----:B------:R-:W-:-:S01]  /*37600*/  NOP ;  /* 0x0000000000007918 */ /* 0x000fc20000000000 */
[----:B------:R-:W-:Y:S04]  /*37610*/  STL.64 [R1+0x640], R20 ;  /* 0x0006401401007387 */ /* 0x000fe80000100a00 */
[----:B------:R0:W-:Y:S04]  /*37620*/  STL.64 [R1+0x648], R22 ;  /* 0x0006481601007387 */ /* 0x0001e80000100a00 */
[----:B0-----:R-:W3:Y:S01]  /*37630*/  LDL.LU.64 R22, [R1+0x21c8] ;  /* 0x0021c80001167983 */ /* 0x001ee20000300a00 */
[----:B------:R-:W-:Y:S02]  /*37640*/  IMAD.MOV.U32 R26, RZ, RZ, R2 ;  /* 0x000000ffff1a7224 */ /* 0x000fe400078e0002 */
[----:B------:R-:W-:-:S07]  /*37650*/  IMAD.MOV.U32 R27, RZ, RZ, R0 ;  /* 0x000000ffff1b7224 */ /* 0x000fce00078e0000 */
[C---:B----4-:R-:W-:Y:S06]  /*37660*/  HMMA.16816.F32.BF16 R24, R16.reuse, R26, R12 ;  /* 0x0000001a1018723c */ /* 0x050fec000004180c */
[----:B---3--:R-:W-:Y:S01]  /*37670*/  HMMA.16816.F32.BF16 R20, R16, R22, R8 ;  /* 0x000000161014723c */ /* 0x008fe20000041808 */
[----:B------:R-:W3:-:S15]  /*37680*/  LDL.LU R8, [R1+0x5b0] ;  /* 0x0005b00001087983 */ /* 0x000ede0000300800 */
[----:B------:R-:W-:-:S07]  /*37690*/  NOP ;  /* 0x0000000000007918 */ /* 0x000fce0000000000 */
[----:B------:R0:W-:Y:S04]  /*376a0*/  STL.64 [R1+0x630], R20 ;  /* 0x0006301401007387 */ /* 0x0001e80000100a00 */
[----:B------:R1:W-:Y:S04]  /*376b0*/  STL.64 [R1+0x638], R22 ;  /* 0x0006381601007387 */ /* 0x0003e80000100a00 */
[----:B------:R-:W3:Y:S04]  /*376c0*/  LDL.LU R9, [R1+0x5b4] ;  /* 0x0005b40001097983 */ /* 0x000ee80000300800 */
[----:B------:R-:W3:Y:S04]  /*376d0*/  LDL.LU R10, [R1+0x5b8] ;  /* 0x0005b800010a7983 */ /* 0x000ee80000300800 */
[----:B------:R-:W3:Y:S04]  /*376e0*/  LDL.LU R11, [R1+0x5bc] ;  /* 0x0005bc00010b7983 */ /* 0x000ee80000300800 */
[----:B0-----:R-:W4:Y:S04]  /*376f0*/  LDL.LU R20, [R1+0x170] ;  /* 0x0001700001147983 */ /* 0x001f280000300800 */
[----:B------:R-:W4:Y:S04]  /*37700*/  LDL.LU R21, [R1+0x174] ;  /* 0x0001740001157983 */ /* 0x000f280000300800 */
[----:B-1----:R-:W4:Y:S04]  /*37710*/  LDL.LU R22, [R1+0x178] ;  /* 0x0001780001167983 */ /* 0x002f280000300800 */
[----:B------:R-:W4:Y:S04]  /*37720*/  LDL.LU R23, [R1+0x17c] ;  /* 0x00017c0001177983 */ /* 0x000f280000300800 */
[----:B------:R-:W2:Y:S04]  /*37730*/  LDL.LU.64 R14, [R1+0x21c0] ;  /* 0x0021c000010e7983 */ /* 0x000ea80000300a00 */
[----:B------:R-:W-:Y:S04]  /*37740*/  STL.64 [R1+0x620], R24 ;  /* 0x0006201801007387 */ /* 0x000fe80000100a00 */
[----:B------:R0:W-:Y:S04]  /*37750*/  STL.64 [R1+0x628], R26 ;  /* 0x0006281a01007387 */ /* 0x0001e80000100a00 */
[----:B0-----:R-:W3:Y:S04]  /*37760*/  LDL.LU.64 R26, [R1+0xb8] ;  /* 0x0000b800011a7983 */ /* 0x001ee80000300a00 */
[----:B---3--:R0:W-:Y:S04]  /*37770*/  STL.64 [R1+0x2108], R26 ;  /* 0x0021081a01007387 */ /* 0x0081e80000100a00 */
[----:B0-----:R-:W3:Y:S01]  /*37780*/  LDL.LU.64 R26, [R1+0xc8] ;  /* 0x0000c800011a7983 */ /* 0x001ee20000300a00 */
        /* <DEDUP_REMOVED lines=39> */
[----:B---3--:R-:W-:-:S15]  /*37a00*/  HMMA.16816.F32.BF16 R4, R16, R14, R4 ;  /* 0x0000000e1004723c */ /* 0x008fde0000041804 */
[----:B------:R-:W-:-:S08]  /*37a10*/  NOP ;  /* 0x0000000000007918 */ /* 0x000fd00000000000 */
[----:B------:R-:W-:Y:S04]  /*37a20*/  STL.64 [R1+0x5c0], R4 ;  /* 0x0005c00401007387 */ /* 0x000fe80000100a00 */
[----:B------:R0:W-:Y:S04]  /*37a30*/  STL.64 [R1+0x5c8], R6 ;  /* 0x0005c80601007387 */ /* 0x0001e80000100a00 */
[----:B0-----:R-:W3:Y:S04]  /*37a40*/  LDL.LU.64 R6, [R1+0x2140] ;  /* 0x0021400001067983 */ /* 0x001ee80000300a00 */
[----:B------:R0:W-:Y:S04]  /*37a50*/  STL.64 [R1+0x2090], R14 ;  /* 0x0020900e01007387 */ /* 0x0001e80000100a00 */
[----:B------:R-:W4:Y:S04]  /*37a60*/  LDL.LU R12, [R1+0x4c0] ;  /* 0x0004c000010c7983 */ /* 0x000f280000300800 */
[----:B------:R-:W4:Y:S04]  /*37a70*/  LDL.LU R13, [R1+0x4c4] ;  /* 0x0004c400010d7983 */ /* 0x000f280000300800 */
[----:B0-----:R-:W2:Y:S04]  /*37a80*/  LDL.LU R14, [R1+0x4c8] ;  /* 0x0004c800010e7983 */ /* 0x001ea80000300800 */
[----:B------:R-:W2:Y:S01]  /*37a90*/  LDL.LU R15, [R1+0x4cc] ;  /* 0x0004cc00010f7983 */ /* 0x000ea20000300800 */
[C---:B---3--:R-:W-:Y:S03]  /*37aa0*/  HMMA.16816.F32.BF16 R8, R16.reuse, R6, R8 ;  /* 0x000000061008723c */ /* 0x048fe60000041808 */
[----:B--2---:R-:W-:Y:S04]  /*37ab0*/  STL.64 [R1+0x2118], R14 ;  /* 0x0021180e01007387 */ /* 0x004fe80000100a00 */
[----:B----4-:R0:W-:Y:S04]  /*37ac0*/  STL.64 [R1+0x2110], R12 ;  /* 0x0021100c01007387 */ /* 0x0101e80000100a00 */
[----:B0-----:R-:W2:Y:S04]  /*37ad0*/  LDL.LU R12, [R1+0x140] ;  /* 0x00014000010c7983 */ /* 0x001ea80000300800 */
[----:B------:R-:W2:Y:S04]  /*37ae0*/  LDL.LU R13, [R1+0x144] ;  /* 0x00014400010d7983 */ /* 0x000ea80000300800 */
[----:B------:R-:W2:Y:S04]  /*37af0*/  LDL.LU R14, [R1+0x148] ;  /* 0x00014800010e7983 */ /* 0x000ea80000300800 */
[----:B------:R-:W2:Y:S04]  /*37b00*/  LDL.LU R15, [R1+0x14c] ;  /* 0x00014c00010f7983 */ /* 0x000ea80000300800 */
[----:B------:R-:W-:Y:S04]  /*37b10*/  STL.64 [R1+0x5b0], R8 ;  /* 0x0005b00801007387 */ /* 0x000fe80000100a00 */
[----:B------:R0:W-:Y:S04]  /*37b20*/  STL.64 [R1+0x5b8], R10 ;  /* 0x0005b80a01007387 */ /* 0x0001e80000100a00 */
[----:B0-----:R-:W3:Y:S04]  /*37b30*/  LDL.LU.64 R10, [R1+0x2138] ;  /* 0x00213800010a7983 */ /* 0x001ee80000300a00 */
[----:B------:R-:W-:Y:S04]  /*37b40*/  STL [R1+0x204c], R6 ;  /* 0x00204c0601007387 */ /* 0x000fe80000100800 */
[----:B------:R0:W-:Y:S04]  /*37b50*/  STL [R1+0x2048], R7 ;  /* 0x0020480701007387 */ /* 0x0001e80000100800 */
[----:B0-----:R-:W4:Y:S01]  /*37b60*/  LDL.LU.64 R6, [R1+0xd8] ;  /* 0x0000d80001067983 */ /* 0x001f220000300a00 */
[----:B---3--:R-:W-:Y:S03]  /*37b70*/  HMMA.16816.F32.BF16 R16, R16, R10, R20 ;  /* 0x0000000a1010723c */ /* 0x008fe60000041814 */
[----:B------:R-:W4:Y:S04]  /*37b80*/  LDL.LU.64 R22, [R1+0x2130] ;  /* 0x0021300001167983 */ /* 0x000f280000300a00 */
[----:B------:R-:W4:-:S15]  /*37b90*/  LDL.LU.64 R20, [R1+0x2128] ;  /* 0x0021280001147983 */ /* 0x000f1e0000300a00 */
[----:B------:R-:W-:-:S01]  /*37ba0*/  NOP ;  /* 0x0000000000007918 */ /* 0x000fc20000000000 */
[----:B------:R-:W-:Y:S04]  /*37bb0*/  STL.64 [R1+0x170], R16 ;  /* 0x0001701001007387 */ /* 0x000fe80000100a00 */
[----:B------:R0:W-:Y:S04]  /*37bc0*/  STL.64 [R1+0x178], R18 ;  /* 0x0001781201007387 */ /* 0x0001e80000100a00 */
[----:B0-----:R-:W3:Y:S01]  /*37bd0*/  LDL.LU.64 R18, [R1+0xa8] ;  /* 0x0000a80001127983 */ /* 0x001ee20000300a00 */
[----:B----4-:R-:W-:-:S15]  /*37be0*/  HMMA.16816.F32.BF16 R24, R20, R6, R24 ;  /* 0x000000061418723c */ /* 0x010fde0000041818 */
[----:B------:R-:W-:-:S08]  /*37bf0*/  NOP ;  /* 0x0000000000007918 */ /* 0x000fd00000000000 */
[----:B------:R-:W-:Y:S04]  /*37c00*/  STL.64 [R1+0xfe0], R24 ;  /* 0x000fe01801007387 */ /* 0x000fe80000100a00 */
[----:B------:R0:W-:Y:S04]  /*37c10*/  STL.64 [R1+0xfe8], R26 ;  /* 0x000fe81a01007387 */ /* 0x0001e80000100a00 */
[----:B0-----:R-:W2:Y:S01]  /*37c20*/  LDL.LU.64 R26, [R1+0x2120] ;  /* 0x00212000011a7983 */ /* 0x001ea20000300a00 */
[----:B------:R-:W-:Y:S02]  /*37c30*/  IMAD.MOV.U32 R5, RZ, RZ, R7 ;  /* 0x000000ffff057224 */ /* 0x000fe400078e0007 */
[----:B------:R-:W-:-:S03]  /*37c40*/  IMAD.MOV.U32 R8, RZ, RZ, R6 ;  /* 0x000000ffff087224 */ /* 0x000fc600078e0006 */
[----:B------:R0:W-:Y:S04]  /*37c50*/  STL [R1+0x2050], R5 ;  /* 0x0020500501007387 */ /* 0x0001e80000100800 */
[----:B------:R-:W3:Y:S04]  /*37c60*/  LDL.LU R4, [R1+0x4d0] ;  /* 0x0004d00001047983 */ /* 0x000ee80000300800 */
[----:B0-----:R-:W3:Y:S04]  /*37c70*/  LDL.LU R5, [R1+0x4d4] ;  /* 0x0004d40001057983 */ /* 0x001ee80000300800 */
[----:B------:R-:W3:Y:S04]  /*37c80*/  LDL.LU R6, [R1+0x4d8] ;  /* 0x0004d80001067983 */ /* 0x000ee80000300800 */
[----:B------:R-:W3:Y:S04]  /*37c90*/  LDL.LU R7, [R1+0x4dc] ;  /* 0x0004dc0001077983 */ /* 0x000ee80000300800 */
[----:B------:R-:W-:Y:S04]  /*37ca0*/  STL.64 [R1+0x2018], R10 ;  /* 0x0020180a01007387 */ /* 0x000fe80000100a00 */
[----:B------:R0:W-:Y:S04]  /*37cb0*/  STL [R1+0x2010], R8 ;  /* 0x0020100801007387 */ /* 0x0001e80000100800 */
[----:B0-----:R-:W4:Y:S04]  /*37cc0*/  LDL.LU R8, [R1+0x130] ;  /* 0x0001300001087983 */ /* 0x001f280000300800 */
[----:B------:R-:W4:Y:S04]  /*37cd0*/  LDL.LU R9, [R1+0x134] ;  /* 0x0001340001097983 */ /* 0x000f280000300800 */
[----:B------:R-:W4:Y:S04]  /*37ce0*/  LDL.LU R10, [R1+0x138] ;  /* 0x00013800010a7983 */ /* 0x000f280000300800 */
[----:B------:R-:W4:Y:S01]  /*37cf0*/  LDL.LU R11, [R1+0x13c] ;  /* 0x00013c00010b7983 */ /* 0x000f220000300800 */
        /* <DEDUP_REMOVED lines=8> */
[----:B------:R-:W-:Y:S01]  /*37d80*/  STL [R1+0x2054], R29 ;  /* 0x0020541d01007387 */ /* 0x000fe20000100800 */
[C---:B---3--:R-:W-:Y:S06]  /*37d90*/  HMMA.16816.F32.BF16 R4, R20.reuse, R18, R4 ;  /* 0x000000121404723c */ /* 0x048fec0000041804 */
[----:B----4-:R-:W-:-:S15]  /*37da0*/  HMMA.16816.F32.BF16 R8, R20, R26, R8 ;  /* 0x0000001a1408723c */ /* 0x010fde0000041808 */
[----:B------:R-:W-:-:S08]  /*37db0*/  NOP ;  /* 0x0000000000007918 */ /* 0x000fd00000000000 */
[----:B------:R0:W-:Y:S04]  /*37dc0*/  STL.64 [R1+0x130], R8 ;  /* 0x0001300801007387 */ /* 0x0001e80000100a00 */
[----:B------:R1:W-:Y:S01]  /*37dd0*/  STL.64 [R1+0x138], R10 ;  /* 0x0001380a01007387 */ /* 0x0003e20000100a00 */
[----:B0-----:R-:W-:Y:S02]  /*37de0*/  IMAD.MOV.U32 R9, RZ, RZ, R26 ;  /* 0x000000ffff097224 */ /* 0x001fe400078e001a */
[----:B------:R-:W-:Y:S02]  /*37df0*/  IMAD.MOV.U32 R8, RZ, RZ, R27 ;  /* 0x000000ffff087224 */ /* 0x000fe400078e001b */
[----:B------:R-:W2:Y:S01]  /*37e00*/  LDL.LU.64 R26, [R1+0x2100] ;  /* 0x00210000011a7983 */ /* 0x000ea20000300a00 */
[----:B-1----:R-:W-:-:S02]  /*37e10*/  IMAD.MOV.U32 R11, RZ, RZ, R18 ;  /* 0x000000ffff0b7224 */ /* 0x002fc400078e0012 */
[----:B------:R-:W-:Y:S01]  /*37e20*/  IMAD.MOV.U32 R10, RZ, RZ, R19 ;  /* 0x000000ffff0a7224 */ /* 0x000fe200078e0013 */
[----:B------:R-:W-:Y:S04]  /*37e30*/  STL.64 [R1+0x4d0], R4 ;  /* 0x0004d00401007387 */ /* 0x000fe80000100a00 */
[----:B------:R-:W-:Y:S04]  /*37e40*/  STL.64 [R1+0x4d8], R6 ;  /* 0x0004d80601007387 */ /* 0x000fe80000100a00 */
[----:B------:R-:W-:Y:S04]  /*37e50*/  STL.64 [R1+0x2060], R10 ;  /* 0x0020600a01007387 */ /* 0x000fe80000100a00 */
[----:B------:R2:W-:Y:S02]  /*37e60*/  STL.64 [R1+0x2058], R8 ;  /* 0x0020580801007387 */ /* 0x0005e40000100a00 */
[----:B--2---:R-:W-:Y:S06]  /*37e70*/  HMMA.16816.F32.BF16 R8, R20, R26, R12 ;  /* 0x0000001a1408723c */ /* 0x004fec000004180c */
[----:B------:R-:W-:-:S15]  /*37e80*/  IMAD.MOV.U32 R4, RZ, RZ, R26 ;  /* 0x000000ffff047224 */ /* 0x000fde00078e001a */
[----:B------:R-:W-:-:S02]  /*37e90*/  NOP ;  /* 0x0000000000007918 */ /* 0x000fc40000000000 */
[----:B------:R0:W-:Y:S04]  /*37ea0*/  STL.64 [R1+0x4c0], R8 ;  /* 0x0004c00801007387 */ /* 0x0001e80000100a00 */
[----:B------:R1:W-:Y:S04]  /*37eb0*/  STL.64 [R1+0x4c8], R10 ;  /* 0x0004c80a01007387 */ /* 0x0003e80000100a00 */
[----:B------:R2:W-:Y:S04]  /*37ec0*/  STL [R1+0x20b8], R4 ;  /* 0x0020b80401007387 */ /* 0x0005e80000100800 */
[----:B0-----:R-:W3:Y:S04]  /*37ed0*/  LDL.LU R8, [R1+0x430] ;  /* 0x0004300001087983 */ /* 0x001ee80000300800 */
[----:B------:R-:W3:Y:S04]  /*37ee0*/  LDL.LU R9, [R1+0x434] ;  /* 0x0004340001097983 */ /* 0x000ee80000300800 */
[----:B-1----:R-:W4:Y:S04]  /*37ef0*/  LDL.LU R10, [R1+0x438] ;  /* 0x00043800010a7983 */ /* 0x002f280000300800 */
[----:B------:R-:W4:Y:S04]  /*37f00*/  LDL.LU R11, [R1+0x43c] ;  /* 0x00043c00010b7983 */ /* 0x000f280000300800 */
[----:B------:R-:W3:Y:S04]  /*37f10*/  LDL.LU R12, [R1+0x450] ;  /* 0x00045000010c7983 */ /* 0x000ee80000300800 */
[----:B------:R-:W3:Y:S04]  /*37f20*/  LDL.LU R13, [R1+0x454] ;  /* 0x00045400010d7983 */ /* 0x000ee80000300800 */
[----:B------:R-:W4:Y:S04]  /*37f30*/  LDL.LU R14, [R1+0x458] ;  /* 0x00045800010e7983 */ /* 0x000f280000300800 */
[----:B------:R-:W4:Y:S04]  /*37f40*/  LDL.LU R15, [R1+0x45c] ;  /* 0x00045c00010f7983 */ /* 0x000f280000300800 */
[----:B--2---:R-:W2:Y:S04]  /*37f50*/  LDL.LU R4, [R1+0x470] ;  /* 0x0004700001047983 */ /* 0x004ea80000300800 */
[----:B------:R-:W2:Y:S04]  /*37f60*/  LDL.LU R5, [R1+0x474] ;  /* 0x0004740001057983 */ /* 0x000ea80000300800 */
[----:B------:R-:W3:Y:S04]  /*37f70*/  LDL.LU R6, [R1+0x478] ;  /* 0x0004780001067983 */ /* 0x000ee80000300800 */
[----:B------:R-:W3:Y:S04]  /*37f80*/  LDL.LU R7, [R1+0x47c] ;  /* 0x00047c0001077983 */ /* 0x000ee80000300800 */
[----:B------:R-:W4:Y:S04]  /*37f90*/  LDL.LU.64 R18, [R1+0x68] ;  /* 0x0000680001127983 */ /* 0x000f280000300a00 */
[----:B----4-:R0:W-:Y:S04]  /*37fa0*/  STL.64 [R1+0x20e0], R18 ;  /* 0x0020e01201007387 */ /* 0x0101e80000100a00 */
[----:B0-----:R-:W4:Y:S04]  /*37fb0*/  LDL.LU.64 R18, [R1+0x78] ;  /* 0x0000780001127983 */ /* 0x001f280000300a00 */
[----:B----4-:R-:W-:Y:S04]  /*37fc0*/  STL.64 [R1+0x20f8], R18 ;  /* 0x0020f81201007387 */ /* 0x010fe80000100a00 */
[----:B---3--:R0:W-:Y:S04]  /*37fd0*/  STL.64 [R1+0x20c8], R6 ;  /* 0x0020c80601007387 */ /* 0x0081e80000100a00 */
[----:B--2---:R1:W-:Y:S04]  /*37fe0*/  STL.64 [R1+0x20c0], R4 ;  /* 0x0020c00401007387 */ /* 0x0043e80000100a00 */
[----:B0-----:R-:W2:Y:S04]  /*37ff0*/  LDL.LU.64 R6, [R1+0x58] ;  /* 0x0000580001067983 */ /* 0x001ea80000300a00 */
[----:B--2---:R0:W-:Y:S04]  /*38000*/  STL.64 [R1+0x20d8], R6 ;  /* 0x0020d80601007387 */ /* 0x0041e80000100a00 */
[----:B-1----:R-:W2:Y:S04]  /*38010*/  LDL.LU R4, [R1+0x490] ;  /* 0x0004900001047983 */ /* 0x002ea80000300800 */
[----:B------:R-:W2:Y:S04]  /*38020*/  LDL.LU R5, [R1+0x494] ;  /* 0x0004940001057983 */ /* 0x000ea80000300800 */
[----:B0-----:R-:W3:Y:S04]  /*38030*/  LDL.LU R6, [R1+0x498] ;  /* 0x0004980001067983 */ /* 0x001ee80000300800 */
[----:B------:R-:W3:Y:S04]  /*38040*/  LDL.LU R7, [R1+0x49c] ;  /* 0x00049c0001077983 */ /* 0x000ee80000300800 */
[----:B------:R-:W4:Y:S04]  /*38050*/  LDL.LU R24, [R1+0x4b0] ;  /* 0x0004b00001187983 */ /* 0x000f280000300800 */
[----:B------:R-:W4:Y:S01]  /*38060*/  LDL.LU R25, [R1+0x4b4] ;  /* 0x0004b40001197983 */ /* 0x000f220000300800 */
[----:B------:R-:W-:-:S03]  /*38070*/  IMAD.MOV.U32 R2, RZ, RZ, R27 ;  /* 0x000000ffff027224 */ /* 0x000fc600078e001b */
[----:B------:R-:W4:Y:S04]  /*38080*/  LDL.LU R26, [R1+0x4b8] ;  /* 0x0004b800011a7983 */ /* 0x000f280000300800 */
[----:B------:R-:W4:Y:S04]  /*38090*/  LDL.LU R27, [R1+0x4bc] ;  /* 0x0004bc00011b7983 */ /* 0x000f280000300800 */
[----:B------:R-:W4:Y:S04]  /*380a0*/  LDL.LU.64 R18, [R1+0x88] ;  /* 0x0000880001127983 */ /* 0x000f280000300a00 */
        /* <DEDUP_REMOVED lines=8> */
[----:B0-----:R-:W3:Y:S04]  /*38130*/  LDL.LU.64 R14, [R1+0x38] ;  /* 0x00003800010e7983 */ /* 0x001ee80000300a00 */
[----:B---3--:R0:W-:Y:S04]  /*38140*/  STL.64 [R1+0x20b0], R14 ;  /* 0x0020b00e01007387 */ /* 0x0081e80000100a00 */
[----:B0-----:R-:W3:Y:S04]  /*38150*/  LDL.LU.64 R14, [R1+0x48] ;  /* 0x00004800010e7983 */ /* 0x001ee80000300a00 */
[----:B---3--:R0:W-:Y:S04]  /*38160*/  STL.64 [R1+0x20d0], R14 ;  /* 0x0020d00e01007387 */ /* 0x0081e80000100a00 */
[----:B------:R-:W3:Y:S04]  /*38170*/  LDL.LU R12, [R1+0x480] ;  /* 0x00048000010c7983 */ /* 0x000ee80000300800 */
[----:B------:R-:W3:Y:S04]  /*38180*/  LDL.LU R13, [R1+0x484] ;  /* 0x00048400010d7983 */ /* 0x000ee80000300800 */
[----:B0-----:R-:W3:Y:S04]  /*38190*/  LDL.LU R14, [R1+0x488] ;  /* 0x00048800010e7983 */ /* 0x001ee80000300800 */
[----:B------:R-:W3:Y:S04]  /*381a0*/  LDL.LU R15, [R1+0x48c] ;  /* 0x00048c00010f7983 */ /* 0x000ee80000300800 */
[----:B------:R-:W-:Y:S04]  /*381b0*/  STL.64 [R1+0x2078], R10 ;  /* 0x0020780a01007387 */ /* 0x000fe80000100a00 */
[----:B------:R0:W-:Y:S04]  /*381c0*/  STL.64 [R1+0x2070], R8 ;  /* 0x0020700801007387 */ /* 0x0001e80000100a00 */
[----:B0-----:R-:W2:Y:S04]  /*381d0*/  LDL.LU R8, [R1+0x440] ;  /* 0x0004400001087983 */ /* 0x001ea80000300800 */
[----:B------:R-:W2:Y:S04]  /*381e0*/  LDL.LU R9, [R1+0x444] ;  /* 0x0004440001097983 */ /* 0x000ea80000300800 */
[----:B------:R-:W3:Y:S04]  /*381f0*/  LDL.LU R10, [R1+0x448] ;  /* 0x00044800010a7983 */ /* 0x000ee80000300800 */
[----:B------:R-:W3:Y:S01]  /*38200*/  LDL.LU R11, [R1+0x44c] ;  /* 0x00044c00010b7983 */ /* 0x000ee20000300800 */
[----:B----4-:R-:W-:Y:S03]  /*38210*/  HMMA.16816.F32.BF16 R24, R20, R18, R24 ;  /* 0x000000121418723c */ /* 0x010fe60000041818 */
[----:B---3--:R0:W-:Y:S04]  /*38220*/  STL.64 [R1+0x2088], R10 ;  /* 0x0020880a01007387 */ /* 0x0081e80000100a00 */
[----:B--2---:R1:W-:Y:S04]  /*38230*/  STL.64 [R1+0x2080], R8 ;  /* 0x0020800801007387 */ /* 0x0043e80000100a00 */
[----:B0-----:R-:W2:Y:S04]  /*38240*/  LDL.LU.64 R10, [R1+0x28] ;  /* 0x00002800010a7983 */ /* 0x001ea80000300a00 */
[----:B--2---:R0:W-:Y:S04]  /*38250*/  STL.64 [R1+0x20a8], R10 ;  /* 0x0020a80a01007387 */ /* 0x0041e80000100a00 */
[----:B-1----:R-:W2:Y:S04]  /*38260*/  LDL.LU R8, [R1+0x460] ;  /* 0x0004600001087983 */ /* 0x002ea80000300800 */
[----:B------:R-:W2:Y:S04]  /*38270*/  LDL.LU R9, [R1+0x464] ;  /* 0x0004640001097983 */ /* 0x000ea80000300800 */
[----:B0-----:R-:W2:Y:S04]  /*38280*/  LDL.LU R10, [R1+0x468] ;  /* 0x00046800010a7983 */ /* 0x001ea80000300800 */
[----:B------:R-:W2:Y:S04]  /*38290*/  LDL.LU R11, [R1+0x46c] ;  /* 0x00046c00010b7983 */ /* 0x000ea80000300800 */
[----:B------:R0:W-:Y:S04]  /*382a0*/  STL.64 [R1+0x4b0], R24 ;  /* 0x0004b01801007387 */ /* 0x0001e80000100a00 */
[----:B------:R1:W-:Y:S01]  /*382b0*/  STL.64 [R1+0x4b8], R26 ;  /* 0x0004b81a01007387 */ /* 0x0003e20000100a00 */
[----:B0-----:R-:W-:-:S02]  /*382c0*/  IMAD.MOV.U32 R25, RZ, RZ, R18 ;  /* 0x000000ffff197224 */ /* 0x001fc400078e0012 */
[----:B------:R-:W-:Y:S02]  /*382d0*/  IMAD.MOV.U32 R24, RZ, RZ, R19 ;  /* 0x000000ffff187224 */ /* 0x000fe400078e0013 */
[----:B------:R-:W3:Y:S02]  /*382e0*/  LDL.LU.64 R18, [R1+0x20f8] ;  /* 0x0020f80001127983 */ /* 0x000ee40000300a00 */
[----:B---3--:R-:W-:Y:S06]  /*382f0*/  HMMA.16816.F32.BF16 R4, R20, R18, R4 ;  /* 0x000000121404723c */ /* 0x008fec0000041804 */
[----:B-1----:R-:W-:-:S02]  /*38300*/  IMAD.MOV.U32 R27, RZ, RZ, R18 ;  /* 0x000000ffff1b7224 */ /* 0x002fc400078e0012 */
        /* <DEDUP_REMOVED lines=12> */
[----:B------:R-:W4:Y:S04]  /*383d0*/  LDL.LU R16, [R1+0x2a0] ;  /* 0x0002a00001107983 */ /* 0x000f280000300800 */
[----:B------:R-:W4:Y:S04]  /*383e0*/  LDL.LU R17, [R1+0x2a4] ;  /* 0x0002a40001117983 */ /* 0x000f280000300800 */
[----:B------:R-:W2:Y:S04]  /*383f0*/  LDL.LU R18, [R1+0x2a8] ;  /* 0x0002a80001127983 */ /* 0x000ea80000300800 */
[----:B------:R-:W2:Y:S01]  /*38400*/  LDL.LU R19, [R1+0x2ac] ;  /* 0x0002ac0001137983 */ /* 0x000ea20000300800 */
[----:B---3--:R-:W-:Y:S03]  /*38410*/  HMMA.16816.F32.BF16 R12, R20, R6, R12 ;  /* 0x00000006140c723c */ /* 0x008fe6000004180c */
[----:B--2---:R0:W-:Y:S04]  /*38420*/  STL.64 [R1+0x1ee0], R18 ;  /* 0x001ee01201007387 */ /* 0x0041e80000100a00 */
[----:B----4-:R1:W-:Y:S04]  /*38430*/  STL.64 [R1+0x1ed8], R16 ;  /* 0x001ed81001007387 */ /* 0x0103e80000100a00 */
[----:B0-----:R-:W2:Y:S04]  /*38440*/  LDL.LU R18, [R1+0x18] ;  /* 0x0000180001127983 */ /* 0x001ea80000300800 */
[----:B------:R-:W2:Y:S01]  /*38450*/  LDL.LU R19, [R1+0x1c] ;  /* 0x00001c0001137983 */ /* 0x000ea20000300800 */
[----:B-1----:R-:W-:-:S02]  /*38460*/  IMAD.MOV.U32 R17, RZ, RZ, R6 ;  /* 0x000000ffff117224 */ /* 0x002fc400078e0006 */
[----:B------:R-:W-:-:S05]  /*38470*/  IMAD.MOV.U32 R16, RZ, RZ, R7 ;  /* 0x000000ffff107224 */ /* 0x000fca00078e0007 */
[----:B------:R-:W-:Y:S04]  /*38480*/  STL.64 [R1+0x480], R12 ;  /* 0x0004800c01007387 */ /* 0x000fe80000100a00 */
[----:B------:R0:W-:Y:S04]  /*38490*/  STL.64 [R1+0x488], R14 ;  /* 0x0004880e01007387 */ /* 0x0001e80000100a00 */
[----:B0-----:R-:W3:Y:S04]  /*384a0*/  LDL.LU.64 R14, [R1+0x20d0] ;  /* 0x0020d000010e7983 */ /* 0x001ee80000300a00 */
[----:B------:R-:W3:Y:S04]  /*384b0*/  LDL.LU.64 R6, [R1+0x20c8] ;  /* 0x0020c80001067983 */ /* 0x000ee80000300a00 */
[----:B------:R-:W3:Y:S02]  /*384c0*/  LDL.LU.64 R4, [R1+0x20c0] ;  /* 0x0020c00001047983 */ /* 0x000ee40000300a00 */
[----:B---3--:R-:W-:-:S15]  /*384d0*/  HMMA.16816.F32.BF16 R4, R20, R14, R4 ;  /* 0x0000000e1404723c */ /* 0x008fde0000041804 */
[----:B------:R-:W-:-:S08]  /*384e0*/  NOP ;  /* 0x0000000000007918 */ /* 0x000fd00000000000 */
[----:B------:R0:W-:Y:S04]  /*384f0*/  STL.64 [R1+0x470], R4 ;  /* 0x0004700401007387 */ /* 0x0001e80000100a00 */
[----:B------:R1:W-:Y:S04]  /*38500*/  STL.64 [R1+0x478], R6 ;  /* 0x0004780601007387 */ /* 0x0003e80000100a00 */
[----:B0-----:R-:W3:Y:S01]  /*38510*/  LDL.LU R4, [R1+0x20b8] ;  /* 0x0020b80001047983 */ /* 0x001ee20000300800 */
[----:B-1----:R-:W-:Y:S02]  /*38520*/  IMAD.MOV.U32 R6, RZ, RZ, R14 ;  /* 0x000000ffff067224 */ /* 0x002fe400078e000e */
[----:B------:R-:W-:-:S02]  /*38530*/  IMAD.MOV.U32 R7, RZ, RZ, R15 ;  /* 0x000000ffff077224 */ /* 0x000fc400078e000f */
[----:B------:R-:W4:Y:S02]  /*38540*/  LDL.LU.64 R14, [R1+0x20b0] ;  /* 0x0020b000010e7983 */ /* 0x000f240000300a00 */
[----:B----4-:R-:W-:Y:S06]  /*38550*/  HMMA.16816.F32.BF16 R8, R20, R14, R8 ;  /* 0x0000000e1408723c */ /* 0x010fec0000041808 */
[----:B------:R-:W-:Y:S02]  /*38560*/  IMAD.MOV.U32 R29, RZ, RZ, R14 ;  /* 0x000000ffff1d7224 */ /* 0x000fe400078e000e */
        /* <DEDUP_REMOVED lines=34> */
[----:B------:R-:W3:Y:S04]  /*38790*/  LDL.LU.64 R8, [R1+0x2058] ;  /* 0x0020580001087983 */ /* 0x000ee80000300a00 */
[----:B------:R-:W3:Y:S04]  /*387a0*/  LDL.LU R29, [R1+0x2054] ;  /* 0x00205400011d7983 */ /* 0x000ee80000300800 */
[----:B------:R-:W3:Y:S04]  /*387b0*/  LDL.LU R5, [R1+0x2050] ;  /* 0x0020500001057983 */ /* 0x000ee80000300800 */
[----:B------:R-:W-:Y:S04]  /*387c0*/  STL.64 [R1+0x1f28], R18 ;  /* 0x001f281201007387 */ /* 0x000fe80000100a00 */
[----:B------:R-:W-:Y:S04]  /*387d0*/  STL.64 [R1+0x1ef0], R14 ;  /* 0x001ef00e01007387 */ /* 0x000fe80000100a00 */
        /* <DEDUP_REMOVED lines=29> */
[----:B------:R0:W-:Y:S02]  /*389b0*/  STL.64 [R1+0x1f70], R18 ;  /* 0x001f701201007387 */ /* 0x0001e40000100a00 */
[----:B0-----:R-:W-:-:S02]  /*389c0*/  IMAD.MOV.U32 R18, RZ, RZ, R27 ;  /* 0x000000ffff127224 */ /* 0x001fc400078e001b */
[----:B------:R-:W-:-:S05]  /*389d0*/  IMAD.MOV.U32 R19, RZ, RZ, R26 ;  /* 0x000000ffff137224 */ /* 0x000fca00078e001a */
[----:B------:R-:W-:Y:S04]  /*389e0*/  STL.64 [R1+0x1f88], R18 ;  /* 0x001f881201007387 */ /* 0x000fe80000100a00 */
[----:B----4-:R-:W-:Y:S04]  /*389f0*/  STL.64 [R1+0x1f38], R14 ;  /* 0x001f380e01007387 */ /* 0x010fe80000100a00 */
[----:B--2---:R0:W-:Y:S04]  /*38a00*/  STL.64 [R1+0x1f30], R12 ;  /* 0x001f300c01007387 */ /* 0x0041e80000100a00 */
[----:B0-----:R-:W2:Y:S04]  /*38a10*/  LDL.LU R12, [R1+0x2e0] ;  /* 0x0002e000010c7983 */ /* 0x001ea80000300800 */
[----:B------:R-:W2:Y:S04]  /*38a20*/  LDL.LU R13, [R1+0x2e4] ;  /* 0x0002e400010d7983 */ /* 0x000ea80000300800 */
[----:B------:R-:W4:Y:S01]  /*38a30*/  LDL.LU R14, [R1+0x2e8] ;  /* 0x0002e800010e7983 */ /* 0x000f220000300800 */
[----:B------:R-:W-:-:S02]  /*38a40*/  IMAD.MOV.U32 R18, RZ, RZ, R25 ;  /* 0x000000ffff127224 */ /* 0x000fc400078e0019 */
[----:B------:R-:W-:Y:S02]  /*38a50*/  IMAD.MOV.U32 R19, RZ, RZ, R24 ;  /* 0x000000ffff137224 */ /* 0x000fe400078e0018 */
[----:B---3--:R-:W-:Y:S02]  /*38a60*/  IMAD.MOV.U32 R15, RZ, RZ, R28 ;  /* 0x000000ffff0f7224 */ /* 0x008fe400078e001c */
[----:B------:R-:W3:Y:S04]  /*38a70*/  LDL.LU R28, [R1+0x203c] ;  /* 0x00203c00011c7983 */ /* 0x000ee80000300800 */
[----:B------:R-:W-:Y:S04]  /*38a80*/  STL.64 [R1+0x1fa0], R18 ;  /* 0x001fa01201007387 */ /* 0x000fe80000100a00 */
        /* <DEDUP_REMOVED lines=9> */
[----:B------:R-:W2:Y:S04]  /*38b20*/  LDL.LU R19, [R1+0x33c] ;  /* 0x00033c0001137983 */ /* 0x000ea80000300800 */
[----:B--2---:R0:W-:Y:S04]  /*38b30*/  STL.64 [R1+0x1fb0], R18 ;  /* 0x001fb01201007387 */ /* 0x0041e80000100a00 */
[----:B---3--:R-:W-:Y:S01]  /*38b40*/  STL.64 [R1+0x1fa8], R16 ;  /* 0x001fa81001007387 */ /* 0x008fe20000100a00 */
[----:B0-----:R-:W-:-:S02]  /*38b50*/  IMAD.MOV.U32 R18, RZ, RZ, R11 ;  /* 0x000000ffff127224 */ /* 0x001fc400078e000b */
[----:B------:R-:W-:-:S05]  /*38b60*/  IMAD.MOV.U32 R19, RZ, RZ, R10 ;  /* 0x000000ffff137224 */ /* 0x000fca00078e000a */
[----:B------:R-:W-:Y:S04]  /*38b70*/  STL.64 [R1+0x1fc8], R18 ;  /* 0x001fc81201007387 */ /* 0x000fe80000100a00 */
[----:B----4-:R-:W-:Y:S04]  /*38b80*/  STL.64 [R1+0x1f68], R14 ;  /* 0x001f680e01007387 */ /* 0x010fe80000100a00 */
[----:B------:R0:W-:Y:S04]  /*38b90*/  STL.64 [R1+0x1f60], R12 ;  /* 0x001f600c01007387 */ /* 0x0001e80000100a00 */
[----:B0-----:R-:W2:Y:S04]  /*38ba0*/  LDL.LU R12, [R1+0x300] ;  /* 0x00030000010c7983 */ /* 0x001ea80000300800 */
[----:B------:R-:W2:Y:S04]  /*38bb0*/  LDL.LU R13, [R1+0x304] ;  /* 0x00030400010d7983 */ /* 0x000ea80000300800 */
[----:B------:R-:W3:Y:S01]  /*38bc0*/  LDL.LU R14, [R1+0x308] ;  /* 0x00030800010e7983 */ /* 0x000ee20000300800 */
[----:B------:R-:W-:-:S02]  /*38bd0*/  IMAD.MOV.U32 R18, RZ, RZ, R9 ;  /* 0x000000ffff127224 */ /* 0x000fc400078e0009 */
[----:B------:R-:W-:Y:S02]  /*38be0*/  IMAD.MOV.U32 R19, RZ, RZ, R8 ;  /* 0x000000ffff137224 */ /* 0x000fe400078e0008 */
[----:B------:R-:W-:Y:S02]  /*38bf0*/  IMAD.MOV.U32 R15, RZ, RZ, R28 ;  /* 0x000000ffff0f7224 */ /* 0x000fe400078e001c */
[----:B------:R-:W4:Y:S04]  /*38c00*/  LDL.LU R28, [R1+0x2038] ;  /* 0x00203800011c7983 */ /* 0x000f280000300800 */
        /* <DEDUP_REMOVED lines=15> */
[----:B------:R-:W-:-:S02]  /*38d00*/  IMAD.MOV.U32 R18, RZ, RZ, R29 ;  /* 0x000000ffff127224 */ /* 0x000fc400078e001d */
[----:B------:R-:W-:Y:S01]  /*38d10*/  IMAD.MOV.U32 R19, RZ, RZ, R3 ;  /* 0x000000ffff137224 */ /* 0x000fe200078e0003 */
[----:B------:R-:W4:Y:S04]  /*38d20*/  LDL.LU R29, [R1+0x2034] ;  /* 0x00203400011d7983 */ /* 0x000f280000300800 */
[----:B------:R-:W4:Y:S04]  /*38d30*/  LDL.LU R3, [R1+0x2030] ;  /* 0x0020300001037983 */ /* 0x000f280000300800 */
[----:B---3--:R-:W-:Y:S04]  /*38d40*/  STL.64 [R1+0x1f98], R14 ;  /* 0x001f980e01007387 */ /* 0x008fe80000100a00 */
[----:B--2---:R0:W-:Y:S04]  /*38d50*/  STL.64 [R1+0x1f90], R12 ;  /* 0x001f900c01007387 */ /* 0x0041e80000100a00 */
[----:B0-----:R-:W2:Y:S04]  /*38d60*/  LDL.LU R12, [R1+0x320] ;  /* 0x00032000010c7983 */ /* 0x001ea80000300800 */
[----:B------:R-:W2:Y:S01]  /*38d70*/  LDL.LU R13, [R1+0x324] ;  /* 0x00032400010d7983 */ /* 0x000ea20000300800 */
[----:B----4-:R-:W-:-:S02]  /*38d80*/  IMAD.MOV.U32 R14, RZ, RZ, R28 ;  /* 0x000000ffff0e7224 */ /* 0x010fc400078e001c */
[----:B------:R-:W-:Y:S01]  /*38d90*/  IMAD.MOV.U32 R15, RZ, RZ, R29 ;  /* 0x000000ffff0f7224 */ /* 0x000fe200078e001d */
[----:B------:R-:W3:Y:S04]  /*38da0*/  LDL.LU R28, [R1+0x202c] ;  /* 0x00202c00011c7983 */ /* 0x000ee80000300800 */
[----:B------:R-:W4:Y:S04]  /*38db0*/  LDL.LU R29, [R1+0x2028] ;  /* 0x00202800011d7983 */ /* 0x000f280000300800 */
[----:B------:R-:W-:Y:S04]  /*38dc0*/  STL.64 [R1+0x1fc0], R14 ;  /* 0x001fc00e01007387 */ /* 0x000fe80000100a00 */
[----:B--2---:R0:W-:Y:S04]  /*38dd0*/  STL.64 [R1+0x1fb8], R12 ;  /* 0x001fb80c01007387 */ /* 0x0041e80000100a00 */
[----:B0-----:R-:W2:Y:S04]  /*38de0*/  LDL.LU R12, [R1+0x340] ;  /* 0x00034000010c7983 */ /* 0x001ea80000300800 */
[----:B------:R-:W2:Y:S04]  /*38df0*/  LDL.LU R13, [R1+0x344] ;  /* 0x00034400010d7983 */ /* 0x000ea80000300800 */
[----:B------:R-:W3:Y:S04]  /*38e00*/  LDL.LU R14, [R1+0x348] ;  /* 0x00034800010e7983 */ /* 0x000ee80000300800 */
[----:B------:R-:W3:Y:S01]  /*38e10*/  LDL.LU R15, [R1+0x34c] ;  /* 0x00034c00010f7983 */ /* 0x000ee20000300800 */
[----:B------:R-:W-:Y:S03]  /*38e20*/  HMMA.16816.F32.BF16 R8, R20, R6, R8 ;  /* 0x000000061408723c */ /* 0x000fe60000041808 */
        /* <DEDUP_REMOVED lines=12> */
[----:B------:R-:W2:Y:S04]  /*38ef0*/  LDL.LU R14, [R1+0xf8] ;  /* 0x0000f800010e7983 */ /* 0x000ea80000300800 */
[----:B------:R-:W2:Y:S04]  /*38f00*/  LDL.LU R15, [R1+0xfc] ;  /* 0x0000fc00010f7983 */ /* 0x000ea80000300800 */
[----:B------:R-:W-:Y:S04]  /*38f10*/  STL.64 [R1+0x420], R8 ;  /* 0x0004200801007387 */ /* 0x000fe80000100a00 */
[----:B------:R0:W-:Y:S04]  /*38f20*/  STL.64 [R1+0x428], R10 ;  /* 0x0004280a01007387 */ /* 0x0001e80000100a00 */
[----:B0-----:R-:W3:Y:S04]  /*38f30*/  LDL.LU.64 R10, [R1+0x2018] ;  /* 0x00201800010a7983 */ /* 0x001ee80000300a00 */
[----:B------:R-:W4:Y:S04]  /*38f40*/  LDL.LU R8, [R1+0x2010] ;  /* 0x0020100001087983 */ /* 0x000f280000300800 */
[----:B------:R-:W-:Y:S01]  /*38f50*/  STL.64 [R1+0x1ec8], R6 ;  /* 0x001ec80601007387 */ /* 0x000fe20000100a00 */
[----:B---3--:R-:W-:Y:S03]  /*38f60*/  HMMA.16816.F32.BF16 R20, R20, R10, R24 ;  /* 0x0000000a1414723c */ /* 0x008fe60000041818 */
[----:B------:R-:W2:Y:S04]  /*38f70*/  LDL.LU.64 R26, [R1+0x2008] ;  /* 0x00200800011a7983 */ /* 0x000ea80000300a00 */
[----:B------:R-:W2:-:S15]  /*38f80*/  LDL.LU.64 R24, [R1+0x2000] ;  /* 0x0020000001187983 */ /* 0x000e9e0000300a00 */
[----:B------:R-:W-:-:S01]  /*38f90*/  NOP ;  /* 0x0000000000007918 */ /* 0x000fc20000000000 */
[----:B------:R-:W-:Y:S04]  /*38fa0*/  STL.64 [R1+0x120], R20 ;  /* 0x0001201401007387 */ /* 0x000fe80000100a00 */
[----:B------:R-:W-:Y:S04]  /*38fb0*/  STL.64 [R1+0x128], R22 ;  /* 0x0001281601007387 */ /* 0x000fe80000100a00 */
[----:B------:R0:W-:Y:S04]  /*38fc0*/  STL.64 [R1+0x1ea8], R10 ;  /* 0x001ea80a01007387 */ /* 0x0001e80000100a00 */
[----:B0-----:R-:W3:Y:S01]  /*38fd0*/  LDL.LU.64 R10, [R1+0x10e8] ;  /* 0x0010e800010a7983 */ /* 0x001ee20000300a00 */
[----:B----4-:R-:W-:-:S02]  /*38fe0*/  IMAD.MOV.U32 R6, RZ, RZ, R8 ;  /* 0x000000ffff067224 */ /* 0x010fc400078e0008 */
[----:B------:R-:W-:Y:S01]  /*38ff0*/  IMAD.MOV.U32 R7, RZ, RZ, R5 ;  /* 0x000000ffff077224 */ /* 0x000fe200078e0005 */
[----:B---3--:R0:W-:Y:S04]  /*39000*/  STL.64 [R1+0x1ed0], R10 ;  /* 0x001ed00a01007387 */ /* 0x0081e80000100a00 */
[----:B------:R-:W3:Y:S04]  /*39010*/  LDL.LU R8, [R1+0xfd0] ;  /* 0x000fd00001087983 */ /* 0x000ee80000300800 */
[----:B------:R-:W3:Y:S01]  /*39020*/  LDL.LU R9, [R1+0xfd4] ;  /* 0x000fd40001097983 */ /* 0x000ee20000300800 */
[----:B------:R-:W-:-:S02]  /*39030*/  IMAD.MOV.U32 R22, RZ, RZ, R4 ;  /* 0x000000ffff167224 */ /* 0x000fc400078e0004 */
[----:B0-----:R-:W-:Y:S02]  /*39040*/  IMAD.MOV.U32 R10, RZ, RZ, R28 ;  /* 0x000000ffff0a7224 */ /* 0x001fe400078e001c */
[----:B------:R-:W-:Y:S01]  /*39050*/  IMAD.MOV.U32 R11, RZ, RZ, R29 ;  /* 0x000000ffff0b7224 */ /* 0x000fe200078e001d */
[C---:B--2---:R-:W-:Y:S01]  /*39060*/  HMMA.16816.F32.BF16 R16, R24.reuse, R18, R12 ;  /* 0x000000121810723c */ /* 0x044fe2000004180c */
[----:B------:R-:W2:Y:S04]  /*39070*/  LDL.LU R28, [R1+0x1ffc] ;  /* 0x001ffc00011c7983 */ /* 0x000ea80000300800 */
[----:B------:R-:W4:Y:S01]  /*39080*/  LDL.LU R29, [R1+0x1ff8] ;  /* 0x001ff800011d7983 */ /* 0x000f220000300800 */
[----:B---3--:R-:W-:Y:S03]  /*39090*/  HMMA.16816.F32.BF16 R4, R24, R6, R8 ;  /* 0x000000061804723c */ /* 0x008fe60000041808 */
[----:B------:R-:W3:Y:S04]  /*390a0*/  LDL.LU.64 R8, [R1+0x1110] ;  /* 0x0011100001087983 */ /* 0x000ee80000300a00 */
[----:B------:R-:W2:-:S15]  /*390b0*/  LDL.LU.64 R10, [R1+0x1108] ;  /* 0x00110800010a7983 */ /* 0x000e9e0000300a00 */
[----:B------:R-:W-:-:S01]  /*390c0*/  NOP ;  /* 0x0000000000007918 */ /* 0x000fc20000000000 */
[----:B------:R-:W-:Y:S04]  /*390d0*/  STL.64 [R1+0xfd0], R4 ;  /* 0x000fd00401007387 */ /* 0x000fe80000100a00 */
[----:B------:R0:W-:Y:S04]  /*390e0*/  STL.64 [R1+0xfd8], R6 ;  /* 0x000fd80601007387 */ /* 0x0001e80000100a00 */
[----:B0-----:R-:W4:Y:S04]  /*390f0*/  LDL.LU.64 R6, [R1+0x1100] ;  /* 0x0011000001067983 */ /* 0x001f280000300a00 */
[----:B------:R-:W4:Y:S04]  /*39100*/  LDL.LU.64 R4, [R1+0x10f0] ;  /* 0x0010f00001047983 */ /* 0x000f280000300a00 */
        /* <DEDUP_REMOVED lines=20> */
[----:B------:R-:W-:-:S07]  /*39250*/  IMAD.MOV.U32 R23, RZ, RZ, R2 ;  /* 0x000000ffff177224 */ /* 0x000fce00078e0002 */
[----:B--2---:R-:W-:Y:S01]  /*39260*/  HMMA.16816.F32.BF16 R20, R24, R22, R16 ;  /* 0x000000161814723c */ /* 0x004fe20000041810 */
[----:B------:R-:W3:-:S15]  /*39270*/  LDL.LU.64 R18, [R1+0x1fa0] ;  /* 0x001fa00001127983 */ /* 0x000ede0000300a00 */
[----:B------:R-:W-:-:S07]  /*39280*/  NOP ;  /* 0x0000000000007918 */ /* 0x000fce0000000000 */
[----:B------:R0:W-:Y:S04]  /*39290*/  STL.64 [R1+0x330], R20 ;  /* 0x0003301401007387 */ /* 0x0001e80000100a00 */
[----:B------:R-:W-:Y:S04]  /*392a0*/  STL.64 [R1+0x338], R22 ;  /* 0x0003381601007387 */ /* 0x000fe80000100a00 */
[----:B0-----:R-:W2:Y:S01]  /*392b0*/  LDL.LU R21, [R1+0x13e4] ;  /* 0x0013e40001157983 */ /* 0x001ea20000300800 */
[----:B---3--:R-:W-:Y:S03]  /*392c0*/  HMMA.16816.F32.BF16 R16, R24, R18, R12 ;  /* 0x000000121810723c */ /* 0x008fe6000004180c */
[----:B------:R-:W3:Y:S04]  /*392d0*/  LDL.LU.64 R14, [R1+0x1f98] ;  /* 0x001f9800010e7983 */ /* 0x000ee80000300a00 */
[----:B------:R-:W3:-:S15]  /*392e0*/  LDL.LU.64 R12, [R1+0x1f90] ;  /* 0x001f9000010c7983 */ /* 0x000ede0000300a00 */
[----:B------:R-:W-:-:S01]  /*392f0*/  NOP ;  /* 0x0000000000007918 */ /* 0x000fc20000000000 */
        /* <DEDUP_REMOVED lines=47> */
[----:B------:R-:W4:-:S15]  /*395f0*/  LDL.LU.64 R12, [R1+0x1ee8] ;  /* 0x001ee800010c7983 */ /* 0x000f1e0000300a00 */
[----:B------:R-:W-:-:S02]  /*39600*/  NOP ;  /* 0x0000000000007918 */ /* 0x000fc40000000000 */
[----:B------:R-:W-:Y:S04]  /*39610*/  STL.64 [R1+0x2b0], R16 ;  /* 0x0002b01001007387 */ /* 0x000fe80000100a00 */
[----:B------:R0:W-:Y:S04]  /*39620*/  STL.64 [R1+0x2b8], R18 ;  /* 0x0002b81201007387 */ /* 0x0001e80000100a00 */
[----:B0-----:R-:W3:Y:S04]  /*39630*/  LDL.LU.64 R18, [R1+0x1ee0] ;  /* 0x001ee00001127983 */ /* 0x001ee80000300a00 */
[----:B------:R-:W3:Y:S04]  /*39640*/  LDL.LU.64 R16, [R1+0x1ed8] ;  /* 0x001ed80001107983 */ /* 0x000ee80000300a00 */
[----:B------:R-:W2:Y:S04]  /*39650*/  LDL.LU R22, [R1+0x1408] ;  /* 0x0014080001167983 */ /* 0x000ea80000300800 */
[----:B------:R-:W2:Y:S01]  /*39660*/  LDL.LU R23, [R1+0x1a54] ;  /* 0x001a540001177983 */ /* 0x000ea20000300800 */
[----:B---3--:R-:W-:-:S15]  /*39670*/  HMMA.16816.F32.BF16 R16, R24, R14, R16 ;  /* 0x0000000e1810723c */ /* 0x008fde0000041810 */
[----:B------:R-:W-:-:S08]  /*39680*/  NOP ;  /* 0x0000000000007918 */ /* 0x000fd00000000000 */
[----:B------:R-:W-:Y:S04]  /*39690*/  STL.64 [R1+0x2a0], R16 ;  /* 0x0002a01001007387 */ /* 0x000fe80000100a00 */
[----:B------:R-:W-:Y:S04]  /*396a0*/  STL.64 [R1+0x2a8], R18 ;  /* 0x0002a81201007387 */ /* 0x000fe80000100a00 */
[----:B--2---:R0:W-:Y:S04]  /*396b0*/  STL.64 [R1+0x1eb0], R22 ;  /* 0x001eb01601007387 */ /* 0x0041e80000100a00 */
[----:B0-----:R-:W2:Y:S01]  /*396c0*/  LDL.LU.64 R22, [R1+0x10f8] ;  /* 0x0010f80001167983 */ /* 0x001ea20000300a00 */
[----:B----4-:R-:W-:Y:S01]  /*396d0*/  IMAD.MOV.U32 R20, RZ, RZ, R13 ;  /* 0x000000ffff147224 */ /* 0x010fe200078e000d */
[----:B------:R-:W-:-:S02]  /*396e0*/  IADD3 R13, P0, R8, UR13, RZ ;  /* 0x0000000d080d7c10 */ /* 0x000fc4000ff1e0ff */
[----:B------:R-:W-:Y:S02]  /*396f0*/  IADD3 R14, P1, R10, UR13, RZ ;  /* 0x0000000d0a0e7c10 */ /* 0x000fe4000ff3e0ff */
[----:B------:R-:W-:Y:S02]  /*39700*/  IADD3 R15, P2, R6, UR13, RZ ;  /* 0x0000000d060f7c10 */ /* 0x000fe4000ff5e0ff */
[----:B------:R-:W-:Y:S02]  /*39710*/  IADD3.X R8, R9, UR4, RZ, P0, !PT ;  /* 0x0000000409087c10 */ /* 0x000fe400087fe4ff */
[----:B------:R-:W-:Y:S01]  /*39720*/  IADD3.X R9, R11, UR4, RZ, P1, !PT ;  /* 0x000000040b097c10 */ /* 0x000fe20008ffe4ff */
[----:B--2---:R-:W-:Y:S04]  /*39730*/  STL.64 [R1+0x1ec0], R22 ;  /* 0x001ec01601007387 */ /* 0x004fe80000100a00 */
[----:B------:R0:W-:Y:S04]  /*39740*/  STL [R1+0x1eb8], R21 ;  /* 0x001eb81501007387 */ /* 0x0001e80000100800 */
[----:B------:R-:W2:Y:S04]  /*39750*/  LDL.LU R18, [R1+0x1a4c] ;  /* 0x001a4c0001127983 */ /* 0x000ea80000300800 */
[----:B------:R-:W3:Y:S04]  /*39760*/  LDL.LU R19, [R1+0x1a44] ;  /* 0x001a440001137983 */ /* 0x000ee80000300800 */
[----:B------:R-:W4:Y:S01]  /*39770*/  LDL.LU R2, [R1+0x1a3c] ;  /* 0x001a3c0001027983 */ /* 0x000f220000300800 */
[----:B0-----:R-:W-:-:S02]  /*39780*/  IMAD.MOV.U32 R21, RZ, RZ, R12 ;  /* 0x000000ffff157224 */ /* 0x001fc400078e000c */
[----:B------:R-:W-:Y:S01]  /*39790*/  IMAD.MOV.U32 R23, RZ, RZ, R0 ;  /* 0x000000ffff177224 */ /* 0x000fe200078e0000 */
[----:B------:R-:W-:Y:S01]  /*397a0*/  IADD3.X R12, R7, UR4, RZ, P2, !PT ;  /* 0x00000004070c7c10 */ /* 0x000fe200097fe4ff */
[----:B------:R-:W4:Y:S04]  /*397b0*/  LDL.LU R0, [R1+0x1a34] ;  /* 0x001a340001007983 */ /* 0x000f280000300800 */
[----:B------:R-:W2:Y:S04]  /*397c0*/  LDL.LU.64 R10, [R1+0x1ed0] ;  /* 0x001ed000010a7983 */ /* 0x000ea80000300a00 */
[----:B------:R-:W3:Y:S01]  /*397d0*/  LDL.LU.64 R6, [R1+0x1ec8] ;  /* 0x001ec80001067983 */ /* 0x000ee20000300a00 */
[----:B------:R-:W-:-:S07]  /*397e0*/  IMAD.MOV.U32 R22, RZ, RZ, R3 ;  /* 0x000000ffff167224 */ /* 0x000fce00078e0003 */
[----:B---3--:R-:W-:-:S15]  /*397f0*/  HMMA.16816.F32.BF16 R20, R24, R6, R20 ;  /* 0x000000061814723c */ /* 0x008fde0000041814 */
[----:B------:R-:W-:-:S08]  /*39800*/  NOP ;  /* 0x0000000000007918 */ /* 0x000fd00000000000 */
[----:B------:R-:W-:Y:S04]  /*39810*/  STL.64 [R1+0x290], R20 ;  /* 0x0002901401007387 */ /* 0x000fe80000100a00 */
[----:B------:R0:W-:Y:S04]  /*39820*/  STL.64 [R1+0x298], R22 ;  /* 0x0002981601007387 */ /* 0x0001e80000100a00 */
[----:B0-----:R-:W3:Y:S04]  /*39830*/  LDL.LU.64 R22, [R1+0x1ec0] ;  /* 0x001ec00001167983 */ /* 0x001ee80000300a00 */
[----:B------:R-:W4:Y:S01]  /*39840*/  LDL.LU R21, [R1+0x1eb8] ;  /* 0x001eb80001157983 */ /* 0x000f220000300800 */
[----:B------:R-:W-:-:S02]  /*39850*/  IADD3 R6, P1, R4, UR13, RZ ;  /* 0x0000000d04067c10 */ /* 0x000fc4000ff3e0ff */
[----:B--2---:R-:W-:-:S03]  /*39860*/  IADD3 R17, P0, R10, UR13, RZ ;  /* 0x0000000d0a117c10 */ /* 0x004fc6000ff1e0ff */
[----:B------:R0:W-:Y:S01]  /*39870*/  STL [R1+0x1df0], R6 ;  /* 0x001df00601007387 */ /* 0x0001e20000100800 */
[----:B------:R-:W-:Y:S02]  /*39880*/  IADD3.X R4, R5, UR4, RZ, P1, !PT ;  /* 0x0000000405047c10 */ /* 0x000fe40008ffe4ff */
[----:B------:R-:W-:Y:S02]  /*39890*/  IADD3.X R3, R11, UR4, RZ, P0, !PT ;  /* 0x000000040b037c10 */ /* 0x000fe400087fe4ff */
[----:B---3--:R-:W-:-:S05]  /*398a0*/  IADD3 R7, P2, R22, UR13, RZ ;  /* 0x0000000d16077c10 */ /* 0x008fca000ff5e0ff */
[----:B------:R1:W-:Y:S01]  /*398b0*/  STL [R1+0x1df4], R7 ;  /* 0x001df40701007387 */ /* 0x0003e20000100800 */
[----:B----4-:R-:W-:Y:S02]  /*398c0*/  VIADD R21, R21, 0x1 ;  /* 0x0000000115157836 */ /* 0x010fe40000000000 */
[----:B0-----:R-:W-:Y:S02]  /*398d0*/  IMAD.MOV.U32 R6, RZ, RZ, R22 ;  /* 0x000000ffff067224 */ /* 0x001fe400078e0016 */
[----:B-1----:R-:W-:Y:S02]  /*398e0*/  IMAD.MOV.U32 R7, RZ, RZ, R23 ;  /* 0x000000ffff077224 */ /* 0x002fe400078e0017 */
[----:B------:R-:W2:Y:S04]  /*398f0*/  LDL.LU.64 R22, [R1+0x1eb0] ;  /* 0x001eb00001167983 */ /* 0x000ea80000300a00 */
[----:B------:R-:W3:Y:S01]  /*39900*/  LDL.LU.64 R10, [R1+0x1ea8] ;  /* 0x001ea800010a7983 */ /* 0x000ee20000300a00 */
[----:B------:R-:W-:-:S03]  /*39910*/  IADD3.X R5, R7, UR4, RZ, P2, !PT ;  /* 0x0000000407057c10 */ /* 0x000fc600097fe4ff */
[----:B------:R0:W-:Y:S04]  /*39920*/  STL [R1+0x1df8], R4 ;  /* 0x001df80401007387 */ /* 0x0001e80000100800 */
[----:B------:R-:W-:Y:S04]  /*39930*/  STL [R1+0x13e4], R21 ;  /* 0x0013e41501007387 */ /* 0x000fe80000100800 */
[----:B------:R1:W-:Y:S04]  /*39940*/  STL [R1+0x1dfc], R5 ;  /* 0x001dfc0501007387 */ /* 0x0003e80000100800 */
[----:B0-----:R-:W3:Y:S04]  /*39950*/  LDL.LU R4, [R1+0x10d0] ;  /* 0x0010d00001047983 */ /* 0x001ee80000300800 */
[----:B-1----:R-:W3:Y:S04]  /*39960*/  LDL.LU R5, [R1+0x10d4] ;  /* 0x0010d40001057983 */ /* 0x002ee80000300800 */
[----:B------:R-:W3:Y:S04]  /*39970*/  LDL.LU R6, [R1+0x10d8] ;  /* 0x0010d80001067983 */ /* 0x000ee80000300800 */
[----:B------:R-:W3:Y:S01]  /*39980*/  LDL.LU R7, [R1+0x10dc] ;  /* 0x0010dc0001077983 */ /* 0x000ee20000300800 */
[----:B------:R-:W-:-:S04]  /*39990*/  IADD3 R16, P3, R28, UR13, RZ ;  /* 0x0000000d1c107c10 */ /* 0x000fc8000ff7e0ff */
[----:B------:R-:W-:-:S05]  /*399a0*/  IADD3.X R28, R29, UR4, RZ, P3, !PT ;  /* 0x000000041d1c7c10 */ /* 0x000fca0009ffe4ff */
[----:B------:R-:W-:Y:S02]  /*399b0*/  IMAD.MOV.U32 R29, RZ, RZ, R28 ;  /* 0x000000ffff1d7224 */ /* 0x000fe400078e001c */
[----:B------:R-:W-:Y:S01]  /*399c0*/  IMAD.MOV.U32 R28, RZ, RZ, R16 ;  /* 0x000000ffff1c7224 */ /* 0x000fe200078e0010 */
[----:B------:R-:W-:Y:S01]  /*399d0*/  IADD3 R18, P4, R18, UR13, RZ ;  /* 0x0000000d12127c10 */ /* 0x000fe2000ff9e0ff */
[----:B---3--:R-:W-:Y:S07]  /*399e0*/  HMMA.16816.F32.BF16 R4, R24, R10, R4 ;  /* 0x0000000a1804723c */ /* 0x008fee0000041804 */
[----:B------:R-:W-:-:S02]  /*399f0*/  IMAD.MOV.U32 R10, RZ, RZ, R13 ;  /* 0x000000ffff0a7224 */ /* 0x000fc400078e000d */
[----:B------:R-:W-:Y:S01]  /*39a00*/  IMAD.MOV.U32 R11, RZ, RZ, R8 ;  /* 0x000000ffff0b7224 */ /* 0x000fe200078e0008 */
[----:B--2---:R-:W-:Y:S02]  /*39a10*/  IADD3 R22, P2, R22, UR13, RZ ;  /* 0x0000000d16167c10 */ /* 0x004fe4000ff5e0ff */
[----:B------:R-:W-:-:S11]  /*39a20*/  IADD3 R23, P1, R23, UR13, RZ ;  /* 0x0000000d17177c10 */ /* 0x000fd6000ff3e0ff */
[----:B------:R-:W-:Y:S04]  /*39a30*/  STL.64 [R1], R4 ;  /* 0x0000000401007387 */ /* 0x000fe80000100a00 */
[----:B------:R0:W-:Y:S04]  /*39a40*/  STL.64 [R1+0x8], R6 ;  /* 0x0000080601007387 */ /* 0x0001e80000100a00 */
[----:B------:R-:W-:Y:S01]  /*39a50*/  STL.64 [R1+0x1110], R10 ;  /* 0x0011100a01007387 */ /* 0x000fe20000100a00 */
[----:B0-----:R-:W-:Y:S02]  /*39a60*/  IMAD.MOV.U32 R6, RZ, RZ, R14 ;  /* 0x000000ffff067224 */ /* 0x001fe400078e000e */
[----:B------:R-:W-:-:S02]  /*39a70*/  IMAD.MOV.U32 R7, RZ, RZ, R9 ;  /* 0x000000ffff077224 */ /* 0x000fc400078e0009 */
[----:B------:R-:W-:Y:S02]  /*39a80*/  IMAD.MOV.U32 R4, RZ, RZ, R15 ;  /* 0x000000ffff047224 */ /* 0x000fe400078e000f */
[----:B------:R-:W-:Y:S01]  /*39a90*/  IMAD.MOV.U32 R5, RZ, RZ, R12 ;  /* 0x000000ffff057224 */ /* 0x000fe200078e000c */
[----:B------:R-:W-:Y:S04]  /*39aa0*/  STL.64 [R1+0x1108], R6 ;  /* 0x0011080601007387 */ /* 0x000fe80000100a00 */
[----:B------:R-:W-:Y:S04]  /*39ab0*/  STL [R1+0x1e04], R28 ;  /* 0x001e041c01007387 */ /* 0x000fe80000100800 */
[----:B------:R0:W-:Y:S04]  /*39ac0*/  STL.64 [R1+0x1100], R4 ;  /* 0x0011000401007387 */ /* 0x0001e80000100a00 */
[----:B------:R-:W-:Y:S01]  /*39ad0*/  STL [R1+0x1e00], R29 ;  /* 0x001e001d01007387 */ /* 0x000fe20000100800 */
[----:B0-----:R-:W-:-:S02]  /*39ae0*/  IMAD.MOV.U32 R4, RZ, RZ, R17 ;  /* 0x000000ffff047224 */ /* 0x001fc400078e0011 */
[----:B------:R-:W-:-:S05]  /*39af0*/  IMAD.MOV.U32 R5, RZ, RZ, R3 ;  /* 0x000000ffff057224 */ /* 0x000fca00078e0003 */
[----:B------:R-:W-:Y:S04]  /*39b00*/  STL.64 [R1+0x10e8], R4 ;  /* 0x0010e80401007387 */ /* 0x000fe80000100a00 */
[----:B------:R-:W-:Y:S04]  /*39b10*/  STL [R1+0x1408], R22 ;  /* 0x0014081601007387 */ /* 0x000fe80000100800 */
[----:B------:R-:W-:Y:S04]  /*39b20*/  STL [R1+0x1a54], R23 ;  /* 0x001a541701007387 */ /* 0x000fe80000100800 */
[----:B------:R-:W-:Y:S04]  /*39b30*/  STL [R1+0x1a4c], R18 ;  /* 0x001a4c1201007387 */ /* 0x000fe80000100800 */
[----:B------:R-:W2:Y:S01]  /*39b40*/  LDL.LU R17, [R1+0x1a50] ;  /* 0x001a500001117983 */ /* 0x000ea20000300800 */
[----:B------:R-:W-:-:S02]  /*39b50*/  IADD3 R19, P6, R19, UR13, RZ ;  /* 0x0000000d13137c10 */ /* 0x000fc4000ffde0ff */
[----:B------:R-:W-:-:S03]  /*39b60*/  IADD3 R2, P5, R2, UR13, RZ ;  /* 0x0000000d02027c10 */ /* 0x000fc6000ffbe0ff */
[----:B------:R-:W-:Y:S04]  /*39b70*/  STL [R1+0x1a44], R19 ;  /* 0x001a441301007387 */ /* 0x000fe80000100800 */
[----:B--2---:R0:W-:Y:S04]  /*39b80*/  STL [R1+0x1ea0], R17 ;  /* 0x001ea01101007387 */ /* 0x0041e80000100800 */
[----:B------:R-:W-:Y:S04]  /*39b90*/  STL [R1+0x1a3c], R2 ;  /* 0x001a3c0201007387 */ /* 0x000fe80000100800 */
[----:B0-----:R-:W2:Y:S01]  /*39ba0*/  LDL.LU R17, [R1+0x1a2c] ;  /* 0x001a2c0001117983 */ /* 0x001ea20000300800 */
[----:B------:R-:W-:-:S05]  /*39bb0*/  IADD3 R0, P3, R0, UR13, RZ ;  /* 0x0000000d00007c10 */ /* 0x000fca000ff7e0ff */
[----:B------:R-:W-:Y:S04]  /*39bc0*/  STL [R1+0x1a34], R0 ;  /* 0x001a340001007387 */ /* 0x000fe80000100800 */
[----:B--2---:R0:W-:Y:S04]  /*39bd0*/  STL [R1+0x1ea4], R17 ;  /* 0x001ea41101007387 */ /* 0x0041e80000100800 */
[----:B0-----:R-:W2:Y:S04]  /*39be0*/  LDL.LU R17, [R1+0x1404] ;  /* 0x0014040001117983 */ /* 0x001ea80000300800 */
[----:B------:R-:W3:Y:S04]  /*39bf0*/  LDL.LU R3, [R1+0x1a24] ;  /* 0x001a240001037983 */ /* 0x000ee80000300800 */
[----:B------:R-:W4:Y:S04]  /*39c00*/  LDL.LU R29, [R1+0x1a48] ;  /* 0x001a4800011d7983 */ /* 0x000f280000300800 */
        /* <DEDUP_REMOVED lines=18> */
[----:B------:R-:W-:-:S03]  /*39d30*/  ISETP.NE.U32.AND P0, PT, R21, UR8, PT ;  /* 0x0000000815007c0c */ /* 0x000fc6000bf05070 */
        /* <DEDUP_REMOVED lines=8> */
[----:B--2---:R-:W-:-:S05]  /*39dc0*/  IADD3.X R17, R17, UR4, RZ, P2, !PT ;  /* 0x0000000411117c10 */ /* 0x004fca00097fe4ff */
[----:B------:R0:W-:Y:S04]  /*39dd0*/  STL [R1+0x1404], R17 ;  /* 0x0014041101007387 */ /* 0x0001e80000100800 */
[----:B0-----:R-:W2:Y:S02]  /*39de0*/  LDL.LU R17, [R1+0x1ea4] ;  /* 0x001ea40001117983 */ /* 0x001ea40000300800 */
[----:B--2---:R-:W-:-:S05]  /*39df0*/  IADD3 R17, P2, R17, UR13, RZ ;  /* 0x0000000d11117c10 */ /* 0x004fca000ff5e0ff */
[----:B------:R0:W-:Y:S04]  /*39e00*/  STL [R1+0x1a2c], R17 ;  /* 0x001a2c1101007387 */ /* 0x0001e80000100800 */
[----:B0-----:R-:W2:Y:S01]  /*39e10*/  LDL.LU R17, [R1+0x1ea0] ;  /* 0x001ea00001117983 */ /* 0x001ea20000300800 */
[----:B----4-:R-:W-:Y:S02]  /*39e20*/  IADD3.X R29, R29, UR4, RZ, P4, !PT ;  /* 0x000000041d1d7c10 */ /* 0x010fe4000a7fe4ff */
[----:B---3--:R-:W-:Y:S02]  /*39e30*/  IADD3 R28, P4, R28, UR13, RZ ;  /* 0x0000000d1c1c7c10 */ /* 0x008fe4000ff9e0ff */
[----:B------:R-:W-:Y:S02]  /*39e40*/  IADD3.X R16, R16, UR4, RZ, P6, !PT ;  /* 0x0000000410107c10 */ /* 0x000fe4000b7fe4ff */
[----:B------:R-:W-:-:S02]  /*39e50*/  IADD3 R15, P6, R15, UR13, RZ ;  /* 0x0000000d0f0f7c10 */ /* 0x000fc4000ffde0ff */
[----:B------:R-:W-:Y:S02]  /*39e60*/  IADD3.X R12, R12, UR4, RZ, P5, !PT ;  /* 0x000000040c0c7c10 */ /* 0x000fe4000affe4ff */
[----:B------:R-:W-:Y:S02]  /*39e70*/  IADD3 R14, P5, R14, UR13, RZ ;  /* 0x0000000d0e0e7c10 */ /* 0x000fe4000ffbe0ff */
[----:B------:R-:W-:Y:S02]  /*39e80*/  IADD3.X R9, R9, UR4, RZ, P3, !PT ;  /* 0x0000000409097c10 */ /* 0x000fe40009ffe4ff */
[----:B------:R-:W-:Y:S02]  /*39e90*/  IADD3 R13, P3, R13, UR13, RZ ;  /* 0x0000000d0d0d7c10 */ /* 0x000fe4000ff7e0ff */
        /* <DEDUP_REMOVED lines=12> */
[----:B--2---:R-:W-:Y:S02]  /*39f60*/  IADD3.X R17, R17, UR4, RZ, P1, !PT ;  /* 0x0000000411117c10 */ /* 0x004fe40008ffe4ff */
[----:B------:R-:W-:-:S03]  /*39f70*/  IADD3 R3, P1, R3, UR13, RZ ;  /* 0x0000000d03037c10 */ /* 0x000fc6000ff3e0ff */
[----:B------:R0:W-:Y:S04]  /*39f80*/  STL [R1+0x1a50], R17 ;  /* 0x001a501101007387 */ /* 0x0001e80000100800 */
[----:B------:R-:W-:Y:S04]  /*39f90*/  STL [R1+0x1a24], R3 ;  /* 0x001a240301007387 */ /* 0x000fe80000100800 */
[----:B------:R-:W-:Y:S04]  /*39fa0*/  STL [R1+0x1a48], R29 ;  /* 0x001a481d01007387 */ /* 0x000fe80000100800 */
[----:B------:R-:W-:Y:S04]  /*39fb0*/  STL [R1+0x1a1c], R28 ;  /* 0x001a1c1c01007387 */ /* 0x000fe80000100800 */
[----:B------:R-:W-:Y:S04]  /*39fc0*/  STL [R1+0x1a40], R16 ;  /* 0x001a401001007387 */ /* 0x000fe80000100800 */
[----:B------:R-:W-:Y:S04]  /*39fd0*/  STL [R1+0x1a14], R15 ;  /* 0x001a140f01007387 */ /* 0x000fe80000100800 */
[----:B------:R-:W-:Y:S04]  /*39fe0*/  STL [R1+0x1a38], R12 ;  /* 0x001a380c01007387 */ /* 0x000fe80000100800 */
[----:B------:R-:W-:Y:S01]  /*39ff0*/  STL [R1+0x1a0c], R14 ;  /* 0x001a0c0e01007387 */ /* 0x000fe20000100800 */
[----:B------:R-:W-:-:S03]  /*3a000*/  IADD3.X R25, R25, UR4, RZ, P1, !PT ;  /* 0x0000000419197c10 */ /* 0x000fc60008ffe4ff */
[----:B------:R-:W-:Y:S01]  /*3a010*/  STL [R1+0x1a30], R9 ;  /* 0x001a300901007387 */ /* 0x000fe20000100800 */
[----:B------:R-:W-:-:S03]  /*3a020*/  IADD3 R26, P1, R26, UR13, RZ ;  /* 0x0000000d1a1a7c10 */ /* 0x000fc6000ff3e0ff */
        /* <DEDUP_REMOVED lines=19> */
[----:B0-----:R-:W2:Y:S01]  /*3a160*/  LDL.LU R17, [R1+0x19ac] ;  /* 0x0019ac0001117983 */ /* 0x001ea20000300800 */
[----:B------:R-:W-:-:S02]  /*3a170*/  IADD3.X R19, R19, UR4, RZ, P4, !PT ;  /* 0x0000000413137c10 */ /* 0x000fc4000a7fe4ff */
[----:B------:R-:W-:-:S03]  /*3a180*/  IADD3 R2, P4, R2, UR13, RZ ;  /* 0x0000000d02027c10 */ /* 0x000fc6000ff9e0ff */
[----:B------:R-:W-:Y:S04]  /*3a190*/  STL [R1+0x19e8], R19 ;  /* 0x0019e81301007387 */ /* 0x000fe80000100800 */
[----:B--2---:R0:W-:Y:S04]  /*3a1a0*/  STL [R1+0x1e98], R17 ;  /* 0x001e981101007387 */ /* 0x0041e80000100800 */
[----:B------:R-:W-:Y:S04]  /*3a1b0*/  STL [R1+0x19bc], R2 ;  /* 0x0019bc0201007387 */ /* 0x000fe80000100800 */
[----:B0-----:R-:W2:Y:S01]  /*3a1c0*/  LDL.LU R17, [R1+0x19d8] ;  /* 0x0019d80001117983 */ /* 0x001ea20000300800 */
[----:B------:R-:W-:-:S05]  /*3a1d0*/  IADD3.X R0, R0, UR4, RZ, P6, !PT ;  /* 0x0000000400007c10 */ /* 0x000fca000b7fe4ff */
[----:B------:R-:W-:Y:S04]  /*3a1e0*/  STL [R1+0x19e0], R0 ;  /* 0x0019e00001007387 */ /* 0x000fe80000100800 */
[----:B--2---:R0:W-:Y:S04]  /*3a1f0*/  STL [R1+0x1e9c], R17 ;  /* 0x001e9c1101007387 */ /* 0x0041e80000100800 */
        /* <DEDUP_REMOVED lines=29> */
[----:B--2---:R-:W-:-:S05]  /*3a3d0*/  IADD3 R17, P6, R17, UR13, RZ ;  /* 0x0000000d11117c10 */ /* 0x004fca000ffde0ff */
[----:B------:R0:W-:Y:S04]  /*3a3e0*/  STL [R1+0x19b4], R17 ;  /* 0x0019b41101007387 */ /* 0x0001e80000100800 */
[----:B0-----:R-:W2:Y:S02]  /*3a3f0*/  LDL.LU R17, [R1+0x1e9c] ;  /* 0x001e9c0001117983 */ /* 0x001ea40000300800 */
[----:B--2---:R-:W-:-:S05]  /*3a400*/  IADD3.X R17, R17, UR4, RZ, P5, !PT ;  /* 0x0000000411117c10 */ /* 0x004fca000affe4ff */
[----:B------:R0:W-:Y:S04]  /*3a410*/  STL [R1+0x19d8], R17 ;  /* 0x0019d81101007387 */ /* 0x0001e80000100800 */
[----:B0-----:R-:W2:Y:S01]  /*3a420*/  LDL.LU R17, [R1+0x1e98] ;  /* 0x001e980001117983 */ /* 0x001ea20000300800 */
[----:B---3--:R-:W-:Y:S02]  /*3a430*/  IADD3.X R3, R3, UR4, RZ, P3, !PT ;  /* 0x0000000403037c10 */ /* 0x008fe40009ffe4ff */
[----:B----4-:R-:W-:Y:S02]  /*3a440*/  IADD3 R29, P3, R29, UR13, RZ ;  /* 0x0000000d1d1d7c10 */ /* 0x010fe4000ff7e0ff */
        /* <DEDUP_REMOVED lines=19> */
[----:B--2---:R-:W-:-:S05]  /*3a580*/  IADD3 R17, P5, R17, UR13, RZ ;  /* 0x0000000d11117c10 */ /* 0x004fca000ffbe0ff */
[----:B------:R0:W-:Y:S04]  /*3a590*/  STL [R1+0x19ac], R17 ;  /* 0x0019ac1101007387 */ /* 0x0001e80000100800 */
        /* <DEDUP_REMOVED lines=29> */
[----:B0-----:R-:W2:Y:S01]  /*3a770*/  LDL.LU R17, [R1+0x1958] ;  /* 0x0019580001117983 */ /* 0x001ea20000300800 */
[----:B------:R-:W-:-:S02]  /*3a780*/  IADD3 R19, P3, R19, UR13, RZ ;  /* 0x0000000d13137c10 */ /* 0x000fc4000ff7e0ff */
[----:B------:R-:W-:-:S03]  /*3a790*/  IADD3.X R2, R2, UR4, RZ, P2, !PT ;  /* 0x0000000402027c10 */ /* 0x000fc600097fe4ff */
        /* <DEDUP_REMOVED lines=1616> */
[----:B------:R-:W-:Y:S04]  /*40ca0*/  STL [R1+0x1ca8], R17 ;  /* 0x001ca81101007387 */ /* 0x000fe80000100800 */
[----:B------:R-:W-:Y:S04]  /*40cb0*/  STL [R1+0x1d14], R3 ;  /* 0x001d140301007387 */ /* 0x000fe80000100800 */
[----:B------:R-:W-:Y:S04]  /*40cc0*/  STL [R1+0x1cb0], R29 ;  /* 0x001cb01d01007387 */ /* 0x000fe80000100800 */
[----:B------:R0:W-:Y:S04]  /*40cd0*/  STL [R1+0x1d1c], R28 ;  /* 0x001d1c1c01007387 */ /* 0x0001e80000100800 */
        /* <DEDUP_REMOVED lines=78> */
[----:B--2---:R-:W-:-:S05]  /*411c0*/  IADD3 R28, P1, R28, UR12, RZ ;  /* 0x0000000c1c1c7c10 */ /* 0x004fca000ff3e0ff */
[----:B------:R0:W-:Y:S04]  /*411d0*/  STL [R1+0x1d8c], R28 ;  /* 0x001d8c1c01007387 */ /* 0x0001e80000100800 */
[----:B0-----:R0:W5:Y:S04]  /*411e0*/  LDL.LU R28, [R1+0x1e04] ;  /* 0x001e0400011c7983 */ /* 0x0011680000300800 */
[----:B------:R1:W-:Y:S04]  /*411f0*/  STL [R1+0x1d28], R29 ;  /* 0x001d281d01007387 */ /* 0x0003e80000100800 */
[----:B-1----:R0:W5:Y:S04]  /*41200*/  LDL.LU R29, [R1+0x1e00] ;  /* 0x001e0000011d7983 */ /* 0x0021680000300800 */
[----:B------:R1:W-:Y:S04]  /*41210*/  STL [R1+0x1d94], R5 ;  /* 0x001d940501007387 */ /* 0x0003e80000100800 */
[----:B-1----:R-:W2:Y:S04]  /*41220*/  LDL.LU R5, [R1+0x1dfc] ;  /* 0x001dfc0001057983 */ /* 0x002ea80000300800 */
[----:B------:R1:W-:Y:S04]  /*41230*/  STL [R1+0x1d30], R4 ;  /* 0x001d300401007387 */ /* 0x0003e80000100800 */
[----:B-1----:R-:W3:Y:S04]  /*41240*/  LDL.LU R4, [R1+0x1df8] ;  /* 0x001df80001047983 */ /* 0x002ee80000300800 */
[----:B------:R1:W-:Y:S04]  /*41250*/  STL [R1+0x1d9c], R7 ;  /* 0x001d9c0701007387 */ /* 0x0003e80000100800 */
[----:B-1----:R-:W4:Y:S04]  /*41260*/  LDL.LU R7, [R1+0x1df4] ;  /* 0x001df40001077983 */ /* 0x002f280000300800 */
[----:B------:R1:W-:Y:S04]  /*41270*/  STL [R1+0x1d38], R6 ;  /* 0x001d380601007387 */ /* 0x0003e80000100800 */
[----:B-1----:R-:W2:Y:S01]  /*41280*/  LDL.LU R6, [R1+0x1df0] ;  /* 0x001df00001067983 */ /* 0x002ea20000300800 */
[----:B------:R-:W-:-:S02]  /*41290*/  IADD3 R17, P3, R17, UR12, RZ ;  /* 0x0000000c11117c10 */ /* 0x000fc4000ff7e0ff */
[----:B------:R-:W-:Y:S01]  /*412a0*/  IADD3.X R3, R3, UR9, RZ, P2, !PT ;  /* 0x0000000903037c10 */ /* 0x000fe200097fe4ff */
[----:B------:R1:W-:Y:S01]  /*412b0*/  STL [R1+0x1da4], R2 ;  /* 0x001da40201007387 */ /* 0x0003e20000100800 */
[----:B------:R-:W-:Y:S02]  /*412c0*/  IADD3 R16, P2, R16, UR12, RZ ;  /* 0x0000000c10107c10 */ /* 0x000fe4000ff5e0ff */
[----:B------:R-:W-:Y:S02]  /*412d0*/  IADD3.X R15, R15, UR9, RZ, P1, !PT ;  /* 0x000000090f0f7c10 */ /* 0x000fe40008ffe4ff */
[----:B------:R-:W-:Y:S02]  /*412e0*/  IADD3 R12, P1, R12, UR12, RZ ;  /* 0x0000000c0c0c7c10 */ /* 0x000fe4000ff3e0ff */
[----:B------:R-:W-:Y:S02]  /*412f0*/  IADD3.X R14, R14, UR9, RZ, P4, !PT ;  /* 0x000000090e0e7c10 */ /* 0x000fe4000a7fe4ff */
[----:B------:R-:W-:-:S02]  /*41300*/  IADD3 R9, P4, R9, UR12, RZ ;  /* 0x0000000c09097c10 */ /* 0x000fc4000ff9e0ff */
[----:B------:R-:W-:Y:S01]  /*41310*/  IADD3.X R13, R13, UR9, RZ, P6, !PT ;  /* 0x000000090d0d7c10 */ /* 0x000fe2000b7fe4ff */
[----:B-1----:R0:W5:Y:S04]  /*41320*/  LDL.LU R2, [R1+0x1dec] ;  /* 0x001dec0001027983 */ /* 0x0021680000300800 */
[----:B------:R1:W-:Y:S04]  /*41330*/  STL [R1+0x1d40], R0 ;  /* 0x001d400001007387 */ /* 0x0003e80000100800 */
[----:B------:R-:W-:Y:S04]  /*41340*/  STL [R1+0x1dac], R17 ;  /* 0x001dac1101007387 */ /* 0x000fe80000100800 */
[----:B------:R-:W-:Y:S04]  /*41350*/  STL [R1+0x1d48], R3 ;  /* 0x001d480301007387 */ /* 0x000fe80000100800 */
[----:B------:R-:W-:Y:S04]  /*41360*/  STL [R1+0x1dc8], R16 ;  /* 0x001dc81001007387 */ /* 0x000fe80000100800 */
[----:B------:R-:W-:Y:S01]  /*41370*/  STL [R1+0x1d50], R15 ;  /* 0x001d500f01007387 */ /* 0x000fe20000100800 */
[----:B------:R-:W-:-:S03]  /*41380*/  IADD3 R8, P6, R8, UR12, RZ ;  /* 0x0000000c08087c10 */ /* 0x000fc6000ffde0ff */
[----:B------:R-:W-:Y:S01]  /*41390*/  STL [R1+0x1dc4], R12 ;  /* 0x001dc40c01007387 */ /* 0x000fe20000100800 */
[----:B------:R-:W-:-:S03]  /*413a0*/  IADD3.X R24, R24, UR9, RZ, P5, !PT ;  /* 0x0000000918187c10 */ /* 0x000fc6000affe4ff */
[----:B------:R-:W-:Y:S01]  /*413b0*/  STL [R1+0x1d58], R14 ;  /* 0x001d580e01007387 */ /* 0x000fe20000100800 */
[----:B-1----:R-:W1:Y:S01]  /*413c0*/  S2R R0, SR_TID.X ;  /* 0x0000000000007919 */ /* 0x002e620000002100 */
[----:B------:R-:W-:Y:S02]  /*413d0*/  IADD3 R25, P5, R25, UR12, RZ ;  /* 0x0000000c19197c10 */ /* 0x000fe4000ffbe0ff */
[----:B------:R3:W-:Y:S01]  /*413e0*/  STL [R1+0x1dc0], R9 ;  /* 0x001dc00901007387 */ /* 0x0007e20000100800 */
[----:B------:R-:W-:-:S03]  /*413f0*/  IADD3.X R26, R26, UR9, RZ, P3, !PT ;  /* 0x000000091a1a7c10 */ /* 0x000fc60009ffe4ff */
[----:B------:R-:W-:Y:S01]  /*41400*/  STL [R1+0x1d60], R13 ;  /* 0x001d600d01007387 */ /* 0x000fe20000100800 */
[----:B------:R-:W-:-:S03]  /*41410*/  IADD3 R27, P3, R27, UR12, RZ ;  /* 0x0000000c1b1b7c10 */ /* 0x000fc6000ff7e0ff */
[----:B------:R0:W-:Y:S01]  /*41420*/  STL [R1+0x1dbc], R8 ;  /* 0x001dbc0801007387 */ /* 0x0001e20000100800 */
[----:B------:R-:W-:-:S03]  /*41430*/  IADD3.X R10, R10, UR9, RZ, P2, !PT ;  /* 0x000000090a0a7c10 */ /* 0x000fc600097fe4ff */
[----:B------:R0:W-:Y:S01]  /*41440*/  STL [R1+0x1d68], R24 ;  /* 0x001d681801007387 */ /* 0x0001e20000100800 */
[----:B------:R-:W-:-:S03]  /*41450*/  IADD3 R11, P2, R11, UR12, RZ ;  /* 0x0000000c0b0b7c10 */ /* 0x000fc6000ff5e0ff */
[----:B------:R0:W-:Y:S01]  /*41460*/  STL [R1+0x1db8], R25 ;  /* 0x001db81901007387 */ /* 0x0001e20000100800 */
[----:B------:R-:W-:-:S03]  /*41470*/  IADD3.X R20, R20, UR9, RZ, P1, !PT ;  /* 0x0000000914147c10 */ /* 0x000fc60008ffe4ff */
        /* <DEDUP_REMOVED lines=8> */
[----:B------:R0:W-:Y:S04]  /*41500*/  STL [R1+0x1d80], R20 ;  /* 0x001d801401007387 */ /* 0x0001e80000100800 */
[----:B------:R0:W-:Y:S01]  /*41510*/  STL [R1+0x1d88], R21 ;  /* 0x001d881501007387 */ /* 0x0001e20000100800 */
[----:B------:R-:W-:-:S03]  /*41520*/  IADD3.X R19, R19, UR9, RZ, P2, !PT ;  /* 0x0000000913137c10 */ /* 0x000fc600097fe4ff */
[----:B------:R0:W-:Y:S04]  /*41530*/  STL [R1+0x1d90], R22 ;  /* 0x001d901601007387 */ /* 0x0001e80000100800 */
[----:B------:R0:W-:Y:S04]  /*41540*/  STL [R1+0x1d98], R23 ;  /* 0x001d981701007387 */ /* 0x0001e80000100800 */
[----:B------:R0:W-:Y:S01]  /*41550*/  STL [R1+0x1da0], R18 ;  /* 0x001da01201007387 */ /* 0x0001e20000100800 */
[----:B-1----:R-:W-:-:S05]  /*41560*/  LOP3.LUT R0, R0, 0x3f, RZ, 0xc0, !PT ;  /* 0x0000003f00007812 */ /* 0x002fca00078ec0ff */
[----:B------:R-:W-:Y:S02]  /*41570*/  IMAD.SHL.U32 R0, R0, 0x2, RZ ;  /* 0x0000000200007824 */ /* 0x000fe400078e00ff */
[----:B---3--:R-:W-:Y:S02]  /*41580*/  IMAD.MOV.U32 R9, RZ, RZ, R4 ;  /* 0x000000ffff097224 */ /* 0x008fe400078e0004 */
[----:B----4-:R-:W-:-:S05]  /*41590*/  IMAD.MOV.U32 R4, RZ, RZ, R7 ;  /* 0x000000ffff047224 */ /* 0x010fca00078e0007 */
[----:B--2---:R1:W-:Y:S04]  /*415a0*/  STL.64 [R1+0x10f8], R4 ;  /* 0x0010f80401007387 */ /* 0x0043e80000100a00 */
[----:B------:R1:W-:Y:S01]  /*415b0*/  STL [R1+0x1da8], R19 ;  /* 0x001da81301007387 */ /* 0x0003e20000100800 */
[----:B0-----:R-:W-:-:S05]  /*415c0*/  IMAD.MOV.U32 R8, RZ, RZ, R6 ;  /* 0x000000ffff087224 */ /* 0x001fca00078e0006 */
[----:B------:R1:W-:Y:S01]  /*415d0*/  STL.64 [R1+0x10f0], R8 ;  /* 0x0010f00801007387 */ /* 0x0003e20000100a00 */
[----:B------:R-:W-:Y:S05]  /*415e0*/  @P0 BRA `(.L_x_1) ;  /* 0xfffffcf000700947 */ /* 0x000fea000383ffff */
[----:B------:R-:W2:Y:S04]  /*415f0*/  LDL.LU R14, [R1+0xc] ;  /* 0x00000c00010e7983 */ /* 0x000ea80000300800 */
[----:B-1----:R-:W2:Y:S04]  /*41600*/  LDL.LU R9, [R1+0x12c] ;  /* 0x00012c0001097983 */ /* 0x002ea80000300800 */
        /* <DEDUP_REMOVED lines=14> */
[----:B--2---:R-:W-:-:S05]  /*416f0*/  F2FP.BF16.F32.PACK_AB R3, R14, R9 ;  /* 0x000000090e03723e */ /* 0x004fca00000010ff */
[----:B------:R0:W-:Y:S01]  /*41700*/  STL [R1+0x123c], R3 ;  /* 0x00123c0301007387 */ /* 0x0001e20000100800 */
[----:B---3--:R-:W-:-:S05]  /*41710*/  F2FP.BF16.F32.PACK_AB R0, R13, R8 ;  /* 0x000000080d00723e */ /* 0x008fca00000010ff */
[----:B------:R1:W-:Y:S01]  /*41720*/  STL [R1+0x1238], R0 ;  /* 0x0012380001007387 */ /* 0x0003e20000100800 */
[----:B----45:R-:W-:-:S05]  /*41730*/  F2FP.BF16.F32.PACK_AB R2, R24, R25 ;  /* 0x000000191802723e */ /* 0x030fca00000010ff */
[----:B------:R2:W-:Y:S01]  /*41740*/  STL [R1+0x1234], R2 ;  /* 0x0012340201007387 */ /* 0x0005e20000100800 */
[----:B0-----:R-:W-:-:S05]  /*41750*/  F2FP.BF16.F32.PACK_AB R3, R26, R27 ;  /* 0x0000001b1a03723e */ /* 0x001fca00000010ff */
[----:B------:R0:W-:Y:S01]  /*41760*/  STL [R1+0x1230], R3 ;  /* 0x0012300301007387 */ /* 0x0001e20000100800 */
[----:B-1----:R-:W-:-:S05]  /*41770*/  F2FP.BF16.F32.PACK_AB R0, R10, R11 ;  /* 0x0000000b0a00723e */ /* 0x002fca00000010ff */
[----:B------:R-:W-:Y:S01]  /*41780*/  STL [R1+0x122c], R0 ;  /* 0x00122c0001007387 */ /* 0x000fe20000100800 */
[----:B--2---:R-:W-:-:S05]  /*41790*/  F2FP.BF16.F32.PACK_AB R2, R20, R21 ;  /* 0x000000151402723e */ /* 0x004fca00000010ff */
[----:B------:R1:W-:Y:S01]  /*417a0*/  STL [R1+0x1228], R2 ;  /* 0x0012280201007387 */ /* 0x0003e20000100800 */
[----:B0-----:R-:W-:-:S03]  /*417b0*/  F2FP.BF16.F32.PACK_AB R3, R22, R23 ;  /* 0x000000171603723e */ /* 0x001fc600000010ff */
[----:B-1----:R-:W2:Y:S01]  /*417c0*/  LDL.LU R2, [R1+0x220] ;  /* 0x0002200001027983 */ /* 0x002ea20000300800 */
[----:B------:R-:W-:-:S03]  /*417d0*/  F2FP.BF16.F32.PACK_AB R0, R18, R19 ;  /* 0x000000131200723e */ /* 0x000fc600000010ff */
[----:B------:R-:W-:Y:S04]  /*417e0*/  STL [R1+0x1224], R3 ;  /* 0x0012240301007387 */ /* 0x000fe80000100800 */
[----:B--2---:R0:W-:Y:S04]  /*417f0*/  STL [R1+0x2604], R2 ;  /* 0x0026040201007387 */ /* 0x0041e80000100800 */
[----:B------:R-:W-:Y:S04]  /*41800*/  STL [R1+0x1220], R0 ;  /* 0x0012200001007387 */ /* 0x000fe80000100800 */
[----:B0-----:R-:W2:Y:S04]  /*41810*/  LDL.LU R2, [R1+0x228] ;  /* 0x0002280001027983 */ /* 0x001ea80000300800 */
[----:B--2---:R0:W-:Y:S04]  /*41820*/  STL [R1+0x260c], R2 ;  /* 0x00260c0201007387 */ /* 0x0041e80000100800 */
        /* <DEDUP_REMOVED lines=31> */
[----:B------:R-:W3:Y:S04]  /*41a20*/  LDL.LU R28, [R1+0x218] ;  /* 0x00021800011c7983 */ /* 0x000ee80000300800 */
[----:B---3--:R0:W-:Y:S04]  /*41a30*/  STL [R1+0x2600], R28 ;  /* 0x0026001c01007387 */ /* 0x0081e80000100800 */
[----:B0-----:R-:W3:Y:S04]  /*41a40*/  LDL.LU R28, [R1+0x1f0] ;  /* 0x0001f000011c7983 */ /* 0x001ee80000300800 */
        /* <DEDUP_REMOVED lines=15> */
[----:B0-----:R-:W3:Y:S04]  /*41b40*/  LDL.LU R28, [R1] ;  /* 0x00000000011c7983 */ /* 0x001ee80000300800 */
        /* <DEDUP_REMOVED lines=17> */
[----:B0-----:R-:W2:Y:S04]  /*41c60*/  LDL.LU R28, [R1+0x1fc] ;  /* 0x0001fc00011c7983 */ /* 0x001ea80000300800 */
[----:B------:R-:W3:Y:S04]  /*41c70*/  LDL.LU R29, [R1+0x248] ;  /* 0x00024800011d7983 */ /* 0x000ee80000300800 */
[----:B------:R-:W4:Y:S04]  /*41c80*/  LDL.LU R0, [R1+0x210] ;  /* 0x0002100001007983 */ /* 0x000f280000300800 */
        /* <DEDUP_REMOVED lines=25> */
[----:B--2---:R-:W-:-:S03]  /*41e20*/  F2FP.BF16.F32.PACK_AB R2, R28, R2 ;  /* 0x000000021c02723e */ /* 0x004fc600000010ff */
[----:B------:R-:W2:Y:S04]  /*41e30*/  LDL.LU R28, [R1+0x2688] ;  /* 0x00268800011c7983 */ /* 0x000ea80000300800 */
[----:B------:R0:W-:Y:S04]  /*41e40*/  STL [R1+0x120c], R2 ;  /* 0x00120c0201007387 */ /* 0x0001e80000100800 */
[----:B0-----:R-:W2:Y:S02]  /*41e50*/  LDL.LU R2, [R1+0x2684] ;  /* 0x0026840001027983 */ /* 0x001ea40000300800 */
[----:B--2---:R-:W-:-:S02]  /*41e60*/  F2FP.BF16.F32.PACK_AB R2, R28, R2 ;  /* 0x000000021c02723e */ /* 0x004fc400000010ff */
        /* <DEDUP_REMOVED lines=64> */
[----:B------:R-:W2:Y:S01]  /*42270*/  LDL.LU R28, [R1+0x2600] ;  /* 0x00260000011c7983 */ /* 0x000ea20000300800 */
[----:B----4-:R-:W-:-:S03]  /*42280*/  F2FP.BF16.F32.PACK_AB R0, R0, R7 ;  /* 0x000000070000723e */ /* 0x010fc600000010ff */
[----:B------:R0:W-:Y:S01]  /*42290*/  STL [R1+0x11d8], R2 ;  /* 0x0011d80201007387 */ /* 0x0001e20000100800 */
[----:B---3--:R-:W-:Y:S02]  /*422a0*/  F2FP.BF16.F32.PACK_AB R4, R4, R17 ;  /* 0x000000110404723e */ /* 0x008fe400000010ff */
[----:B0-----:R-:W-:Y:S02]  /*422b0*/  F2FP.BF16.F32.PACK_AB R2, R5, R6 ;  /* 0x000000060502723e */ /* 0x001fe400000010ff */
[----:B--2---:R-:W-:-:S05]  /*422c0*/  F2FP.BF16.F32.PACK_AB R28, R28, R29 ;  /* 0x0000001d1c1c723e */ /* 0x004fca00000010ff */
[----:B------:R-:W-:Y:S04]  /*422d0*/  STL [R1+0x11d4], R28 ;  /* 0x0011d41c01007387 */ /* 0x000fe80000100800 */
[----:B------:R0:W-:Y:S04]  /*422e0*/  STL [R1+0x11d0], R0 ;  /* 0x0011d00001007387 */ /* 0x0001e80000100800 */
[----:B------:R1:W-:Y:S01]  /*422f0*/  STL [R1+0x11cc], R2 ;  /* 0x0011cc0201007387 */ /* 0x0003e20000100800 */
[----:B0-----:R-:W-:-:S03]  /*42300*/  F2FP.BF16.F32.PACK_AB R0, R3, R16 ;  /* 0x000000100300723e */ /* 0x001fc600000010ff */
[----:B------:R-:W-:Y:S01]  /*42310*/  STL [R1+0x11c8], R4 ;  /* 0x0011c80401007387 */ /* 0x000fe20000100800 */
[----:B-1----:R-:W-:-:S03]  /*42320*/  F2FP.BF16.F32.PACK_AB R2, R15, R12 ;  /* 0x0000000c0f02723e */ /* 0x002fc600000010ff */
[----:B------:R0:W-:Y:S01]  /*42330*/  STL [R1+0x11c4], R0 ;  /* 0x0011c40001007387 */ /* 0x0001e20000100800 */
[----:B------:R-:W-:-:S03]  /*42340*/  F2FP.BF16.F32.PACK_AB R3, R14, R9 ;  /* 0x000000090e03723e */ /* 0x000fc600000010ff */
[----:B------:R1:W-:Y:S01]  /*42350*/  STL [R1+0x11c0], R2 ;  /* 0x0011c00201007387 */ /* 0x0003e20000100800 */
[----:B0-----:R-:W-:-:S03]  /*42360*/  F2FP.BF16.F32.PACK_AB R0, R13, R8 ;  /* 0x000000080d00723e */ /* 0x001fc600000010ff */
[----:B------:R0:W-:Y:S01]  /*42370*/  STL [R1+0x118c], R3 ;  /* 0x00118c0301007387 */ /* 0x0001e20000100800 */
[----:B-1----:R-:W-:-:S03]  /*42380*/  F2FP.BF16.F32.PACK_AB R2, R24, R25 ;  /* 0x000000191802723e */ /* 0x002fc600000010ff */
[----:B------:R1:W-:Y:S04]  /*42390*/  STL [R1+0x1188], R0 ;  /* 0x0011880001007387 */ /* 0x0003e80000100800 */
[----:B------:R2:W-:Y:S01]  /*423a0*/  STL [R1+0x1184], R2 ;  /* 0x0011840201007387 */ /* 0x0005e20000100800 */
[----:B0-----:R-:W-:Y:S02]  /*423b0*/  F2FP.BF16.F32.PACK_AB R3, R26, R27 ;  /* 0x0000001b1a03723e */ /* 0x001fe400000010ff */
[----:B-1----:R-:W-:-:S03]  /*423c0*/  F2FP.BF16.F32.PACK_AB R0, R10, R11 ;  /* 0x0000000b0a00723e */ /* 0x002fc600000010ff */
[----:B------:R-:W-:Y:S01]  /*423d0*/  STL [R1+0x1180], R3 ;  /* 0x0011800301007387 */ /* 0x000fe20000100800 */
[----:B--2---:R-:W-:-:S03]  /*423e0*/  F2FP.BF16.F32.PACK_AB R2, R20, R21 ;  /* 0x000000151402723e */ /* 0x004fc600000010ff */
[----:B------:R-:W-:Y:S04]  /*423f0*/  STL [R1+0x119c], R0 ;  /* 0x00119c0001007387 */ /* 0x000fe80000100800 */
[----:B------:R0:W-:Y:S04]  /*42400*/  STL [R1+0x1198], R2 ;  /* 0x0011980201007387 */ /* 0x0001e80000100800 */
[----:B0-----:R-:W2:Y:S01]  /*42410*/  LDL.LU R2, [R1+0xaa0] ;  /* 0x000aa00001027983 */ /* 0x001ea20000300800 */
[----:B------:R-:W-:Y:S02]  /*42420*/  F2FP.BF16.F32.PACK_AB R3, R22, R23 ;  /* 0x000000171603723e */ /* 0x000fe400000010ff */
        /* <DEDUP_REMOVED lines=970> */
[----:B------:R1:W-:Y:S04]  /*460d0*/  STL [R1+0x77c], R2 ;  /* 0x00077c0201007387 */ /* 0x0003e80000100800 */
[----:B------:R-:W-:Y:S01]  /*460e0*/  STL [R1+0x778], R4 ;  /* 0x0007780401007387 */ /* 0x000fe20000100800 */
[----:B0-----:R-:W-:-:S02]  /*460f0*/  F2FP.BF16.F32.PACK_AB R0, R3, R16 ;  /* 0x000000100300723e */ /* 0x001fc400000010ff */
[----:B-1----:R-:W-:Y:S02]  /*46100*/  F2FP.BF16.F32.PACK_AB R2, R15, R12 ;  /* 0x0000000c0f02723e */ /* 0x002fe400000010ff */
[----:B------:R-:W-:Y:S01]  /*46110*/  F2FP.BF16.F32.PACK_AB R3, R14, R9 ;  /* 0x000000090e03723e */ /* 0x000fe200000010ff */
[----:B------:R0:W-:Y:S04]  /*46120*/  STL [R1+0x774], R0 ;  /* 0x0007740001007387 */ /* 0x0001e80000100800 */
[----:B------:R1:W-:Y:S04]  /*46130*/  STL [R1+0x770], R2 ;  /* 0x0007700201007387 */ /* 0x0003e80000100800 */
[----:B------:R2:W-:Y:S01]  /*46140*/  STL [R1+0x6bc], R3 ;  /* 0x0006bc0301007387 */ /* 0x0005e20000100800 */
[----:B0-----:R-:W-:-:S02]  /*46150*/  F2FP.BF16.F32.PACK_AB R0, R13, R8 ;  /* 0x000000080d00723e */ /* 0x001fc400000010ff */
[----:B-1----:R-:W-:Y:S02]  /*46160*/  F2FP.BF16.F32.PACK_AB R2, R24, R25 ;  /* 0x000000191802723e */ /* 0x002fe400000010ff */
[----:B--2---:R-:W-:Y:S01]  /*46170*/  F2FP.BF16.F32.PACK_AB R3, R26, R27 ;  /* 0x0000001b1a03723e */ /* 0x004fe200000010ff */
[----:B------:R0:W-:Y:S04]  /*46180*/  STL [R1+0x6b8], R0 ;  /* 0x0006b80001007387 */ /* 0x0001e80000100800 */
[----:B------:R1:W-:Y:S04]  /*46190*/  STL [R1+0x6b4], R2 ;  /* 0x0006b40201007387 */ /* 0x0003e80000100800 */
[----:B------:R-:W-:Y:S01]  /*461a0*/  STL [R1+0x6b0], R3 ;  /* 0x0006b00301007387 */ /* 0x000fe20000100800 */
[----:B0-----:R-:W-:-:S02]  /*461b0*/  F2FP.BF16.F32.PACK_AB R0, R10, R11 ;  /* 0x0000000b0a00723e */ /* 0x001fc400000010ff */
[----:B-1----:R-:W-:-:S03]  /*461c0*/  F2FP.BF16.F32.PACK_AB R2, R20, R21 ;  /* 0x000000151402723e */ /* 0x002fc600000010ff */
        /* <DEDUP_REMOVED lines=1695> */
[----:B------:R0:W-:Y:S01]  /*4cbc0*/  STL [R1+0x58], R2 ;  /* 0x0000580201007387 */ /* 0x0001e20000100800 */
[----:B----4-:R-:W-:Y:S02]  /*4cbd0*/  F2FP.BF16.F32.PACK_AB R4, R4, R17 ;  /* 0x000000110404723e */ /* 0x010fe400000010ff */
[----:B0-----:R-:W-:Y:S02]  /*4cbe0*/  F2FP.BF16.F32.PACK_AB R2, R0, R7 ;  /* 0x000000070002723e */ /* 0x001fe400000010ff */
[----:B---3--:R-:W-:Y:S02]  /*4cbf0*/  F2FP.BF16.F32.PACK_AB R0, R5, R6 ;  /* 0x000000060500723e */ /* 0x008fe400000010ff */
[----:B------:R-:W-:-:S02]  /*4cc00*/  F2FP.BF16.F32.PACK_AB R7, R14, R9 ;  /* 0x000000090e07723e */ /* 0x000fc400000010ff */
[----:B------:R-:W-:Y:S02]  /*4cc10*/  F2FP.BF16.F32.PACK_AB R6, R13, R8 ;  /* 0x000000080d06723e */ /* 0x000fe400000010ff */
[----:B------:R-:W-:Y:S02]  /*4cc20*/  F2FP.BF16.F32.PACK_AB R5, R24, R25 ;  /* 0x000000191805723e */ /* 0x000fe400000010ff */
[----:B------:R-:W-:Y:S02]  /*4cc30*/  F2FP.BF16.F32.PACK_AB R11, R10, R11 ;  /* 0x0000000b0a0b723e */ /* 0x000fe400000010ff */
[----:B------:R-:W-:Y:S02]  /*4cc40*/  F2FP.BF16.F32.PACK_AB R10, R20, R21 ;  /* 0x00000015140a723e */ /* 0x000fe400000010ff */
[----:B------:R-:W-:Y:S02]  /*4cc50*/  F2FP.BF16.F32.PACK_AB R9, R22, R23 ;  /* 0x000000171609723e */ /* 0x000fe400000010ff */
[----:B--2---:R-:W-:-:S05]  /*4cc60*/  F2FP.BF16.F32.PACK_AB R28, R28, R29 ;  /* 0x0000001d1c1c723e */ /* 0x004fca00000010ff */
[----:B------:R-:W-:Y:S04]  /*4cc70*/  STL [R1+0x54], R28 ;  /* 0x0000541c01007387 */ /* 0x000fe80000100800 */
[----:B------:R0:W-:Y:S04]  /*4cc80*/  STL [R1+0x50], R2 ;  /* 0x0000500201007387 */ /* 0x0001e80000100800 */
[----:B------:R1:W-:Y:S04]  /*4cc90*/  STL [R1+0x4c], R0 ;  /* 0x00004c0001007387 */ /* 0x0003e80000100800 */
[----:B------:R2:W-:Y:S01]  /*4cca0*/  STL [R1+0x48], R4 ;  /* 0x0000480401007387 */ /* 0x0005e20000100800 */
[----:B0-----:R-:W-:-:S02]  /*4ccb0*/  F2FP.BF16.F32.PACK_AB R2, R3, R16 ;  /* 0x000000100302723e */ /* 0x001fc400000010ff */
[----:B-1----:R-:W-:Y:S02]  /*4ccc0*/  F2FP.BF16.F32.PACK_AB R0, R15, R12 ;  /* 0x0000000c0f00723e */ /* 0x002fe400000010ff */
[----:B--2---:R-:W-:Y:S01]  /*4ccd0*/  F2FP.BF16.F32.PACK_AB R4, R26, R27 ;  /* 0x0000001b1a04723e */ /* 0x004fe200000010ff */
        /* <DEDUP_REMOVED lines=9> */
[----:B------:R-:W2:Y:S04]  /*4cd70*/  LDL.LU R15, [R1+0xfec] ;  /* 0x000fec00010f7983 */ /* 0x000ea80000300800 */
[----:B------:R-:W3:Y:S04]  /*4cd80*/  LDL.LU R14, [R1+0xfe4] ;  /* 0x000fe400010e7983 */ /* 0x000ee80000300800 */
[----:B---3--:R0:W-:Y:S04]  /*4cd90*/  STL [R1+0x1e94], R14 ;  /* 0x001e940e01007387 */ /* 0x0081e80000100800 */
[----:B0-----:R-:W2:Y:S04]  /*4cda0*/  LDL.LU R14, [R1+0xfdc] ;  /* 0x000fdc00010e7983 */ /* 0x001ea80000300800 */
[----:B------:R-:W3:Y:S04]  /*4cdb0*/  LDL.LU R13, [R1+0x100c] ;  /* 0x00100c00010d7983 */ /* 0x000ee80000300800 */
[----:B---3--:R0:W-:Y:S04]  /*4cdc0*/  STL [R1+0x1e90], R13 ;  /* 0x001e900d01007387 */ /* 0x0081e80000100800 */
[----:B0-----:R-:W3:Y:S04]  /*4cdd0*/  LDL.LU R13, [R1+0xfd4] ;  /* 0x000fd400010d7983 */ /* 0x001ee80000300800 */
[----:B------:R-:W4:Y:S01]  /*4cde0*/  LDL.LU R12, [R1+0x1004] ;  /* 0x00100400010c7983 */ /* 0x000f220000300800 */
[----:B------:R-:W-:-:S03]  /*4cdf0*/  F2FP.BF16.F32.PACK_AB R8, R18, R19 ;  /* 0x000000131208723e */ /* 0x000fc600000010ff */
[----:B----4-:R0:W-:Y:S04]  /*4ce00*/  STL [R1+0x1e8c], R12 ;  /* 0x001e8c0c01007387 */ /* 0x0101e80000100800 */
[----:B0-----:R-:W4:Y:S04]  /*4ce10*/  LDL.LU R12, [R1+0xffc] ;  /* 0x000ffc00010c7983 */ /* 0x001f280000300800 */
[----:B------:R-:W2:Y:S04]  /*4ce20*/  LDL.LU R19, [R1+0x102c] ;  /* 0x00102c0001137983 */ /* 0x000ea80000300800 */
[----:B--2---:R0:W-:Y:S04]  /*4ce30*/  STL [R1+0x1e88], R19 ;  /* 0x001e881301007387 */ /* 0x0041e80000100800 */
[----:B0-----:R-:W2:Y:S04]  /*4ce40*/  LDL.LU R19, [R1+0xff4] ;  /* 0x000ff40001137983 */ /* 0x001ea80000300800 */
[----:B------:R-:W3:Y:S04]  /*4ce50*/  LDL.LU R18, [R1+0x1024] ;  /* 0x0010240001127983 */ /* 0x000ee80000300800 */
[----:B---3--:R0:W-:Y:S04]  /*4ce60*/  STL [R1+0x1e84], R18 ;  /* 0x001e841201007387 */ /* 0x0081e80000100800 */
[----:B0-----:R-:W3:Y:S04]  /*4ce70*/  LDL.LU R18, [R1+0x101c] ;  /* 0x00101c0001127983 */ /* 0x001ee80000300800 */
[----:B------:R-:W4:Y:S04]  /*4ce80*/  LDL.LU R17, [R1+0x104c] ;  /* 0x00104c0001117983 */ /* 0x000f280000300800 */
        /* <DEDUP_REMOVED lines=29> */
[----:B------:R0:W-:Y:S04]  /*4d060*/  STL [R1+0x1e08], R8 ;  /* 0x001e080801007387 */ /* 0x0001e80000100800 */
        /* <DEDUP_REMOVED lines=39> */
[----:B0-----:R-:W3:Y:S01]  /*4d2e0*/  LDL.LU R9, [R1+0xfd0] ;  /* 0x000fd00001097983 */ /* 0x001ee20000300800 */
[----:B------:R-:W-:-:S03]  /*4d2f0*/  F2FP.BF16.F32.PACK_AB R15, R14, R15 ;  /* 0x0000000f0e0f723e */ /* 0x000fc600000010ff */
[----:B---3--:R0:W-:Y:S04]  /*4d300*/  STL [R1+0x1e54], R9 ;  /* 0x001e540901007387 */ /* 0x0081e80000100800 */
        /* <DEDUP_REMOVED lines=12> */
[----:B------:R-:W4:Y:S02]  /*4d3d0*/  LDL.LU R14, [R1+0x1e94] ;  /* 0x001e9400010e7983 */ /* 0x000f240000300800 */
[----:B----4-:R-:W-:-:S02]  /*4d3e0*/  F2FP.BF16.F32.PACK_AB R14, R13, R14 ;  /* 0x0000000e0d0e723e */ /* 0x010fc400000010ff */
[----:B------:R-:W4:Y:S02]  /*4d3f0*/  LDL.LU R13, [R1+0x1e90] ;  /* 0x001e9000010d7983 */ /* 0x000f240000300800 */
[----:B----4-:R-:W-:Y:S02]  /*4d400*/  F2FP.BF16.F32.PACK_AB R13, R12, R13 ;  /* 0x0000000d0c0d723e */ /* 0x010fe400000010ff */
[----:B------:R-:W4:Y:S02]  /*4d410*/  LDL.LU R12, [R1+0x1e8c] ;  /* 0x001e8c00010c7983 */ /* 0x000f240000300800 */
[----:B----4-:R-:W-:Y:S02]  /*4d420*/  F2FP.BF16.F32.PACK_AB R12, R19, R12 ;  /* 0x0000000c130c723e */ /* 0x010fe400000010ff */
        /* <DEDUP_REMOVED lines=22> */
[----:B------:R-:W2:Y:S02]  /*4d590*/  LDL.LU R24, [R1+0x1e5c] ;  /* 0x001e5c0001187983 */ /* 0x000ea40000300800 */
[----:B--2---:R-:W-:Y:S02]  /*4d5a0*/  F2FP.BF16.F32.PACK_AB R24, R8, R24 ;  /* 0x000000180818723e */ /* 0x004fe400000010ff */
[----:B------:R-:W3:Y:S02]  /*4d5b0*/  LDL.LU R8, [R1+0x1e58] ;  /* 0x001e580001087983 */ /* 0x000ee40000300800 */
[----:B---3--:R-:W-:-:S02]  /*4d5c0*/  F2FP.BF16.F32.PACK_AB R8, R9, R8 ;  /* 0x000000080908723e */ /* 0x008fc400000010ff */
        /* <DEDUP_REMOVED lines=13> */
[----:B------:R0:W-:Y:S04]  /*4d6a0*/  STL [R1], R8 ;  /* 0x0000000801007387 */ /* 0x0001e80000100800 */
        /* <DEDUP_REMOVED lines=24> */
[----:B------:R-:W-:Y:S02]  /*4d830*/  F2FP.BF16.F32.PACK_AB R4, R11, R4 ;  /* 0x000000040b04723e */ /* 0x000fe400000010ff */
[----:B------:R-:W-:Y:S02]  /*4d840*/  F2FP.BF16.F32.PACK_AB R6, R5, R6 ;  /* 0x000000060506723e */ /* 0x000fe400000010ff */
[----:B------:R-:W-:Y:S01]  /*4d850*/  F2FP.BF16.F32.PACK_AB R2, R7, R2 ;  /* 0x000000020702723e */ /* 0x000fe200000010ff */
[----:B0-----:R0:W5:Y:S01]  /*4d860*/  LDL.LU R8, [R1+0x1e08] ;  /* 0x001e080001087983 */ /* 0x0011620000300800 */
[----:B------:R-:W-:-:S02]  /*4d870*/  F2FP.BF16.F32.PACK_AB R0, R0, R3 ;  /* 0x000000030000723e */ /* 0x000fc400000010ff */
[----:B--2---:R-:W-:Y:S02]  /*4d880*/  F2FP.BF16.F32.PACK_AB R10, R9, R10 ;  /* 0x0000000a090a723e */ /* 0x004fe400000010ff */
[----:B------:R0:W5:Y:S04]  /*4d890*/  LDL.LU R9, [R1+0x1e04] ;  /* 0x001e040001097983 */ /* 0x0001680000300800 */
[----:B------:R1:W-:Y:S04]  /*4d8a0*/  STL [R1+0x24], R10 ;  /* 0x0000240a01007387 */ /* 0x0003e80000100800 */
[----:B-1----:R0:W5:Y:S04]  /*4d8b0*/  LDL.LU R10, [R1+0x1e00] ;  /* 0x001e0000010a7983 */ /* 0x0021680000300800 */
        /* <DEDUP_REMOVED lines=8> */
[----:B------:R0:W-:Y:S01]  /*4d940*/  STL [R1+0x30], R0 ;  /* 0x0000300001007387 */ /* 0x0001e20000100800 */
[----:B-1----:R-:W-:-:S05]  /*4d950*/  F2FP.BF16.F32.PACK_AB R2, R28, R29 ;  /* 0x0000001d1c02723e */ /* 0x002fca00000010ff */
[----:B------:R0:W-:Y:S02]  /*4d960*/  STL [R1+0x34], R2 ;  /* 0x0000340201007387 */ /* 0x0001e40000100800 */
.L_x_0:
[----:B------:R-:W2:Y:S01]  /*4d970*/  LDL.LU R29, [R1+0x2c] ;  /* 0x00002c00011d7983 */ /* 0x000ea20000300800 */
[----:B------:R-:W1:Y:S01]  /*4d980*/  S2UR UR5, SR_CgaCtaId ;  /* 0x00000000000579c3 */ /* 0x000e620000008800 */
[----:B------:R-:W-:Y:S01]  /*4d990*/  UMOV UR4, 0x400 ;  /* 0x0000040000047882 */ /* 0x000fe20000000000 */
[----:B------:R-:W-:Y:S01]  /*4d9a0*/  ULDC.64 UR14, c[0x0][0x228] ;  /* 0x00008a00000e7ab9 */ /* 0x000fe20000000a00 */
[----:B------:R-:W3:Y:S01]  /*4d9b0*/  LDL.LU R28, [R1+0x10] ;  /* 0x00001000011c7983 */ /* 0x000ee20000300800 */
[----:B------:R-:W-:Y:S01]  /*4d9c0*/  ULDC.64 UR8, c[0x0][0x228] ;  /* 0x00008a0000087ab9 */ /* 0x000fe20000000a00 */
[----:B------:R-:W-:Y:S01]  /*4d9d0*/  ULDC.64 UR6, c[0x0][0x220] ;  /* 0x0000880000067ab9 */ /* 0x000fe20000000a00 */
[----:B------:R-:W-:Y:S01]  /*4d9e0*/  ULDC.64 UR16, c[0x0][0x220] ;  /* 0x0000880000107ab9 */ /* 0x000fe20000000a00 */
[----:B------:R-:W4:Y:S01]  /*4d9f0*/  LDL.LU R3, [R1+0x14] ;  /* 0x0000140001037983 */ /* 0x000f220000300800 */
[----:B------:R-:W-:Y:S01]  /*4da00*/  ULDC.64 UR12, c[0x0][0x220] ;  /* 0x00008800000c7ab9 */ /* 0x000fe20000000a00 */
[----:B------:R-:W-:Y:S01]  /*4da10*/  ULDC.64 UR22, c[0x0][0x228] ;  /* 0x00008a0000167ab9 */ /* 0x000fe20000000a00 */
[----:B------:R-:W-:Y:S01]  /*4da20*/  ULDC.64 UR18, c[0x0][0x220] ;  /* 0x0000880000127ab9 */ /* 0x000fe20000000a00 */
[----:B0-----:R-:W2:Y:S01]  /*4da30*/  LDL.LU R2, [R1+0x18] ;  /* 0x0000180001027983 */ /* 0x001ea20000300800 */
[----:B------:R-:W-:-:S03]  /*4da40*/  ULDC.64 UR20, c[0x0][0x220] ;  /* 0x0000880000147ab9 */ /* 0x000fc60000000a00 */
[----:B------:R-:W2:Y:S04]  /*4da50*/  LDL.LU R0, [R1+0x1c] ;  /* 0x00001c0001007983 */ /* 0x000ea80000300800 */
[----:B------:R-:W-:Y:S04]  /*4da60*/  STL [R1+0x2630], R23 ;  /* 0x0026301701007387 */ /* 0x000fe80000100800 */
[----:B------:R-:W-:Y:S04]  /*4da70*/  STL.64 [R1+0x2628], R18 ;  /* 0x0026281201007387 */ /* 0x000fe80000100a00 */
[----:B------:R-:W-:Y:S04]  /*4da80*/  STL.64 [R1+0x2620], R16 ;  /* 0x0026201001007387 */ /* 0x000fe80000100a00 */
[----:B------:R0:W-:Y:S04]  /*4da90*/  STL.64 [R1+0x2618], R14 ;  /* 0x0026180e01007387 */ /* 0x0001e80000100a00 */
[----:B0-----:R-:W2:Y:S04]  /*4daa0*/  LDL.LU R14, [R1+0x24] ;  /* 0x00002400010e7983 */ /* 0x001ea80000300800 */
[----:B------:R-:W2:Y:S04]  /*4dab0*/  LDL.LU R15, [R1+0x28] ;  /* 0x00002800010f7983 */ /* 0x000ea80000300800 */
[----:B------:R0:W-:Y:S04]  /*4dac0*/  STL.64 [R1+0x2610], R12 ;  /* 0x0026100c01007387 */ /* 0x0001e80000100a00 */
[----:B0-----:R-:W2:Y:S04]  /*4dad0*/  LDL.LU R13, [R1+0x20] ;  /* 0x00002000010d7983 */ /* 0x001ea80000300800 */
[----:B-----5:R-:W-:Y:S04]  /*4dae0*/  STL.64 [R1+0x2608], R10 ;  /* 0x0026080a01007387 */ /* 0x020fe80000100a00 */
[----:B------:R-:W-:Y:S04]  /*4daf0*/  STL.64 [R1+0x2600], R8 ;  /* 0x0026000801007387 */ /* 0x000fe80000100a00 */
[----:B------:R-:W-:Y:S04]  /*4db00*/  STL.64 [R1+0x25f8], R6 ;  /* 0x0025f80601007387 */ /* 0x000fe80000100a00 */
[----:B------:R0:W-:Y:S04]  /*4db10*/  STL.64 [R1+0x25f0], R4 ;  /* 0x0025f00401007387 */ /* 0x0001e80000100a00 */
[----:B0-----:R-:W2:Y:S04]  /*4db20*/  LDL.LU R4, [R1] ;  /* 0x0000000001047983 */ /* 0x001ea80000300800 */
[----:B------:R-:W2:Y:S04]  /*4db30*/  LDL.LU R5, [R1+0x4] ;  /* 0x0000040001057983 */ /* 0x000ea80000300800 */
[----:B------:R-:W2:Y:S04]  /*4db40*/  LDL.LU R6, [R1+0x8] ;  /* 0x0000080001067983 */ /* 0x000ea80000300800 */
[----:B------:R-:W2:Y:S04]  /*4db50*/  LDL.LU R7, [R1+0xc] ;  /* 0x00000c0001077983 */ /* 0x000ea80000300800 */
[----:B------:R-:W2:Y:S04]  /*4db60*/  LDL.LU R16, [R1+0x30] ;  /* 0x0000300001107983 */ /* 0x000ea80000300800 */
[----:B------:R-:W2:Y:S04]  /*4db70*/  LDL.LU R17, [R1+0x34] ;  /* 0x0000340001117983 */ /* 0x000ea80000300800 */
[----:B------:R-:W2:Y:S04]  /*4db80*/  LDL.LU R18, [R1+0x38] ;  /* 0x0000380001127983 */ /* 0x000ea80000300800 */
[----:B------:R-:W2:Y:S04]  /*4db90*/  LDL.LU R19, [R1+0x3c] ;  /* 0x00003c0001137983 */ /* 0x000ea80000300800 */
[----:B------:R-:W2:Y:S01]  /*4dba0*/  LDL R23, [R1+0x13dc] ;  /* 0x0013dc0001177983 */ /* 0x000ea20000100800 */
[----:B-1----:R-:W-:Y:S01]  /*4dbb0*/  ULEA UR4, UR5, UR4, 0x18 ;  /* 0x0000000405047291 */ /* 0x002fe2000f8ec03f */
[----:B---3--:R-:W-:-:S02]  /*4dbc0*/  IMAD.MOV.U32 R8, RZ, RZ, R28 ;  /* 0x000000ffff087224 */ /* 0x008fc400078e001c */
[----:B------:R-:W0:Y:S01]  /*4dbd0*/  S2R R28, SR_TID.X ;  /* 0x00000000001c7919 */ /* 0x000e220000002100 */
[----:B----4-:R-:W-:Y:S02]  /*4dbe0*/  IMAD.MOV.U32 R9, RZ, RZ, R3 ;  /* 0x000000ffff097224 */ /* 0x010fe400078e0003 */
[----:B--2---:R-:W-:Y:S02]  /*4dbf0*/  IMAD.MOV.U32 R10, RZ, RZ, R2 ;  /* 0x000000ffff0a7224 */ /* 0x004fe400078e0002 */
[----:B------:R-:W-:Y:S02]  /*4dc00*/  IMAD.MOV.U32 R11, RZ, RZ, R0 ;  /* 0x000000ffff0b7224 */ /* 0x000fe400078e0000 */
[C---:B0-----:R-:W-:Y:S01]  /*4dc10*/  IMAD.SHL.U32 R3, R28.reuse, 0x10, RZ ;  /* 0x000000101c037824 */ /* 0x041fe200078e00ff */
[----:B------:R-:W-:Y:S01]  /*4dc20*/  STL [R1+0x2370], R28 ;  /* 0x0023701c01007387 */ /* 0x000fe20000100800 */
[----:B------:R-:W-:-:S03]  /*4dc30*/  IMAD.SHL.U32 R2, R28, 0x20, RZ ;  /* 0x000000201c027824 */ /* 0x000fc600078e00ff */
[----:B------:R-:W-:Y:S02]  /*4dc40*/  LOP3.LUT R3, R3, 0xf0, RZ, 0xc0, !PT ;  /* 0x000000f003037812 */ /* 0x000fe400078ec0ff */
[----:B------:R-:W-:-:S04]  /*4dc50*/  LOP3.LUT R2, R2, 0x200, RZ, 0xc0, !PT ;  /* 0x0000020002027812 */ /* 0x000fc800078ec0ff */
[----:B------:R-:W-:Y:S01]  /*4dc60*/  IADD3 R2, R2, UR4, R3 ;  /* 0x0000000402027c10 */ /* 0x000fe2000fffe003 */
[----:B------:R-:W-:Y:S02]  /*4dc70*/  IMAD.MOV.U32 R12, RZ, RZ, R13 ;  /* 0x000000ffff0c7224 */ /* 0x000fe400078e000d */
[----:B------:R-:W-:Y:S02]  /*4dc80*/  IMAD.MOV.U32 R13, RZ, RZ, R14 ;  /* 0x000000ffff0d7224 */ /* 0x000fe400078e000e */
[----:B------:R-:W-:Y:S02]  /*4dc90*/  IMAD.MOV.U32 R14, RZ, RZ, R15 ;  /* 0x000000ffff0e7224 */ /* 0x000fe400078e000f */
[----:B------:R-:W-:Y:S02]  /*4dca0*/  IMAD.MOV.U32 R15, RZ, RZ, R29 ;  /* 0x000000ffff0f7224 */ /* 0x000fe400078e001d */
[----:B------:R-:W0:Y:S02]  /*4dcb0*/  S2R R29, SR_TID.X ;  /* 0x00000000001d7919 */ /* 0x000e240000002100 */
[----:B0-----:R-:W-:-:S05]  /*4dcc0*/  LOP3.LUT R29, R29, 0x20, RZ, 0xc0, !PT ;  /* 0x000000201d1d7812 */ /* 0x001fca00078ec0ff */
[----:B------:R-:W-:Y:S01]  /*4dcd0*/  IMAD R2, R29, 0x8, R2 ;  /* 0x000000081d027824 */ /* 0x000fe200078e0202 */
[----:B------:R-:W-:Y:S01]  /*4dce0*/  BAR.SYNC.DEFER_BLOCKING 0x0 ;  /* 0x0000000000007b1d */ /* 0x000fe20000010000 */
[C---:B------:R-:W-:Y:S02]  /*4dcf0*/  VIADD R0, R23.reuse, 0x1 ;  /* 0x0000000117007836 */ /* 0x040fe40000000000 */
[----:B------:R-:W-:-:S03]  /*4dd00*/  VIADD R3, R23, 0x2 ;  /* 0x0000000217037836 */ /* 0x000fc60000000000 */
[----:B------:R-:W2:Y:S01]  /*4dd10*/  LDL.LU R23, [R1+0x2630] ;  /* 0x0026300001177983 */ /* 0x000ea20000300800 */
[----:B------:R-:W-:Y:S01]  /*4dd20*/  ISETP.GE.AND P2, PT, R0, UR15, PT ;  /* 0x0000000f00007c0c */ /* 0x000fe2000bf46270 */
[----:B------:R-:W-:Y:S01]  /*4dd30*/  ULDC UR15, c[0x0][0x228] ;  /* 0x00008a00000f7ab9 */ /* 0x000fe20000000800 */
[----:B------:R-:W-:Y:S01]  /*4dd40*/  LOP3.LUT R0, R28, 0x3f, RZ, 0xc0, !PT ;  /* 0x0000003f1c007812 */ /* 0x000fe200078ec0ff */
[----:B------:R-:W-:Y:S03]  /*4dd50*/  STSM.16.M88.4 [R2], R16 ;  /* 0x0000001002007844 */ /* 0x000fe60000000200 */
[----:B------:R-:W-:Y:S01]  /*4dd60*/  LEA R0, R0, UR4, 0x4 ;  /* 0x0000000400007c11 */ /* 0x000fe2000f8e20ff */
[----:B------:R-:W-:Y:S01]  /*4dd70*/  ULDC UR4, c[0x0][0x244] ;  /* 0x0000910000047ab9 */ /* 0x000fe20000000800 */
[----:B------:R-:W-:Y:S06]  /*4dd80*/  BAR.SYNC.DEFER_BLOCKING 0x0 ;  /* 0x0000000000007b1d */ /* 0x000fec0000010000 */
[----:B------:R-:W0:Y:S02]  /*4dd90*/  LDS.128 R16, [R0] ;  /* 0x0000000000107984 */ /* 0x000e240000000c00 */
[----:B------:R-:W-:Y:S06]  /*4dda0*/  BAR.SYNC.DEFER_BLOCKING 0x0 ;  /* 0x0000000000007b1d */ /* 0x000fec0000010000 */
[----:B------:R-:W-:Y:S04]  /*4ddb0*/  STL [R1+0x236c], R29 ;  /* 0x00236c1d01007387 */ /* 0x000fe80000100800 */
[----:B------:R-:W-:Y:S01]  /*4ddc0*/  STSM.16.M88.4 [R2], R12 ;  /* 0x0000000c02007844 */ /* 0x000fe20000000200 */
[----:B------:R-:W-:Y:S06]  /*4ddd0*/  BAR.SYNC.DEFER_BLOCKING 0x0 ;  /* 0x0000000000007b1d */ /* 0x000fec0000010000 */
[----:B0-----:R-:W-:Y:S04]  /*4dde0*/  STL.64 [R1+0x30], R16 ;  /* 0x0000301001007387 */ /* 0x001fe80000100a00 */
[----:B------:R0:W-:Y:S04]  /*4ddf0*/  STL.64 [R1+0x38], R18 ;  /* 0x0000381201007387 */ /* 0x0001e80000100a00 */
[----:B0-----:R-:W3:Y:S04]  /*4de00*/  LDL.LU.64 R18, [R1+0x2628] ;  /* 0x0026280001127983 */ /* 0x001ee80000300a00 */
[----:B------:R-:W3:Y:S04]  /*4de10*/  LDL.LU.64 R16, [R1+0x2620] ;  /* 0x0026200001107983 */ /* 0x000ee80000300a00 */
[----:B------:R-:W0:Y:S01]  /*4de20*/  LDS.128 R12, [R0] ;  /* 0x00000000000c7984 */ /* 0x000e220000000c00 */
[----:B------:R-:W-:Y:S06]  /*4de30*/  BAR.SYNC.DEFER_BLOCKING 0x0 ;  /* 0x0000000000007b1d */ /* 0x000fec0000010000 */
[----:B0-----:R-:W-:Y:S01]  /*4de40*/  STL [R1+0x24], R13 ;  /* 0x0000240d01007387 */ /* 0x001fe20000100800 */
[----:B------:R-:W-:-:S03]  /*4de50*/  IMAD.MOV.U32 R28, RZ, RZ, R12 ;  /* 0x000000ffff1c7224 */ /* 0x000fc600078e000c */
[----:B------:R0:W-:Y:S04]  /*4de60*/  STL.64 [R1+0x28], R14 ;  /* 0x0000280e01007387 */ /* 0x0001e80000100a00 */
[----:B0-----:R-:W4:Y:S04]  /*4de70*/  LDL.LU.64 R14, [R1+0x2618] ;  /* 0x00261800010e7983 */ /* 0x001f280000300a00 */
[----:B------:R-:W4:Y:S04]  /*4de80*/  LDL.LU.64 R12, [R1+0x2610] ;  /* 0x00261000010c7983 */ /* 0x000f280000300a00 */
[----:B------:R-:W-:Y:S01]  /*4de90*/  STSM.16.M88.4 [R2], R8 ;  /* 0x0000000802007844 */ /* 0x000fe20000000200 */
[----:B------:R-:W-:Y:S06]  /*4dea0*/  BAR.SYNC.DEFER_BLOCKING 0x0 ;  /* 0x0000000000007b1d */ /* 0x000fec0000010000 */
[----:B------:R-:W-:Y:S02]  /*4deb0*/  LDS.128 R8, [R0] ;  /* 0x0000000000087984 */ /* 0x000fe40000000c00 */
[----:B------:R-:W-:Y:S06]  /*4dec0*/  BAR.SYNC.DEFER_BLOCKING 0x0 ;  /* 0x0000000000007b1d */ /* 0x000fec0000010000 */
[----:B------:R-:W-:Y:S02]  /*4ded0*/  STSM.16.M88.4 [R2], R4 ;  /* 0x0000000402007844 */ /* 0x000fe40000000200 */
[----:B------:R-:W-:Y:S06]  /*4dee0*/  BAR.SYNC.DEFER_BLOCKING 0x0 ;  /* 0x0000000000007b1d */ /* 0x000fec0000010000 */
[----:B------:R-:W0:Y:S02]  /*4def0*/  LDS.128 R4, [R0] ;  /* 0x0000000000047984 */ /* 0x000e240000000c00 */
[----:B------:R-:W-:Y:S06]  /*4df00*/  BAR.SYNC.DEFER_BLOCKING 0x0 ;  /* 0x0000000000007b1d */ /* 0x000fec0000010000 */
[----:B------:R-:W-:Y:S02]  /*4df10*/  STSM.16.M88.4 [R2], R24 ;  /* 0x0000001802007844 */ /* 0x000fe40000000200 */
[----:B------:R-:W-:Y:S06]  /*4df20*/  BAR.SYNC.DEFER_BLOCKING 0x0 ;  /* 0x0000000000007b1d */ /* 0x000fec0000010000 */
[----:B------:R-:W1:Y:S02]  /*4df30*/  LDS.128 R24, [R0] ;  /* 0x0000000000187984 */ /* 0x000e640000000c00 */
[----:B------:R-:W-:Y:S06]  /*4df40*/  BAR.SYNC.DEFER_BLOCKING 0x0 ;  /* 0x0000000000007b1d */ /* 0x000fec0000010000 */
[----:B--2---:R-:W-:Y:S02]  /*4df50*/  STSM.16.M88.4 [R2], R20 ;  /* 0x0000001402007844 */ /* 0x004fe40000000200 */
[----:B------:R-:W-:Y:S06]  /*4df60*/  BAR.SYNC.DEFER_BLOCKING 0x0 ;  /* 0x0000000000007b1d */ /* 0x000fec0000010000 */
[----:B------:R-:W2:Y:S02]  /*4df70*/  LDS.128 R20, [R0] ;  /* 0x0000000000147984 */ /* 0x000ea40000000c00 */
[----:B------:R-:W-:Y:S06]  /*4df80*/  BAR.SYNC.DEFER_BLOCKING 0x0 ;  /* 0x0000000000007b1d */ /* 0x000fec0000010000 */
[----:B---3--:R-:W-:Y:S02]  /*4df90*/  STSM.16.M88.4 [R2], R16 ;  /* 0x0000001002007844 */ /* 0x008fe40000000200 */
[----:B------:R-:W-:Y:S06]  /*4dfa0*/  BAR.SYNC.DEFER_BLOCKING 0x0 ;  /* 0x0000000000007b1d */ /* 0x000fec0000010000 */
[----:B------:R-:W3:Y:S02]  /*4dfb0*/  LDS.128 R16, [R0] ;  /* 0x0000000000107984 */ /* 0x000ee40000000c00 */
[----:B------:R-:W-:Y:S01]  /*4dfc0*/  BAR.SYNC.DEFER_BLOCKING 0x0 ;  /* 0x0000000000007b1d */ /* 0x000fe20000010000 */
[----:B0-----:R-:W-:-:S05]  /*4dfd0*/  IMAD.MOV.U32 R29, RZ, RZ, R4 ;  /* 0x000000ffff1d7224 */ /* 0x001fca00078e0004 */
[----:B------:R-:W-:Y:S04]  /*4dfe0*/  STL.64 [R1+0x10], R8 ;  /* 0x0000100801007387 */ /* 0x000fe80000100a00 */
[----:B------:R0:W-:Y:S04]  /*4dff0*/  STL.64 [R1+0x18], R10 ;  /* 0x0000180a01007387 */ /* 0x0001e80000100a00 */
[----:B0-----:R-:W3:Y:S04]  /*4e000*/  LDL.LU.64 R10, [R1+0x2608] ;  /* 0x00260800010a7983 */ /* 0x001ee80000300a00 */
[----:B------:R-:W3:Y:S04]  /*4e010*/  LDL.LU.64 R8, [R1+0x2600] ;  /* 0x0026000001087983 */ /* 0x000ee80000300a00 */
[----:B----4-:R-:W-:Y:S04]  /*4e020*/  STSM.16.M88.4 [R2], R12 ;  /* 0x0000000c02007844 */ /* 0x010fe80000000200 */
[----:B------:R-:W-:Y:S04]  /*4e030*/  STL [R1+0x4], R5 ;  /* 0x0000040501007387 */ /* 0x000fe80000100800 */
[----:B------:R0:W-:Y:S04]  /*4e040*/  STL.64 [R1+0x8], R6 ;  /* 0x0000080601007387 */ /* 0x0001e80000100a00 */
[----:B0-----:R-:W4:Y:S04]  /*4e050*/  LDL.LU.64 R6, [R1+0x25f8] ;  /* 0x0025f80001067983 */ /* 0x001f280000300a00 */
[----:B------:R-:W4:Y:S01]  /*4e060*/  LDL.LU.64 R4, [R1+0x25f0] ;  /* 0x0025f00001047983 */ /* 0x000f220000300a00 */
[----:B------:R-:W-:Y:S06]  /*4e070*/  BAR.SYNC.DEFER_BLOCKING 0x0 ;  /* 0x0000000000007b1d */ /* 0x000fec0000010000 */
[----:B-1----:R-:W-:Y:S04]  /*4e080*/  STL.64 [R1+0xf0], R24 ;  /* 0x0000f01801007387 */ /* 0x002fe80000100a00 */
[----:B------:R-:W-:Y:S04]  /*4e090*/  STL.64 [R1+0xf8], R26 ;  /* 0x0000f81a01007387 */ /* 0x000fe80000100a00 */
[----:B--2---:R-:W-:Y:S04]  /*4e0a0*/  STL.64 [R1+0xe0], R20 ;  /* 0x0000e01401007387 */ /* 0x004fe80000100a00 */
[----:B------:R-:W-:Y:S04]  /*4e0b0*/  STL.64 [R1+0xe8], R22 ;  /* 0x0000e81601007387 */ /* 0x000fe80000100a00 */
[----:B---3--:R-:W-:Y:S04]  /*4e0c0*/  STL.64 [R1+0x130], R16 ;  /* 0x0001301001007387 */ /* 0x008fe80000100a00 */
[----:B------:R-:W-:Y:S04]  /*4e0d0*/  STL.64 [R1+0x138], R18 ;  /* 0x0001381201007387 */ /* 0x000fe80000100a00 */
[----:B------:R-:W0:Y:S04]  /*4e0e0*/  LDS.128 R16, [R0] ;  /* 0x0000000000107984 */ /* 0x000e280000000c00 */
[----:B------:R1:W-:Y:S01]  /*4e0f0*/  STL.64 [R1+0x2378], R12 ;  /* 0x0023780c01007387 */ /* 0x0003e20000100a00 */
[----:B------:R-:W-:Y:S06]  /*4e100*/  BAR.SYNC.DEFER_BLOCKING 0x0 ;  /* 0x0000000000007b1d */ /* 0x000fec0000010000 */
[----:B-1----:R-:W2:Y:S04]  /*4e110*/  LDL.LU R12, [R1+0x80] ;  /* 0x00008000010c7983 */ /* 0x002ea80000300800 */
[----:B0-----:R-:W-:Y:S04]  /*4e120*/  STL.64 [R1+0x110], R16 ;  /* 0x0001101001007387 */ /* 0x001fe80000100a00 */
[----:B------:R-:W-:Y:S04]  /*4e130*/  STL.64 [R1+0x118], R18 ;  /* 0x0001181201007387 */ /* 0x000fe80000100a00 */
        /* <DEDUP_REMOVED lines=9> */
[----:B------:R0:W-:Y:S01]  /*4e1d0*/  STSM.16.M88.4 [R2], R8 ;  /* 0x0000000802007844 */ /* 0x0001e20000000200 */
[----:B------:R-:W-:Y:S06]  /*4e1e0*/  BAR.SYNC.DEFER_BLOCKING 0x0 ;  /* 0x0000000000007b1d */ /* 0x000fec0000010000 */
[----:B---3--:R-:W-:Y:S04]  /*4e1f0*/  STL.64 [R1+0x25e8], R14 ;  /* 0x0025e80e01007387 */ /* 0x008fe80000100a00 */
[----:B--2---:R-:W-:Y:S04]  /*4e200*/  STL.64 [R1+0x25e0], R12 ;  /* 0x0025e00c01007387 */ /* 0x004fe80000100a00 */
[----:B------:R-:W1:Y:S01]  /*4e210*/  LDS.128 R12, [R0] ;  /* 0x00000000000c7984 */ /* 0x000e620000000c00 */
[----:B------:R-:W-:Y:S06]  /*4e220*/  BAR.SYNC.DEFER_BLOCKING 0x0 ;  /* 0x0000000000007b1d */ /* 0x000fec0000010000 */
[----:B------:R-:W2:Y:S04]  /*4e230*/  LDL.LU R16, [R1+0x70] ;  /* 0x0000700001107983 */ /* 0x000ea80000300800 */
[----:B------:R-:W2:Y:S04]  /*4e240*/  LDL.LU R17, [R1+0x74] ;  /* 0x0000740001117983 */ /* 0x000ea80000300800 */
[----:B------:R-:W2:Y:S04]  /*4e250*/  LDL.LU R18, [R1+0x78] ;  /* 0x0000780001127983 */ /* 0x000ea80000300800 */
[----:B------:R-:W2:Y:S04]  /*4e260*/  LDL.LU R19, [R1+0x7c] ;  /* 0x00007c0001137983 */ /* 0x000ea80000300800 */
[----:B----4-:R3:W-:Y:S04]  /*4e270*/  STSM.16.M88.4 [R2], R4 ;  /* 0x0000000402007844 */ /* 0x0107e80000000200 */
[----:B------:R-:W4:Y:S04]  /*4e280*/  LDL.LU R20, [R1+0x60] ;  /* 0x0000600001147983 */ /* 0x000f280000300800 */
[----:B------:R-:W4:Y:S04]  /*4e290*/  LDL.LU R21, [R1+0x64] ;  /* 0x0000640001157983 */ /* 0x000f280000300800 */
[----:B------:R-:W4:Y:S04]  /*4e2a0*/  LDL.LU R22, [R1+0x68] ;  /* 0x0000680001167983 */ /* 0x000f280000300800 */
[----:B------:R-:W4:Y:S01]  /*4e2b0*/  LDL.LU R23, [R1+0x6c] ;  /* 0x00006c0001177983 */ /* 0x000f220000300800 */
[----:B------:R-:W-:Y:S06]  /*4e2c0*/  BAR.SYNC.DEFER_BLOCKING 0x0 ;  /* 0x0000000000007b1d */ /* 0x000fec0000010000 */
[----:B------:R-:W4:Y:S04]  /*4e2d0*/  LDL.LU R24, [R1+0xa0] ;  /* 0x0000a00001187983 */ /* 0x000f280000300800 */
[----:B------:R-:W4:Y:S04]  /*4e2e0*/  LDL.LU R25, [R1+0xa4] ;  /* 0x0000a40001197983 */ /* 0x000f280000300800 */
[----:B------:R-:W4:Y:S04]  /*4e2f0*/  LDL.LU R26, [R1+0xa8] ;  /* 0x0000a800011a7983 */ /* 0x000f280000300800 */
[----:B------:R-:W4:Y:S04]  /*4e300*/  LDL.LU R27, [R1+0xac] ;  /* 0x0000ac00011b7983 */ /* 0x000f280000300800 */
[----:B0-----:R-:W2:Y:S04]  /*4e310*/  LDL.LU R8, [R1+0x90] ;  /* 0x0000900001087983 */ /* 0x001ea80000300800 */
[----:B------:R-:W2:Y:S04]  /*4e320*/  LDL.LU R9, [R1+0x94] ;  /* 0x0000940001097983 */ /* 0x000ea80000300800 */
[----:B------:R-:W2:Y:S04]  /*4e330*/  LDL.LU R10, [R1+0x98] ;  /* 0x00009800010a7983 */ /* 0x000ea80000300800 */
[----:B------:R-:W2:Y:S04]  /*4e340*/  LDL.LU R11, [R1+0x9c] ;  /* 0x00009c00010b7983 */ /* 0x000ea80000300800 */
[----:B-1----:R-:W-:Y:S04]  /*4e350*/  STL.64 [R1+0x140], R12 ;  /* 0x0001400c01007387 */ /* 0x002fe80000100a00 */
[----:B------:R-:W-:Y:S04]  /*4e360*/  STL.64 [R1+0x148], R14 ;  /* 0x0001480e01007387 */ /* 0x000fe80000100a00 */
[----:B------:R-:W0:Y:S04]  /*4e370*/  LDS.128 R12, [R0] ;  /* 0x00000000000c7984 */ /* 0x000e280000000c00 */
[----:B---3--:R-:W3:Y:S04]  /*4e380*/  LDL.LU R4, [R1+0x50] ;  /* 0x0000500001047983 */ /* 0x008ee80000300800 */
[----:B------:R-:W3:Y:S04]  /*4e390*/  LDL.LU R5, [R1+0x54] ;  /* 0x0000540001057983 */ /* 0x000ee80000300800 */
[----:B------:R-:W3:Y:S04]  /*4e3a0*/  LDL.LU R6, [R1+0x58] ;  /* 0x0000580001067983 */ /* 0x000ee80000300800 */
[----:B------:R-:W3:Y:S01]  /*4e3b0*/  LDL.LU R7, [R1+0x5c] ;  /* 0x00005c0001077983 */ /* 0x000ee20000300800 */
[----:B------:R-:W-:Y:S06]  /*4e3c0*/  BAR.SYNC.DEFER_BLOCKING 0x0 ;  /* 0x0000000000007b1d */ /* 0x000fec0000010000 */
[----:B0-----:R-:W-:Y:S04]  /*4e3d0*/  STL.64 [R1+0x160], R12 ;  /* 0x0001600c01007387 */ /* 0x001fe80000100a00 */
[----:B------:R0:W-:Y:S04]  /*4e3e0*/  STL.64 [R1+0x168], R14 ;  /* 0x0001680e01007387 */ /* 0x0001e80000100a00 */
[----:B0-----:R-:W4:Y:S04]  /*4e3f0*/  LDL.LU.64 R14, [R1+0x25e8] ;  /* 0x0025e800010e7983 */ /* 0x001f280000300a00 */
[----:B------:R-:W4:Y:S04]  /*4e400*/  LDL.LU.64 R12, [R1+0x25e0] ;  /* 0x0025e000010c7983 */ /* 0x000f280000300a00 */
[----:B----4-:R-:W-:Y:S01]  /*4e410*/  STSM.16.M88.4 [R2], R12 ;  /* 0x0000000c02007844 */ /* 0x010fe20000000200 */
[----:B------:R-:W-:Y:S06]  /*4e420*/  BAR.SYNC.DEFER_BLOCKING 0x0 ;  /* 0x0000000000007b1d */ /* 0x000fec0000010000 */
[----:B------:R-:W0:Y:S02]  /*4e430*/  LDS.128 R12, [R0] ;  /* 0x00000000000c7984 */ /* 0x000e240000000c00 */
[----:B------:R-:W-:Y:S06]  /*4e440*/  BAR.SYNC.DEFER_BLOCKING 0x0 ;  /* 0x0000000000007b1d */ /* 0x000fec0000010000 */
[----:B0-----:R-:W-:Y:S04]  /*4e450*/  STL.64 [R1+0x40], R12 ;  /* 0x0000400c01007387 */ /* 0x001fe80000100a00 */
[----:B------:R0:W-:Y:S04]  /*4e460*/  STL.64 [R1+0x48], R14 ;  /* 0x0000480e01007387 */ /* 0x0001e80000100a00 */
[----:B0-----:R-:W4:Y:S04]  /*4e470*/  LDL.LU.64 R14, [R1+0x25d8] ;  /* 0x0025d800010e7983 */ /* 0x001f280000300a00 */
[----:B------:R-:W4:Y:S04]  /*4e480*/  LDL.LU.64 R12, [R1+0x25d0] ;  /* 0x0025d000010c7983 */ /* 0x000f280000300a00 */
[----:B---3--:R-:W-:Y:S01]  /*4e490*/  STSM.16.M88.4 [R2], R4 ;  /* 0x0000000402007844 */ /* 0x008fe20000000200 */
[----:B------:R-:W-:Y:S06]  /*4e4a0*/  BAR.SYNC.DEFER_BLOCKING 0x0 ;  /* 0x0000000000007b1d */ /* 0x000fec0000010000 */
[----:B------:R-:W0:Y:S02]  /*4e4b0*/  LDS.128 R4, [R0] ;  /* 0x0000000000047984 */ /* 0x000e240000000c00 */
[----:B------:R-:W-:Y:S06]  /*4e4c0*/  BAR.SYNC.DEFER_BLOCKING 0x0 ;  /* 0x0000000000007b1d */ /* 0x000fec0000010000 */
[----:B--2---:R-:W-:Y:S04]  /*4e4d0*/  STSM.16.M88.4 [R2], R8 ;  /* 0x0000000802007844 */ /* 0x004fe80000000200 */
[----:B0-----:R-:W-:Y:S04]  /*4e4e0*/  STL.64 [R1+0x50], R4 ;  /* 0x0000500401007387 */ /* 0x001fe80000100a00 */
[----:B------:R-:W-:Y:S01]  /*4e4f0*/  STL.64 [R1+0x58], R6 ;  /* 0x0000580601007387 */ /* 0x000fe20000100a00 */
[----:B------:R-:W-:Y:S06]  /*4e500*/  BAR.SYNC.DEFER_BLOCKING 0x0 ;  /* 0x0000000000007b1d */ /* 0x000fec0000010000 */
[----:B------:R-:W0:Y:S02]  /*4e510*/  LDS.128 R4, [R0] ;  /* 0x0000000000047984 */ /* 0x000e240000000c00 */
[----:B------:R-:W-:Y:S06]  /*4e520*/  BAR.SYNC.DEFER_BLOCKING 0x0 ;  /* 0x0000000000007b1d */ /* 0x000fec0000010000 */
[----:B0-----:R-:W-:Y:S04]  /*4e530*/  STL.64 [R1+0x90], R4 ;  /* 0x0000900401007387 */ /* 0x001fe80000100a00 */
[----:B------:R-:W-:Y:S04]  /*4e540*/  STL.64 [R1+0x98], R6 ;  /* 0x0000980601007387 */ /* 0x000fe80000100a00 */
[----:B----4-:R-:W-:Y:S01]  /*4e550*/  STSM.16.M88.4 [R2], R12 ;  /* 0x0000000c02007844 */ /* 0x010fe20000000200 */
[----:B------:R-:W-:Y:S06]  /*4e560*/  BAR.SYNC.DEFER_BLOCKING 0x0 ;  /* 0x0000000000007b1d */ /* 0x000fec0000010000 */
[----:B------:R-:W0:Y:S02]  /*4e570*/  LDS.128 R4, [R0] ;  /* 0x0000000000047984 */ /* 0x000e240000000c00 */
[----:B------:R-:W-:Y:S06]  /*4e580*/  BAR.SYNC.DEFER_BLOCKING 0x0 ;  /* 0x0000000000007b1d */ /* 0x000fec0000010000 */
[----:B------:R-:W-:Y:S04]  /*4e590*/  STSM.16.M88.4 [R2], R16 ;  /* 0x0000001002007844 */ /* 0x000fe80000000200 */
[----:B0-----:R-:W-:Y:S04]  /*4e5a0*/  STL.64 [R1+0x80], R4 ;  /* 0x0000800401007387 */ /* 0x001fe80000100a00 */
[----:B------:R-:W-:Y:S01]  /*4e5b0*/  STL.64 [R1+0x88], R6 ;  /* 0x0000880601007387 */ /* 0x000fe20000100a00 */
        /* <DEDUP_REMOVED lines=9> */
[----:B0-----:R0:W-:Y:S04]  /*4e650*/  STL.64 [R1+0x60], R4 ;  /* 0x0000600401007387 */ /* 0x0011e80000100a00 */
[----:B------:R1:W-:Y:S04]  /*4e660*/  STL.64 [R1+0x68], R6 ;  /* 0x0000680601007387 */ /* 0x0003e80000100a00 */
[----:B0-----:R-:W2:Y:S04]  /*4e670*/  LDL.LU R4, [R1+0xd0] ;  /* 0x0000d00001047983 */ /* 0x001ea80000300800 */
[----:B------:R-:W2:Y:S04]  /*4e680*/  LDL.LU R5, [R1+0xd4] ;  /* 0x0000d40001057983 */ /* 0x000ea80000300800 */
[----:B-1----:R-:W3:Y:S04]  /*4e690*/  LDL.LU R6, [R1+0xd8] ;  /* 0x0000d80001067983 */ /* 0x002ee80000300800 */
[----:B------:R-:W3:Y:S04]  /*4e6a0*/  LDL.LU R7, [R1+0xdc] ;  /* 0x0000dc0001077983 */ /* 0x000ee80000300800 */
[----:B---3--:R-:W-:Y:S04]  /*4e6b0*/  STL.64 [R1+0x25a8], R6 ;  /* 0x0025a80601007387 */ /* 0x008fe80000100a00 */
[----:B--2---:R0:W-:Y:S04]  /*4e6c0*/  STL.64 [R1+0x25a0], R4 ;  /* 0x0025a00401007387 */ /* 0x0041e80000100a00 */
[----:B0-----:R-:W2:Y:S04]  /*4e6d0*/  LDL.LU R4, [R1+0xc0] ;  /* 0x0000c00001047983 */ /* 0x001ea80000300800 */
[----:B------:R-:W2:Y:S04]  /*4e6e0*/  LDL.LU R5, [R1+0xc4] ;  /* 0x0000c40001057983 */ /* 0x000ea80000300800 */
[----:B------:R-:W3:Y:S04]  /*4e6f0*/  LDL.LU R6, [R1+0xc8] ;  /* 0x0000c80001067983 */ /* 0x000ee80000300800 */
[----:B------:R-:W3:Y:S04]  /*4e700*/  LDL.LU R7, [R1+0xcc] ;  /* 0x0000cc0001077983 */ /* 0x000ee80000300800 */
[----:B------:R-:W-:Y:S01]  /*4e710*/  STSM.16.M88.4 [R2], R24 ;  /* 0x0000001802007844 */ /* 0x000fe20000000200 */
[----:B------:R-:W-:Y:S06]  /*4e720*/  BAR.SYNC.DEFER_BLOCKING 0x0 ;  /* 0x0000000000007b1d */ /* 0x000fec0000010000 */
[----:B---3--:R-:W-:Y:S04]  /*4e730*/  STL.64 [R1+0x25b8], R6 ;  /* 0x0025b80601007387 */ /* 0x008fe80000100a00 */
[----:B--2---:R0:W-:Y:S04]  /*4e740*/  STL.64 [R1+0x25b0], R4 ;  /* 0x0025b00401007387 */ /* 0x0041e80000100a00 */
[----:B0-----:R-:W2:Y:S04]  /*4e750*/  LDL.LU R4, [R1+0xb0] ;  /* 0x0000b00001047983 */ /* 0x001ea80000300800 */
[----:B------:R-:W2:Y:S04]  /*4e760*/  LDL.LU R5, [R1+0xb4] ;  /* 0x0000b40001057983 */ /* 0x000ea80000300800 */
[----:B------:R-:W3:Y:S04]  /*4e770*/  LDL.LU R6, [R1+0xb8] ;  /* 0x0000b80001067983 */ /* 0x000ee80000300800 */
[----:B------:R-:W3:Y:S04]  /*4e780*/  LDL.LU R7, [R1+0xbc] ;  /* 0x0000bc0001077983 */ /* 0x000ee80000300800 */
[----:B---3--:R-:W-:Y:S04]  /*4e790*/  STL.64 [R1+0x25c8], R6 ;  /* 0x0025c80601007387 */ /* 0x008fe80000100a00 */
[----:B--2---:R-:W-:Y:S04]  /*4e7a0*/  STL.64 [R1+0x25c0], R4 ;  /* 0x0025c00401007387 */ /* 0x004fe80000100a00 */
[----:B------:R-:W0:Y:S04]  /*4e7b0*/  LDS.128 R4, [R0] ;  /* 0x0000000000047984 */ /* 0x000e280000000c00 */
[----:B------:R-:W2:Y:S04]  /*4e7c0*/  LDL.LU R8, [R1+0x170] ;  /* 0x0001700001087983 */ /* 0x000ea80000300800 */
[----:B------:R-:W2:Y:S04]  /*4e7d0*/  LDL.LU R9, [R1+0x174] ;  /* 0x0001740001097983 */ /* 0x000ea80000300800 */
[----:B------:R-:W2:Y:S04]  /*4e7e0*/  LDL.LU R10, [R1+0x178] ;  /* 0x00017800010a7983 */ /* 0x000ea80000300800 */
[----:B------:R-:W2:Y:S04]  /*4e7f0*/  LDL.LU R11, [R1+0x17c] ;  /* 0x00017c00010b7983 */ /* 0x000ea80000300800 */
[----:B------:R-:W3:Y:S04]  /*4e800*/  LDL.LU R12, [R1+0x150] ;  /* 0x00015000010c7983 */ /* 0x000ee80000300800 */
[----:B------:R-:W3:Y:S04]  /*4e810*/  LDL.LU R13, [R1+0x154] ;  /* 0x00015400010d7983 */ /* 0x000ee80000300800 */
        /* <DEDUP_REMOVED lines=14> */
[----:B0-----:R-:W-:Y:S04]  /*4e900*/  STL.64 [R1+0xa0], R4 ;  /* 0x0000a00401007387 */ /* 0x001fe80000100a00 */
[----:B------:R0:W-:Y:S01]  /*4e910*/  STL.64 [R1+0xa8], R6 ;  /* 0x0000a80601007387 */ /* 0x0001e20000100a00 */
[----:B------:R-:W-:Y:S06]  /*4e920*/  BAR.SYNC.DEFER_BLOCKING 0x0 ;  /* 0x0000000000007b1d */ /* 0x000fec0000010000 */
[----:B0-----:R-:W2:Y:S04]  /*4e930*/  LDL.LU.64 R6, [R1+0x25c8] ;  /* 0x0025c80001067983 */ /* 0x001ea80000300a00 */
[----:B------:R-:W2:Y:S04]  /*4e940*/  LDL.LU.64 R4, [R1+0x25c0] ;  /* 0x0025c00001047983 */ /* 0x000ea80000300a00 */
[----:B--2---:R-:W-:Y:S01]  /*4e950*/  STSM.16.M88.4 [R2], R4 ;  /* 0x0000000402007844 */ /* 0x004fe20000000200 */
[----:B------:R-:W-:Y:S06]  /*4e960*/  BAR.SYNC.DEFER_BLOCKING 0x0 ;  /* 0x0000000000007b1d */ /* 0x000fec0000010000 */
[----:B------:R-:W0:Y:S04]  /*4e970*/  LDS.128 R4, [R0] ;  /* 0x0000000000047984 */ /* 0x000e280000000c00 */
[----:B0-----:R-:W-:Y:S04]  /*4e980*/  STL.64 [R1+0x180], R4 ;  /* 0x0001800401007387 */ /* 0x001fe80000100a00 */
[----:B------:R0:W-:Y:S04]  /*4e990*/  STL.64 [R1+0x188], R6 ;  /* 0x0001880601007387 */ /* 0x0001e80000100a00 */
[----:B0-----:R-:W2:Y:S04]  /*4e9a0*/  LDL.LU.64 R6, [R1+0x25b8] ;  /* 0x0025b80001067983 */ /* 0x001ea80000300a00 */
[----:B------:R-:W2:Y:S01]  /*4e9b0*/  LDL.LU.64 R4, [R1+0x25b0] ;  /* 0x0025b00001047983 */ /* 0x000ea20000300a00 */
[----:B------:R-:W-:Y:S06]  /*4e9c0*/  BAR.SYNC.DEFER_BLOCKING 0x0 ;  /* 0x0000000000007b1d */ /* 0x000fec0000010000 */
[----:B--2---:R-:W-:Y:S02]  /*4e9d0*/  STSM.16.M88.4 [R2], R4 ;  /* 0x0000000402007844 */ /* 0x004fe40000000200 */
        /* <DEDUP_REMOVED lines=17> */
[----:B---3--:R-:W-:Y:S04]  /*4eaf0*/  STSM.16.M88.4 [R2], R12 ;  /* 0x0000000c02007844 */ /* 0x008fe80000000200 */
[----:B0-----:R-:W-:Y:S04]  /*4eb00*/  STL.64 [R1+0x170], R4 ;  /* 0x0001700401007387 */ /* 0x001fe80000100a00 */
[----:B------:R-:W-:Y:S01]  /*4eb10*/  STL.64 [R1+0x178], R6 ;  /* 0x0001780601007387 */ /* 0x000fe20000100a00 */
[----:B------:R-:W-:Y:S06]  /*4eb20*/  BAR.SYNC.DEFER_BLOCKING 0x0 ;  /* 0x0000000000007b1d */ /* 0x000fec0000010000 */
[----:B------:R-:W0:Y:S02]  /*4eb30*/  LDS.128 R4, [R0] ;  /* 0x0000000000047984 */ /* 0x000e240000000c00 */
[----:B------:R-:W-:Y:S06]  /*4eb40*/  BAR.SYNC.DEFER_BLOCKING 0x0 ;  /* 0x0000000000007b1d */ /* 0x000fec0000010000 */
[----:B----4-:R-:W-:Y:S04]  /*4eb50*/  STSM.16.M88.4 [R2], R16 ;  /* 0x0000001002007844 */ /* 0x010fe80000000200 */
        /* <DEDUP_REMOVED lines=839> */
[----:B------:R1:W-:Y:S04]  /*51fd0*/  STSM.16.M88.4 [R2], R24 ;  /* 0x0000001802007844 */ /* 0x0003e80000000200 */
[----:B0-----:R0:W-:Y:S04]  /*51fe0*/  STL.64 [R1+0x5f0], R4 ;  /* 0x0005f00401007387 */ /* 0x0011e80000100a00 */
[----:B------:R2:W-:Y:S04]  /*51ff0*/  STL.64 [R1+0x5f8], R6 ;  /* 0x0005f80601007387 */ /* 0x0005e80000100a00 */
[----:B-1----:R-:W3:Y:S04]  /*52000*/  LDL.LU R24, [R1+0xb80] ;  /* 0x000b800001187983 */ /* 0x002ee80000300800 */
[----:B------:R-:W3:Y:S04]  /*52010*/  LDL.LU R25, [R1+0xb84] ;  /* 0x000b840001197983 */ /* 0x000ee80000300800 */
[----:B------:R-:W3:Y:S04]  /*52020*/  LDL.LU R26, [R1+0xb88] ;  /* 0x000b8800011a7983 */ /* 0x000ee80000300800 */
[----:B------:R-:W3:Y:S04]  /*52030*/  LDL.LU R27, [R1+0xb8c] ;  /* 0x000b8c00011b7983 */ /* 0x000ee80000300800 */
[----:B0-----:R-:W4:Y:S04]  /*52040*/  LDL.LU R4, [R1+0xc60] ;  /* 0x000c600001047983 */ /* 0x001f280000300800 */
[----:B------:R-:W4:Y:S04]  /*52050*/  LDL.LU R5, [R1+0xc64] ;  /* 0x000c640001057983 */ /* 0x000f280000300800 */
[----:B--2---:R-:W2:Y:S04]  /*52060*/  LDL.LU R6, [R1+0xc68] ;  /* 0x000c680001067983 */ /* 0x004ea80000300800 */
[----:B------:R-:W2:Y:S01]  /*52070*/  LDL.LU R7, [R1+0xc6c] ;  /* 0x000c6c0001077983 */ /* 0x000ea20000300800 */
[----:B------:R-:W-:Y:S06]  /*52080*/  BAR.SYNC.DEFER_BLOCKING 0x0 ;  /* 0x0000000000007b1d */ /* 0x000fec0000010000 */
[----:B--2---:R-:W-:Y:S04]  /*52090*/  STL.64 [R1+0x23d8], R6 ;  /* 0x0023d80601007387 */ /* 0x004fe80000100a00 */
[----:B----4-:R0:W-:Y:S04]  /*520a0*/  STL.64 [R1+0x23d0], R4 ;  /* 0x0023d00401007387 */ /* 0x0101e80000100a00 */
[----:B0-----:R-:W2:Y:S04]  /*520b0*/  LDL.LU R4, [R1+0xc50] ;  /* 0x000c500001047983 */ /* 0x001ea80000300800 */
[----:B------:R-:W2:Y:S04]  /*520c0*/  LDL.LU R5, [R1+0xc54] ;  /* 0x000c540001057983 */ /* 0x000ea80000300800 */
[----:B------:R-:W4:Y:S04]  /*520d0*/  LDL.LU R6, [R1+0xc58] ;  /* 0x000c580001067983 */ /* 0x000f280000300800 */
[----:B------:R-:W4:Y:S04]  /*520e0*/  LDL.LU R7, [R1+0xc5c] ;  /* 0x000c5c0001077983 */ /* 0x000f280000300800 */
[----:B----4-:R-:W-:Y:S04]  /*520f0*/  STL.64 [R1+0x23e8], R6 ;  /* 0x0023e80601007387 */ /* 0x010fe80000100a00 */
[----:B--2---:R-:W-:Y:S04]  /*52100*/  STL.64 [R1+0x23e0], R4 ;  /* 0x0023e00401007387 */ /* 0x004fe80000100a00 */
[----:B------:R-:W0:Y:S01]  /*52110*/  LDS.128 R4, [R0] ;  /* 0x0000000000047984 */ /* 0x000e220000000c00 */
[----:B------:R-:W-:Y:S06]  /*52120*/  BAR.SYNC.DEFER_BLOCKING 0x0 ;  /* 0x0000000000007b1d */ /* 0x000fec0000010000 */
[----:B------:R-:W2:Y:S04]  /*52130*/  LDL.LU R8, [R1+0xe10] ;  /* 0x000e100001087983 */ /* 0x000ea80000300800 */
[----:B------:R-:W2:Y:S04]  /*52140*/  LDL.LU R9, [R1+0xe14] ;  /* 0x000e140001097983 */ /* 0x000ea80000300800 */
[----:B------:R-:W2:Y:S04]  /*52150*/  LDL.LU R10, [R1+0xe18] ;  /* 0x000e1800010a7983 */ /* 0x000ea80000300800 */
[----:B------:R-:W2:Y:S04]  /*52160*/  LDL.LU R11, [R1+0xe1c] ;  /* 0x000e1c00010b7983 */ /* 0x000ea80000300800 */
[----:B---3--:R1:W-:Y:S04]  /*52170*/  STSM.16.M88.4 [R2], R24 ;  /* 0x0000001802007844 */ /* 0x0083e80000000200 */
[----:B------:R-:W3:Y:S04]  /*52180*/  LDL.LU R12, [R1+0xe00] ;  /* 0x000e0000010c7983 */ /* 0x000ee80000300800 */
[----:B------:R-:W3:Y:S04]  /*52190*/  LDL.LU R13, [R1+0xe04] ;  /* 0x000e0400010d7983 */ /* 0x000ee80000300800 */
[----:B------:R-:W3:Y:S04]  /*521a0*/  LDL.LU R14, [R1+0xe08] ;  /* 0x000e0800010e7983 */ /* 0x000ee80000300800 */
[----:B------:R-:W3:Y:S01]  /*521b0*/  LDL.LU R15, [R1+0xe0c] ;  /* 0x000e0c00010f7983 */ /* 0x000ee20000300800 */
[----:B------:R-:W-:Y:S06]  /*521c0*/  BAR.SYNC.DEFER_BLOCKING 0x0 ;  /* 0x0000000000007b1d */ /* 0x000fec0000010000 */
        /* <DEDUP_REMOVED lines=9> */
[----:B------:R-:W-:Y:S04]  /*52260*/  STL.64 [R1+0x608], R6 ;  /* 0x0006080601007387 */ /* 0x000fe80000100a00 */
[----:B------:R-:W0:Y:S04]  /*52270*/  LDS.128 R4, [R0] ;  /* 0x0000000000047984 */ /* 0x000e280000000c00 */
[----:B-1----:R-:W4:Y:S04]  /*52280*/  LDL.LU R24, [R1+0xee0] ;  /* 0x000ee00001187983 */ /* 0x002f280000300800 */
[----:B------:R-:W4:Y:S04]  /*52290*/  LDL.LU R25, [R1+0xee4] ;  /* 0x000ee40001197983 */ /* 0x000f280000300800 */
[----:B------:R-:W4:Y:S04]  /*522a0*/  LDL.LU R26, [R1+0xee8] ;  /* 0x000ee800011a7983 */ /* 0x000f280000300800 */
[----:B------:R-:W4:Y:S01]  /*522b0*/  LDL.LU R27, [R1+0xeec] ;  /* 0x000eec00011b7983 */ /* 0x000f220000300800 */
[----:B------:R-:W-:Y:S06]  /*522c0*/  BAR.SYNC.DEFER_BLOCKING 0x0 ;  /* 0x0000000000007b1d */ /* 0x000fec0000010000 */
[----:B0-----:R-:W-:Y:S04]  /*522d0*/  STL.64 [R1+0x610], R4 ;  /* 0x0006100401007387 */ /* 0x001fe80000100a00 */
[----:B------:R0:W-:Y:S04]  /*522e0*/  STL.64 [R1+0x618], R6 ;  /* 0x0006180601007387 */ /* 0x0001e80000100a00 */
        /* <DEDUP_REMOVED lines=32> */
[----:B------:R1:W-:Y:S04]  /*524f0*/  STSM.16.M88.4 [R2], R20 ;  /* 0x0000001402007844 */ /* 0x0003e80000000200 */
[----:B0-----:R-:W-:Y:S04]  /*52500*/  STL.64 [R1+0x640], R4 ;  /* 0x0006400401007387 */ /* 0x001fe80000100a00 */
[----:B------:R-:W-:Y:S01]  /*52510*/  STL.64 [R1+0x648], R6 ;  /* 0x0006480601007387 */ /* 0x000fe20000100a00 */
[----:B------:R-:W-:Y:S06]  /*52520*/  BAR.SYNC.DEFER_BLOCKING 0x0 ;  /* 0x0000000000007b1d */ /* 0x000fec0000010000 */
[----:B-1----:R-:W2:Y:S04]  /*52530*/  LDL.LU R20, [R1+0x10d0] ;  /* 0x0010d00001147983 */ /* 0x002ea80000300800 */
[----:B------:R-:W2:Y:S04]  /*52540*/  LDL.LU R21, [R1+0x10d4] ;  /* 0x0010d40001157983 */ /* 0x000ea80000300800 */
[----:B------:R-:W2:Y:S04]  /*52550*/  LDL.LU R22, [R1+0x10d8] ;  /* 0x0010d80001167983 */ /* 0x000ea80000300800 */
[----:B------:R-:W2:Y:S04]  /*52560*/  LDL.LU R23, [R1+0x10dc] ;  /* 0x0010dc0001177983 */ /* 0x000ea80000300800 */
[----:B------:R-:W0:Y:S01]  /*52570*/  LDS.128 R4, [R0] ;  /* 0x0000000000047984 */ /* 0x000e220000000c00 */
[----:B------:R-:W-:Y:S06]  /*52580*/  BAR.SYNC.DEFER_BLOCKING 0x0 ;  /* 0x0000000000007b1d */ /* 0x000fec0000010000 */
[----:B0-----:R0:W-:Y:S04]  /*52590*/  STL.64 [R1+0x670], R4 ;  /* 0x0006700401007387 */ /* 0x0011e80000100a00 */
[----:B------:R1:W-:Y:S04]  /*525a0*/  STL.64 [R1+0x678], R6 ;  /* 0x0006780601007387 */ /* 0x0003e80000100a00 */
[----:B0-----:R-:W3:Y:S04]  /*525b0*/  LDL.LU R4, [R1+0x10f0] ;  /* 0x0010f00001047983 */ /* 0x001ee80000300800 */
[----:B------:R-:W3:Y:S04]  /*525c0*/  LDL.LU R5, [R1+0x10f4] ;  /* 0x0010f40001057983 */ /* 0x000ee80000300800 */
[----:B-1----:R-:W4:Y:S04]  /*525d0*/  LDL.LU R6, [R1+0x10f8] ;  /* 0x0010f80001067983 */ /* 0x002f280000300800 */
[----:B------:R-:W4:Y:S04]  /*525e0*/  LDL.LU R7, [R1+0x10fc] ;  /* 0x0010fc0001077983 */ /* 0x000f280000300800 */
[----:B------:R-:W-:Y:S01]  /*525f0*/  STSM.16.M88.4 [R2], R24 ;  /* 0x0000001802007844 */ /* 0x000fe20000000200 */
[----:B------:R-:W-:Y:S06]  /*52600*/  BAR.SYNC.DEFER_BLOCKING 0x0 ;  /* 0x0000000000007b1d */ /* 0x000fec0000010000 */
[----:B----4-:R-:W-:Y:S04]  /*52610*/  STL.64 [R1+0x23b8], R6 ;  /* 0x0023b80601007387 */ /* 0x010fe80000100a00 */
[----:B---3--:R0:W-:Y:S04]  /*52620*/  STL.64 [R1+0x23b0], R4 ;  /* 0x0023b00401007387 */ /* 0x0081e80000100a00 */
[----:B0-----:R-:W3:Y:S04]  /*52630*/  LDL.LU R4, [R1+0x10e0] ;  /* 0x0010e00001047983 */ /* 0x001ee80000300800 */
[----:B------:R-:W3:Y:S04]  /*52640*/  LDL.LU R5, [R1+0x10e4] ;  /* 0x0010e40001057983 */ /* 0x000ee80000300800 */
[----:B------:R-:W4:Y:S04]  /*52650*/  LDL.LU R6, [R1+0x10e8] ;  /* 0x0010e80001067983 */ /* 0x000f280000300800 */
[----:B------:R-:W4:Y:S04]  /*52660*/  LDL.LU R7, [R1+0x10ec] ;  /* 0x0010ec0001077983 */ /* 0x000f280000300800 */
[----:B----4-:R-:W-:Y:S04]  /*52670*/  STL.64 [R1+0x23c8], R6 ;  /* 0x0023c80601007387 */ /* 0x010fe80000100a00 */
[----:B---3--:R-:W-:Y:S04]  /*52680*/  STL.64 [R1+0x23c0], R4 ;  /* 0x0023c00401007387 */ /* 0x008fe80000100a00 */
[----:B------:R-:W0:Y:S01]  /*52690*/  LDS.128 R4, [R0] ;  /* 0x0000000000047984 */ /* 0x000e220000000c00 */
[----:B------:R-:W-:Y:S06]  /*526a0*/  BAR.SYNC.DEFER_BLOCKING 0x0 ;  /* 0x0000000000007b1d */ /* 0x000fec0000010000 */
[----:B------:R-:W3:Y:S04]  /*526b0*/  LDL.LU R8, [R1+0x1130] ;  /* 0x0011300001087983 */ /* 0x000ee80000300800 */
[----:B------:R-:W3:Y:S04]  /*526c0*/  LDL.LU R9, [R1+0x1134] ;  /* 0x0011340001097983 */ /* 0x000ee80000300800 */
[----:B------:R-:W3:Y:S04]  /*526d0*/  LDL.LU R10, [R1+0x1138] ;  /* 0x00113800010a7983 */ /* 0x000ee80000300800 */
[----:B------:R-:W3:Y:S04]  /*526e0*/  LDL.LU R11, [R1+0x113c] ;  /* 0x00113c00010b7983 */ /* 0x000ee80000300800 */
[----:B--2---:R1:W-:Y:S04]  /*526f0*/  STSM.16.M88.4 [R2], R20 ;  /* 0x0000001402007844 */ /* 0x0043e80000000200 */
[----:B------:R-:W2:Y:S04]  /*52700*/  LDL.LU R12, [R1+0x1120] ;  /* 0x00112000010c7983 */ /* 0x000ea80000300800 */
[----:B------:R-:W2:Y:S04]  /*52710*/  LDL.LU R13, [R1+0x1124] ;  /* 0x00112400010d7983 */ /* 0x000ea80000300800 */
[----:B------:R-:W2:Y:S04]  /*52720*/  LDL.LU R14, [R1+0x1128] ;  /* 0x00112800010e7983 */ /* 0x000ea80000300800 */
[----:B------:R-:W2:Y:S01]  /*52730*/  LDL.LU R15, [R1+0x112c] ;  /* 0x00112c00010f7983 */ /* 0x000ea20000300800 */
[----:B------:R-:W-:Y:S06]  /*52740*/  BAR.SYNC.DEFER_BLOCKING 0x0 ;  /* 0x0000000000007b1d */ /* 0x000fec0000010000 */
[----:B------:R-:W4:Y:S04]  /*52750*/  LDL.LU R24, [R1+0x1110] ;  /* 0x0011100001187983 */ /* 0x000f280000300800 */
[----:B------:R-:W4:Y:S04]  /*52760*/  LDL.LU R25, [R1+0x1114] ;  /* 0x0011140001197983 */ /* 0x000f280000300800 */
[----:B------:R-:W4:Y:S04]  /*52770*/  LDL.LU R26, [R1+0x1118] ;  /* 0x00111800011a7983 */ /* 0x000f280000300800 */
[----:B------:R-:W4:Y:S04]  /*52780*/  LDL.LU R27, [R1+0x111c] ;  /* 0x00111c00011b7983 */ /* 0x000f280000300800 */
[----:B0-----:R-:W-:Y:S04]  /*52790*/  STL.64 [R1+0x680], R4 ;  /* 0x0006800401007387 */ /* 0x001fe80000100a00 */
[----:B------:R-:W-:Y:S04]  /*527a0*/  STL.64 [R1+0x688], R6 ;  /* 0x0006880601007387 */ /* 0x000fe80000100a00 */
[----:B------:R-:W0:Y:S04]  /*527b0*/  LDS.128 R4, [R0] ;  /* 0x0000000000047984 */ /* 0x000e280000000c00 */
[----:B------:R-:W4:Y:S04]  /*527c0*/  LDL.LU R16, [R1+0x1100] ;  /* 0x0011000001107983 */ /* 0x000f280000300800 */
[----:B------:R-:W4:Y:S04]  /*527d0*/  LDL.LU R17, [R1+0x1104] ;  /* 0x0011040001117983 */ /* 0x000f280000300800 */
[----:B------:R-:W4:Y:S04]  /*527e0*/  LDL.LU R18, [R1+0x1108] ;  /* 0x0011080001127983 */ /* 0x000f280000300800 */
[----:B------:R-:W4:Y:S04]  /*527f0*/  LDL.LU R19, [R1+0x110c] ;  /* 0x00110c0001137983 */ /* 0x000f280000300800 */
[----:B-1----:R-:W4:Y:S04]  /*52800*/  LDL.LU R20, [R1+0x1140] ;  /* 0x0011400001147983 */ /* 0x002f280000300800 */
[----:B------:R-:W4:Y:S04]  /*52810*/  LDL.LU R21, [R1+0x1144] ;  /* 0x0011440001157983 */ /* 0x000f280000300800 */
[----:B------:R-:W4:Y:S04]  /*52820*/  LDL.LU R22, [R1+0x1148] ;  /* 0x0011480001167983 */ /* 0x000f280000300800 */
[----:B------:R-:W4:Y:S01]  /*52830*/  LDL.LU R23, [R1+0x114c] ;  /* 0x00114c0001177983 */ /* 0x000f220000300800 */
[----:B------:R-:W-:Y:S06]  /*52840*/  BAR.SYNC.DEFER_BLOCKING 0x0 ;  /* 0x0000000000007b1d */ /* 0x000fec0000010000 */
[----:B0-----:R-:W-:Y:S04]  /*52850*/  STL.64 [R1+0x6a0], R4 ;  /* 0x0006a00401007387 */ /* 0x001fe80000100a00 */
[----:B------:R0:W-:Y:S04]  /*52860*/  STL.64 [R1+0x6a8], R6 ;  /* 0x0006a80601007387 */ /* 0x0001e80000100a00 */
[----:B0-----:R-:W3:Y:S04]  /*52870*/  LDL.LU.64 R6, [R1+0x23c8] ;  /* 0x0023c80001067983 */ /* 0x001ee80000300a00 */
[----:B------:R-:W3:Y:S04]  /*52880*/  LDL.LU.64 R4, [R1+0x23c0] ;  /* 0x0023c00001047983 */ /* 0x000ee80000300a00 */
[----:B---3--:R-:W-:Y:S01]  /*52890*/  STSM.16.M88.4 [R2], R4 ;  /* 0x0000000402007844 */ /* 0x008fe20000000200 */
[----:B------:R-:W-:Y:S06]  /*528a0*/  BAR.SYNC.DEFER_BLOCKING 0x0 ;  /* 0x0000000000007b1d */ /* 0x000fec0000010000 */
[----:B------:R-:W0:Y:S04]  /*528b0*/  LDS.128 R4, [R0] ;  /* 0x0000000000047984 */ /* 0x000e280000000c00 */
[----:B0-----:R-:W-:Y:S04]  /*528c0*/  STL.64 [R1+0x690], R4 ;  /* 0x0006900401007387 */ /* 0x001fe80000100a00 */
[----:B------:R0:W-:Y:S04]  /*528d0*/  STL.64 [R1+0x698], R6 ;  /* 0x0006980601007387 */ /* 0x0001e80000100a00 */
[----:B0-----:R-:W3:Y:S04]  /*528e0*/  LDL.LU.64 R6, [R1+0x23b8] ;  /* 0x0023b80001067983 */ /* 0x001ee80000300a00 */
[----:B------:R-:W3:Y:S01]  /*528f0*/  LDL.LU.64 R4, [R1+0x23b0] ;  /* 0x0023b00001047983 */ /* 0x000ee20000300a00 */
[----:B------:R-:W-:Y:S06]  /*52900*/  BAR.SYNC.DEFER_BLOCKING 0x0 ;  /* 0x0000000000007b1d */ /* 0x000fec0000010000 */
[----:B---3--:R-:W-:Y:S02]  /*52910*/  STSM.16.M88.4 [R2], R4 ;  /* 0x0000000402007844 */ /* 0x008fe40000000200 */
        /* <DEDUP_REMOVED lines=15> */
[----:B----4-:R1:W-:Y:S04]  /*52a10*/  STSM.16.M88.4 [R2], R24 ;  /* 0x0000001802007844 */ /* 0x0103e80000000200 */
        /* <DEDUP_REMOVED lines=43> */
[----:B0-----:R-:W-:Y:S04]  /*52cd0*/  STL.64 [R1+0x700], R4 ;  /* 0x0007000401007387 */ /* 0x001fe80000100a00 */
[----:B------:R-:W-:Y:S04]  /*52ce0*/  STL.64 [R1+0x708], R6 ;  /* 0x0007080601007387 */ /* 0x000fe80000100a00 */
[----:B------:R-:W4:Y:S04]  /*52cf0*/  LDL.LU R12, [R1+0x1190] ;  /* 0x00119000010c7983 */ /* 0x000f280000300800 */
[----:B------:R-:W4:Y:S04]  /*52d00*/  LDL.LU R13, [R1+0x1194] ;  /* 0x00119400010d7983 */ /* 0x000f280000300800 */
[----:B------:R-:W0:Y:S04]  /*52d10*/  LDS.128 R4, [R0] ;  /* 0x0000000000047984 */ /* 0x000e280000000c00 */
[----:B------:R-:W4:Y:S04]  /*52d20*/  LDL.LU R14, [R1+0x1198] ;  /* 0x00119800010e7983 */ /* 0x000f280000300800 */
[----:B------:R-:W4:Y:S04]  /*52d30*/  LDL.LU R15, [R1+0x119c] ;  /* 0x00119c00010f7983 */ /* 0x000f280000300800 */
[----:B------:R-:W4:Y:S04]  /*52d40*/  LDL.LU R16, [R1+0x1180] ;  /* 0x0011800001107983 */ /* 0x000f280000300800 */
[----:B------:R-:W4:Y:S04]  /*52d50*/  LDL.LU R17, [R1+0x1184] ;  /* 0x0011840001117983 */ /* 0x000f280000300800 */
[----:B------:R-:W4:Y:S04]  /*52d60*/  LDL.LU R18, [R1+0x1188] ;  /* 0x0011880001127983 */ /* 0x000f280000300800 */
[----:B------:R-:W4:Y:S04]  /*52d70*/  LDL.LU R19, [R1+0x118c] ;  /* 0x00118c0001137983 */ /* 0x000f280000300800 */
[----:B-1----:R-:W4:Y:S04]  /*52d80*/  LDL.LU R24, [R1+0x11c0] ;  /* 0x0011c00001187983 */ /* 0x002f280000300800 */
[----:B------:R-:W4:Y:S04]  /*52d90*/  LDL.LU R25, [R1+0x11c4] ;  /* 0x0011c40001197983 */ /* 0x000f280000300800 */
[----:B------:R-:W4:Y:S04]  /*52da0*/  LDL.LU R26, [R1+0x11c8] ;  /* 0x0011c800011a7983 */ /* 0x000f280000300800 */
[----:B------:R-:W4:Y:S04]  /*52db0*/  LDL.LU R27, [R1+0x11cc] ;  /* 0x0011cc00011b7983 */ /* 0x000f280000300800 */
[----:B0-----:R-:W-:Y:S04]  /*52dc0*/  STL.64 [R1+0x710], R4 ;  /* 0x0007100401007387 */ /* 0x001fe80000100a00 */
[----:B------:R0:W-:Y:S01]  /*52dd0*/  STL.64 [R1+0x718], R6 ;  /* 0x0007180601007387 */ /* 0x0001e20000100a00 */
[----:B------:R-:W-:Y:S06]  /*52de0*/  BAR.SYNC.DEFER_BLOCKING 0x0 ;  /* 0x0000000000007b1d */ /* 0x000fec0000010000 */
        /* <DEDUP_REMOVED lines=20> */
[----:B--2---:R1:W-:Y:S04]  /*52f30*/  STSM.16.M88.4 [R2], R20 ;  /* 0x0000001402007844 */ /* 0x0043e80000000200 */
[----:B0-----:R-:W-:Y:S04]  /*52f40*/  STL.64 [R1+0x740], R4 ;  /* 0x0007400401007387 */ /* 0x001fe80000100a00 */
[----:B------:R-:W-:Y:S01]  /*52f50*/  STL.64 [R1+0x748], R6 ;  /* 0x0007480601007387 */ /* 0x000fe20000100a00 */
[----:B------:R-:W-:Y:S06]  /*52f60*/  BAR.SYNC.DEFER_BLOCKING 0x0 ;  /* 0x0000000000007b1d */ /* 0x000fec0000010000 */
[----:B-1----:R-:W2:Y:S04]  /*52f70*/  LDL.LU R20, [R1+0x11d0] ;  /* 0x0011d00001147983 */ /* 0x002ea80000300800 */
[----:B------:R-:W0:Y:S01]  /*52f80*/  LDS.128 R4, [R0] ;  /* 0x0000000000047984 */ /* 0x000e220000000c00 */
[----:B------:R-:W-:Y:S06]  /*52f90*/  BAR.SYNC.DEFER_BLOCKING 0x0 ;  /* 0x0000000000007b1d */ /* 0x000fec0000010000 */
[----:B----4-:R-:W-:Y:S04]  /*52fa0*/  STSM.16.M88.4 [R2], R12 ;  /* 0x0000000c02007844 */ /* 0x010fe80000000200 */
[----:B0-----:R-:W-:Y:S04]  /*52fb0*/  STL.64 [R1+0x750], R4 ;  /* 0x0007500401007387 */ /* 0x001fe80000100a00 */
[----:B------:R-:W-:Y:S01]  /*52fc0*/  STL.64 [R1+0x758], R6 ;  /* 0x0007580601007387 */ /* 0x000fe20000100a00 */
[----:B------:R-:W-:Y:S06]  /*52fd0*/  BAR.SYNC.DEFER_BLOCKING 0x0 ;  /* 0x0000000000007b1d */ /* 0x000fec0000010000 */
        /* <DEDUP_REMOVED lines=14> */
[----:B-1----:R-:W4:Y:S04]  /*530c0*/  LDL.LU R24, [R1+0x11e0] ;  /* 0x0011e00001187983 */ /* 0x002f280000300800 */
[----:B------:R-:W4:Y:S04]  /*530d0*/  LDL.LU R25, [R1+0x11e4] ;  /* 0x0011e40001197983 */ /* 0x000f280000300800 */
[----:B------:R-:W4:Y:S04]  /*530e0*/  LDL.LU R26, [R1+0x11e8] ;  /* 0x0011e800011a7983 */ /* 0x000f280000300800 */
[----:B------:R-:W4:Y:S04]  /*530f0*/  LDL.LU R27, [R1+0x11ec] ;  /* 0x0011ec00011b7983 */ /* 0x000f280000300800 */
[----:B0-----:R-:W4:Y:S04]  /*53100*/  LDL.LU R4, [R1+0x11f0] ;  /* 0x0011f00001047983 */ /* 0x001f280000300800 */
[----:B------:R-:W4:Y:S04]  /*53110*/  LDL.LU R5, [R1+0x11f4] ;  /* 0x0011f40001057983 */ /* 0x000f280000300800 */
[----:B---3--:R-:W3:Y:S04]  /*53120*/  LDL.LU R6, [R1+0x11f8] ;  /* 0x0011f80001067983 */ /* 0x008ee80000300800 */
[----:B------:R-:W3:Y:S04]  /*53130*/  LDL.LU R7, [R1+0x11fc] ;  /* 0x0011fc0001077983 */ /* 0x000ee80000300800 */
[----:B------:R-:W2:Y:S04]  /*53140*/  LDL.LU R12, [R1+0x1210] ;  /* 0x00121000010c7983 */ /* 0x000ea80000300800 */
[----:B------:R-:W2:Y:S04]  /*53150*/  LDL.LU R13, [R1+0x1214] ;  /* 0x00121400010d7983 */ /* 0x000ea80000300800 */
[----:B------:R-:W4:Y:S04]  /*53160*/  LDL.LU R14, [R1+0x1218] ;  /* 0x00121800010e7983 */ /* 0x000f280000300800 */
[----:B------:R-:W4:Y:S01]  /*53170*/  LDL.LU R15, [R1+0x121c] ;  /* 0x00121c00010f7983 */ /* 0x000f220000300800 */
[----:B------:R-:W-:Y:S06]  /*53180*/  BAR.SYNC.DEFER_BLOCKING 0x0 ;  /* 0x0000000000007b1d */ /* 0x000fec0000010000 */
        /* <DEDUP_REMOVED lines=8> */
[----:B------:R1:W-:Y:S04]  /*53210*/  STSM.16.M88.4 [R2], R20 ;  /* 0x0000001402007844 */ /* 0x0003e80000000200 */
[----:B0-----:R-:W-:Y:S04]  /*53220*/  STL.64 [R1+0x780], R12 ;  /* 0x0007800c01007387 */ /* 0x001fe80000100a00 */
[----:B------:R-:W-:Y:S01]  /*53230*/  STL.64 [R1+0x788], R14 ;  /* 0x0007880e01007387 */ /* 0x000fe20000100a00 */
[----:B------:R-:W-:Y:S06]  /*53240*/  BAR.SYNC.DEFER_BLOCKING 0x0 ;  /* 0x0000000000007b1d */ /* 0x000fec0000010000 */
[----:B------:R-:W4:Y:S04]  /*53250*/  LDL.LU R16, [R1+0x1220] ;  /* 0x0012200001107983 */ /* 0x000f280000300800 */
[----:B------:R-:W4:Y:S04]  /*53260*/  LDL.LU R17, [R1+0x1224] ;  /* 0x0012240001117983 */ /* 0x000f280000300800 */
[----:B------:R-:W4:Y:S04]  /*53270*/  LDL.LU R18, [R1+0x1228] ;  /* 0x0012280001127983 */ /* 0x000f280000300800 */
[----:B------:R-:W4:Y:S04]  /*53280*/  LDL.LU R19, [R1+0x122c] ;  /* 0x00122c0001137983 */ /* 0x000f280000300800 */
[----:B------:R-:W0:Y:S01]  /*53290*/  LDS.128 R12, [R0] ;  /* 0x00000000000c7984 */ /* 0x000e220000000c00 */
[----:B------:R-:W-:Y:S06]  /*532a0*/  BAR.SYNC.DEFER_BLOCKING 0x0 ;  /* 0x0000000000007b1d */ /* 0x000fec0000010000 */
[----:B-1----:R-:W4:Y:S04]  /*532b0*/  LDL.LU R20, [R1+0x1230] ;  /* 0x0012300001147983 */ /* 0x002f280000300800 */
[----:B------:R1:W-:Y:S04]  /*532c0*/  STSM.16.M88.4 [R2], R24 ;  /* 0x0000001802007844 */ /* 0x0003e80000000200 */
[----:B0-----:R-:W-:Y:S04]  /*532d0*/  STL.64 [R1+0x790], R12 ;  /* 0x0007900c01007387 */ /* 0x001fe80000100a00 */
[----:B------:R-:W-:Y:S01]  /*532e0*/  STL.64 [R1+0x798], R14 ;  /* 0x0007980e01007387 */ /* 0x000fe20000100a00 */
[----:B------:R-:W-:Y:S06]  /*532f0*/  BAR.SYNC.DEFER_BLOCKING 0x0 ;  /* 0x0000000000007b1d */ /* 0x000fec0000010000 */
[----:B------:R-:W4:Y:S04]  /*53300*/  LDL.LU R21, [R1+0x1234] ;  /* 0x0012340001157983 */ /* 0x000f280000300800 */
[----:B------:R-:W4:Y:S04]  /*53310*/  LDL.LU R22, [R1+0x1238] ;  /* 0x0012380001167983 */ /* 0x000f280000300800 */
[----:B------:R-:W4:Y:S04]  /*53320*/  LDL.LU R23, [R1+0x123c] ;  /* 0x00123c0001177983 */ /* 0x000f280000300800 */
[----:B-1----:R-:W4:Y:S04]  /*53330*/  LDL R26, [R1+0x13e0] ;  /* 0x0013e000011a7983 */ /* 0x002f280000100800 */
[----:B------:R-:W0:Y:S01]  /*53340*/  LDS.128 R12, [R0] ;  /* 0x00000000000c7984 */ /* 0x000e220000000c00 */
[----:B------:R-:W-:Y:S06]  /*53350*/  BAR.SYNC.DEFER_BLOCKING 0x0 ;  /* 0x0000000000007b1d */ /* 0x000fec0000010000 */
[----:B---3--:R1:W-:Y:S04]  /*53360*/  STSM.16.M88.4 [R2], R4 ;  /* 0x0000000402007844 */ /* 0x0083e80000000200 */
[----:B0-----:R-:W-:Y:S04]  /*53370*/  STL.64 [R1+0x7b0], R12 ;  /* 0x0007b00c01007387 */ /* 0x001fe80000100a00 */
[----:B------:R-:W-:Y:S01]  /*53380*/  STL.64 [R1+0x7b8], R14 ;  /* 0x0007b80e01007387 */ /* 0x000fe20000100a00 */
[----:B------:R-:W-:Y:S01]  /*53390*/  BAR.SYNC.DEFER_BLOCKING 0x0 ;  /* 0x0000000000007b1d */ /* 0x000fe20000010000 */
[----:B------:R-:W-:-:S07]  /*533a0*/  ISETP.GE.AND P0, PT, R3, UR9, PT ;  /* 0x0000000903007c0c */ /* 0x000fce000bf06270 */
[----:B------:R-:W0:Y:S01]  /*533b0*/  LDC R3, c[0x0][0x244] ;  /* 0x00009100ff037b82 */ /* 0x000e220000000800 */
[----:B------:R-:W-:-:S07]  /*533c0*/  ULDC UR9, c[0x0][0x228] ;  /* 0x00008a0000097ab9 */ /* 0x000fce0000000800 */
[----:B-1----:R-:W1:Y:S08]  /*533d0*/  LDC R4, c[0x0][0x244] ;  /* 0x00009100ff047b82 */ /* 0x002e700000000800 */
[----:B------:R-:W3:Y:S01]  /*533e0*/  LDC R7, c[0x0][0x244] ;  /* 0x00009100ff077b82 */ /* 0x000ee20000000800 */
[----:B------:R-:W0:Y:S07]  /*533f0*/  LDS.128 R12, [R0] ;  /* 0x00000000000c7984 */ /* 0x000e2e0000000c00 */
[----:B------:R-:W3:Y:S01]  /*53400*/  LDC R6, c[0x0][0x244] ;  /* 0x00009100ff067b82 */ /* 0x000ee20000000800 */
        /* <DEDUP_REMOVED lines=9> */
[----:B--2---:R-:W-:Y:S02]  /*534a0*/  STSM.16.M88.4 [R2], R8 ;  /* 0x0000000802007844 */ /* 0x004fe40000000200 */
[----:B------:R-:W-:Y:S06]  /*534b0*/  BAR.SYNC.DEFER_BLOCKING 0x0 ;  /* 0x0000000000007b1d */ /* 0x000fec0000010000 */
[----:B------:R-:W2:Y:S02]  /*534c0*/  LDS.128 R8, [R0] ;  /* 0x0000000000087984 */ /* 0x000ea40000000c00 */
[----:B------:R-:W-:Y:S06]  /*534d0*/  BAR.SYNC.DEFER_BLOCKING 0x0 ;  /* 0x0000000000007b1d */ /* 0x000fec0000010000 */
[----:B----4-:R-:W-:Y:S04]  /*534e0*/  STSM.16.M88.4 [R2], R16 ;  /* 0x0000001002007844 */ /* 0x010fe80000000200 */
[----:B0-----:R0:W-:Y:S04]  /*534f0*/  STL.64 [R1+0x7d0], R12 ;  /* 0x0007d00c01007387 */ /* 0x0011e80000100a00 */
[----:B------:R3:W-:Y:S04]  /*53500*/  STL.64 [R1+0x7d8], R14 ;  /* 0x0007d80e01007387 */ /* 0x0007e80000100a00 */
[----:B0-----:R-:W4:Y:S01]  /*53510*/  LDL.LU.64 R12, [R1+0x2378] ;  /* 0x00237800010c7983 */ /* 0x001f220000300a00 */
[----:B------:R-:W-:Y:S01]  /*53520*/  IMAD R5, R26, UR4, RZ ;  /* 0x000000041a057c24 */ /* 0x000fe2000f8e02ff */
[----:B------:R-:W-:Y:S01]  /*53530*/  ULDC.64 UR4, c[0x0][0x220] ;  /* 0x0000880000047ab9 */ /* 0x000fe20000000a00 */
[----:B------:R-:W0:Y:S01]  /*53540*/  LDC R16, c[0x0][0x244] ;  /* 0x00009100ff107b82 */ /* 0x000e220000000800 */
[----:B--2---:R-:W-:Y:S04]  /*53550*/  STL.64 [R1+0x7c0], R8 ;  /* 0x0007c00801007387 */ /* 0x004fe80000100a00 */
[----:B------:R-:W-:Y:S03]  /*53560*/  STL.64 [R1+0x7c8], R10 ;  /* 0x0007c80a01007387 */ /* 0x000fe60000100a00 */
[----:B---3--:R-:W2:Y:S08]  /*53570*/  LDC R14, c[0x0][0x244] ;  /* 0x00009100ff0e7b82 */ /* 0x008eb00000000800 */
[----:B------:R-:W-:Y:S08]  /*53580*/  BAR.SYNC.DEFER_BLOCKING 0x0 ;  /* 0x0000000000007b1d */ /* 0x000ff00000010000 */
[----:B------:R-:W3:Y:S01]  /*53590*/  LDC R15, c[0x0][0x244] ;  /* 0x00009100ff0f7b82 */ /* 0x000ee20000000800 */
[----:B------:R-:W2:Y:S04]  /*535a0*/  LDL R17, [R1+0x13dc] ;  /* 0x0013dc0001117983 */ /* 0x000ea80000100800 */
[----:B------:R-:W1:Y:S04]  /*535b0*/  LDS.128 R8, [R0] ;  /* 0x0000000000087984 */ /* 0x000e680000000c00 */
[----:B------:R-:W-:Y:S01]  /*535c0*/  STL [R1+0x1dec], R0 ;  /* 0x001dec0001007387 */ /* 0x000fe20000100800 */
[----:B------:R-:W-:Y:S06]  /*535d0*/  BAR.SYNC.DEFER_BLOCKING 0x0 ;  /* 0x0000000000007b1d */ /* 0x000fec0000010000 */
[----:B-1----:R1:W-:Y:S04]  /*535e0*/  STL.64 [R1+0x7a0], R8 ;  /* 0x0007a00801007387 */ /* 0x0023e80000100a00 */
[----:B------:R-:W-:Y:S04]  /*535f0*/  STL.64 [R1+0x7a8], R10 ;  /* 0x0007a80a01007387 */ /* 0x000fe80000100a00 */
[----:B-1----:R-:W3:Y:S04]  /*53600*/  LDL R9, [R1+0x13f0] ;  /* 0x0013f00001097983 */ /* 0x002ee80000100800 */
[----:B------:R-:W3:Y:S04]  /*53610*/  LDL R8, [R1+0x13e8] ;  /* 0x0013e80001087983 */ /* 0x000ee80000100800 */
[----:B------:R-:W3:Y:S04]  /*53620*/  LDL.LU R27, [R1+0x30] ;  /* 0x00003000011b7983 */ /* 0x000ee80000300800 */
[----:B------:R-:W3:Y:S01]  /*53630*/  LDL R0, [R1+0x13ec] ;  /* 0x0013ec0001007983 */ /* 0x000ee20000100800 */
[----:B------:R-:W-:-:S03]  /*53640*/  IMAD R3, R3, 0x40, R5 ;  /* 0x0000004003037824 */ /* 0x000fc600078e0205 */
[----:B------:R1:W-:Y:S01]  /*53650*/  STSM.16.M88.4 [R2], R20 ;  /* 0x0000001402007844 */ /* 0x0003e20000000200 */
[----:B------:R-:W-:Y:S01]  /*53660*/  BAR.SYNC.DEFER_BLOCKING 0x0 ;  /* 0x0000000000007b1d */ /* 0x000fe20000010000 */
[----:B------:R-:W-:Y:S01]  /*53670*/  LEA R24, P1, R5, UR4, 0x1 ;  /* 0x0000000405187c11 */ /* 0x000fe2000f8208ff */
[----:B-1----:R-:W-:Y:S01]  /*53680*/  IMAD R2, R4, 0x40, R3 ;  /* 0x0000004004027824 */ /* 0x002fe200078e0203 */
[----:B------:R-:W-:-:S03]  /*53690*/  LEA R22, P3, R3, UR6, 0x1 ;  /* 0x0000000603167c11 */ /* 0x000fc6000f8608ff */
[----:B------:R-:W-:Y:S01]  /*536a0*/  ULDC UR4, c[0x0][0x228] ;  /* 0x00008a0000047ab9 */ /* 0x000fe20000000800 */
[----:B------:R-:W-:Y:S01]  /*536b0*/  IMAD R4, R7, 0x40, R2 ;  /* 0x0000004007047824 */ /* 0x000fe200078e0202 */
[----:B------:R-:W-:Y:S01]  /*536c0*/  LEA.HI.X.SX32 R25, R5, UR5, 0x1, P1 ;  /* 0x0000000505197c11 */ /* 0x000fe200088f0eff */
[----:B------:R-:W-:Y:S01]  /*536d0*/  ULDC UR5, c[0x0][0x248] ;  /* 0x0000920000057ab9 */ /* 0x000fe20000000800 */
[----:B------:R-:W-:Y:S01]  /*536e0*/  LEA.HI.X.SX32 R23, R3, UR7, 0x1, P3 ;  /* 0x0000000703177c11 */ /* 0x000fe200098f0eff */
[----:B------:R-:W-:Y:S01]  /*536f0*/  ULDC.64 UR6, c[0x0][0x228] ;  /* 0x00008a0000067ab9 */ /* 0x000fe20000000a00 */
[----:B------:R-:W-:Y:S02]  /*53700*/  LEA R18, P1, R4, UR16, 0x1 ;  /* 0x0000001004127c11 */ /* 0x000fe4000f8208ff */
[----:B------:R-:W-:Y:S01]  /*53710*/  LEA R20, P4, R2, UR12, 0x1 ;  /* 0x0000000c02147c11 */ /* 0x000fe2000f8808ff */
[----:B------:R-:W-:Y:S01]  /*53720*/  ULDC UR12, c[0x0][0x228] ;  /* 0x00008a00000c7ab9 */ /* 0x000fe20000000800 */
[----:B------:R-:W-:Y:S01]  /*53730*/  LEA.HI.X.SX32 R19, R4, UR17, 0x1, P1 ;  /* 0x0000001104137c11 */ /* 0x000fe200088f0eff */
[----:B------:R-:W-:Y:S01]  /*53740*/  ULDC.64 UR16, c[0x0][0x220] ;  /* 0x0000880000107ab9 */ /* 0x000fe20000000a00 */
[----:B------:R-:W-:Y:S01]  /*53750*/  ISETP.GE.AND P3, PT, R26, UR9, PT ;  /* 0x000000091a007c0c */ /* 0x000fe2000bf66270 */
[----:B------:R-:W-:Y:S01]  /*53760*/  ULDC UR9, c[0x0][0x228] ;  /* 0x00008a0000097ab9 */ /* 0x000fe20000000800 */
[----:B------:R-:W-:Y:S01]  /*53770*/  LEA.HI.X.SX32 R21, R2, UR13, 0x1, P4 ;  /* 0x0000000d02157c11 */ /* 0x000fe2000a0f0eff */
[----:B------:R-:W-:Y:S01]  /*53780*/  ULDC UR13, c[0x0][0x228] ;  /* 0x00008a00000d7ab9 */ /* 0x000fe20000000800 */
[----:B------:R-:W-:Y:S01]  /*53790*/  IMAD R2, R6, 0x40, R4 ;  /* 0x0000004006027824 */ /* 0x000fe200078e0204 */
[----:B----4-:R-:W-:-:S02]  /*537a0*/  PRMT R13, R28, 0x7632, R13 ;  /* 0x000076321c0d7816 */ /* 0x010fc4000000000d */
[C---:B--2---:R-:W-:Y:S01]  /*537b0*/  ISETP.GE.AND P1, PT, R17.reuse, UR7, PT ;  /* 0x0000000711007c0c */ /* 0x044fe2000bf26270 */
[C---:B------:R-:W-:Y:S01]  /*537c0*/  IMAD R3, R17.reuse, UR5, RZ ;  /* 0x0000000511037c24 */ /* 0x040fe2000f8e02ff */
[----:B------:R-:W-:Y:S01]  /*537d0*/  ISETP.LT.AND P3, PT, R17, UR23, !P3 ;  /* 0x0000001711007c0c */ /* 0x000fe2000df61270 */
[----:B------:R-:W-:Y:S01]  /*537e0*/  ULDC UR7, c[0x0][0x228] ;  /* 0x00008a0000077ab9 */ /* 0x000fe20000000800 */
[----:B------:R-:W-:Y:S01]  /*537f0*/  ULDC UR5, c[0x0][0x248] ;  /* 0x0000920000057ab9 */ /* 0x000fe20000000800 */
[----:B------:R-:W-:-:S04]  /*53800*/  IMAD.WIDE R4, R3, 0x2, R24 ;  /* 0x0000000203047825 */ /* 0x000fc800078e0218 */
[----:B------:R-:W-:-:S04]  /*53810*/  IMAD.WIDE R10, R3, 0x2, R22 ;  /* 0x00000002030a7825 */ /* 0x000fc800078e0216 */
[----:B------:R-:W-:Y:S01]  /*53820*/  IMAD.WIDE R6, R3, 0x2, R20 ;  /* 0x0000000203067825 */ /* 0x000fe200078e0214 */
[----:B---3--:R-:W-:Y:S02]  /*53830*/  ISETP.LT.AND P6, PT, R8, UR4, !P1 ;  /* 0x0000000408007c0c */ /* 0x008fe4000cfc1270 */
[----:B------:R-:W-:Y:S02]  /*53840*/  ISETP.LT.AND P5, PT, R0, UR13, !P1 ;  /* 0x0000000d00007c0c */ /* 0x000fe4000cfa1270 */
[----:B------:R-:W-:Y:S01]  /*53850*/  PRMT R12, R27, 0x7632, R12 ;  /* 0x000076321b0c7816 */ /* 0x000fe2000000000c */
[----:B------:R1:W-:Y:S08]  /*53860*/  @P3 STG.E.U16 desc[UR10][R4.64], R27 ;  /* 0x0000001b04003986 */ /* 0x0003f0000c10150a */
[----:B------:R-:W-:Y:S04]  /*53870*/  @P6 STG.E.U16 desc[UR10][R10.64], R12 ;  /* 0x0000000c0a006986 */ /* 0x000fe8000c10150a */
[----:B------:R2:W-:Y:S01]  /*53880*/  @P5 STG.E.U16 desc[UR10][R6.64], R28 ;  /* 0x0000001c06005986 */ /* 0x0005e2000c10150a */
[----:B-1----:R-:W-:-:S03]  /*53890*/  IMAD R4, R14, 0x40, R2 ;  /* 0x000000400e047824 */ /* 0x002fc600078e0202 */
[----:B--2---:R-:W2:Y:S04]  /*538a0*/  LDL.LU R28, [R1+0x2370] ;  /* 0x00237000011c7983 */ /* 0x004ea80000300800 */
[----:B------:R-:W3:Y:S01]  /*538b0*/  LDL R14, [R1+0x13f8] ;  /* 0x0013f800010e7983 */ /* 0x000ee20000100800 */
[----:B------:R-:W-:Y:S01]  /*538c0*/  ISETP.LT.AND P4, PT, R9, UR12, !P1 ;  /* 0x0000000c09007c0c */ /* 0x000fe2000cf81270 */
[----:B------:R-:W-:Y:S01]  /*538d0*/  IMAD.WIDE R8, R3, 0x2, R18 ;  /* 0x0000000203087825 */ /* 0x000fe200078e0212 */
[----:B------:R-:W-:Y:S01]  /*538e0*/  ULDC.64 UR12, c[0x0][0x220] ;  /* 0x00008800000c7ab9 */ /* 0x000fe20000000a00 */
[----:B------:R-:W4:Y:S02]  /*538f0*/  LDL R27, [R1+0x13fc] ;  /* 0x0013fc00011b7983 */ /* 0x000f240000100800 */
[----:B------:R-:W-:-:S02]  /*53900*/  IMAD R5, R15, 0x40, R4 ;  /* 0x000000400f057824 */ /* 0x000fc400078e0204 */
[----:B------:R-:W2:Y:S02]  /*53910*/  LDL R12, [R1+0x13f4] ;  /* 0x0013f400010c7983 */ /* 0x000ea40000100800 */
[----:B0-----:R-:W-:Y:S01]  /*53920*/  IMAD R7, R16, 0x40, R5 ;  /* 0x0000004010077824 */ /* 0x001fe200078e0205 */
[----:B------:R-:W-:Y:S01]  /*53930*/  LEA R16, P3, R2, UR12, 0x1 ;  /* 0x0000000c02107c11 */ /* 0x000fe2000f8608ff */
[----:B------:R-:W-:Y:S02]  /*53940*/  ULDC UR12, c[0x0][0x228] ;  /* 0x00008a00000c7ab9 */ /* 0x000fe40000000800 */
[----:B------:R0:W-:Y:S01]  /*53950*/  @P4 STG.E.U16 desc[UR10][R8.64], R13 ;  /* 0x0000000d08004986 */ /* 0x0001e2000c10150a */
[----:B------:R-:W-:Y:S01]  /*53960*/  LEA R10, P4, R4, UR16, 0x1 ;  /* 0x00000010040a7c11 */ /* 0x000fe2000f8808ff */
[----:B------:R-:W-:Y:S01]  /*53970*/  ULDC UR16, c[0x0][0x228] ;  /* 0x00008a0000107ab9 */ /* 0x000fe20000000800 */
[----:B------:R-:W-:Y:S01]  /*53980*/  LEA.HI.X.SX32 R17, R2, UR13, 0x1, P3 ;  /* 0x0000000d02117c11 */ /* 0x000fe200098f0eff */
[----:B------:R-:W-:Y:S01]  /*53990*/  ULDC UR13, c[0x0][0x228] ;  /* 0x00008a00000d7ab9 */ /* 0x000fe20000000800 */
[----:B------:R-:W-:Y:S01]  /*539a0*/  LEA.HI.X.SX32 R11, R4, UR17, 0x1, P4 ;  /* 0x00000011040b7c11 */ /* 0x000fe2000a0f0eff */
[----:B0-----:R-:W2:Y:S01]  /*539b0*/  LDL R13, [R1+0x1400] ;  /* 0x00140000010d7983 */ /* 0x001ea20000100800 */
[----:B------:R-:W-:-:S04]  /*539c0*/  LEA R8, P5, R5, UR18, 0x1 ;  /* 0x0000001205087c11 */ /* 0x000fc8000f8a08ff */
[----:B------:R-:W-:Y:S01]  /*539d0*/  LEA.HI.X.SX32 R9, R5, UR19, 0x1, P5 ;  /* 0x0000001305097c11 */ /* 0x000fe2000a8f0eff */
[----:B------:R0:W-:Y:S01]  /*539e0*/  STL [R1+0x2368], R10 ;  /* 0x0023680a01007387 */ /* 0x0001e20000100800 */
[----:B---3--:R-:W-:Y:S01]  /*539f0*/  ISETP.LT.AND P5, PT, R14, UR13, !P1 ;  /* 0x0000000d0e007c0c */ /* 0x008fe2000cfa1270 */
[----:B------:R-:W-:Y:S02]  /*53a00*/  IMAD.WIDE R14, R3, 0x2, R10 ;  /* 0x00000002030e7825 */ /* 0x000fe400078e020a */
[----:B0-----:R-:W3:Y:S04]  /*53a10*/  LDL.LU R10, [R1+0xe0] ;  /* 0x0000e000010a7983 */ /* 0x001ee80000300800 */
[----:B------:R0:W-:Y:S04]  /*53a20*/  STL [R1+0x2364], R11 ;  /* 0x0023640b01007387 */ /* 0x0001e80000100800 */
[----:B0-----:R-:W3:Y:S01]  /*53a30*/  LDL.LU R11, [R1+0x10] ;  /* 0x00001000010b7983 */ /* 0x001ee20000300800 */
[----:B----4-:R-:W-:-:S02]  /*53a40*/  ISETP.LT.AND P4, PT, R27, UR12, !P1 ;  /* 0x0000000c1b007c0c */ /* 0x010fc4000cf81270 */
[----:B------:R-:W-:Y:S01]  /*53a50*/  LEA R6, P6, R7, UR20, 0x1 ;  /* 0x0000001407067c11 */ /* 0x000fe2000f8c08ff */
[----:B------:R-:W-:Y:S01]  /*53a60*/  VIADD R2, R3, UR5 ;  /* 0x0000000503027c36 */ /* 0x000fe20008000000 */
[----:B------:R-:W-:Y:S01]  /*53a70*/  ULDC UR5, c[0x0][0x228] ;  /* 0x00008a0000057ab9 */ /* 0x000fe20000000800 */
[----:B------:R-:W-:Y:S01]  /*53a80*/  ULDC.64 UR12, c[0x0][0x228] ;  /* 0x00008a00000c7ab9 */ /* 0x000fe20000000a00 */
[----:B--2---:R-:W-:Y:S01]  /*53a90*/  ISETP.LT.AND P3, PT, R13, UR9, !P1 ;  /* 0x000000090d007c0c */ /* 0x004fe2000cf61270 */
[----:B------:R-:W-:Y:S01]  /*53aa0*/  ULDC UR9, c[0x0][0x228] ;  /* 0x00008a0000097ab9 */ /* 0x000fe20000000800 */
[----:B------:R-:W-:Y:S02]  /*53ab0*/  ISETP.LT.AND P1, PT, R12, UR15, !P1 ;  /* 0x0000000f0c007c0c */ /* 0x000fe4000cf21270 */
[----:B------:R-:W-:Y:S01]  /*53ac0*/  LEA.HI.X.SX32 R7, R7, UR21, 0x1, P6 ;  /* 0x0000001507077c11 */ /* 0x000fe2000b0f0eff */
[C---:B------:R-:W-:Y:S01]  /*53ad0*/  IMAD.WIDE R12, R3.reuse, 0x2, R8 ;  /* 0x00000002030c7825 */ /* 0x040fe200078e0208 */
[----:B------:R-:W-:Y:S01]  /*53ae0*/  ISETP.LT.AND P6, PT, R26, UR7, !P2 ;  /* 0x000000071a007c0c */ /* 0x000fe2000d7c1270 */
[----:B------:R-:W-:Y:S01]  /*53af0*/  ULDC UR7, c[0x0][0x228] ;  /* 0x00008a0000077ab9 */ /* 0x000fe20000000800 */
[----:B------:R-:W-:Y:S01]  /*53b00*/  ULDC UR15, c[0x0][0x228] ;  /* 0x00008a00000f7ab9 */ /* 0x000fe20000000800 */
[----:B------:R-:W-:-:S04]  /*53b10*/  IMAD.WIDE R26, R3, 0x2, R16 ;  /* 0x00000002031a7825 */ /* 0x000fc800078e0210 */
[----:B------:R-:W-:Y:S01]  /*53b20*/  IMAD.WIDE R4, R3, 0x2, R6 ;  /* 0x0000000203047825 */ /* 0x000fe200078e0206 */
[----:B------:R-:W-:Y:S02]  /*53b30*/  PRMT R3, R29, 0x7632, R3 ;  /* 0x000076321d037816 */ /* 0x000fe40000000003 */
[----:B---3--:R-:W-:Y:S01]  /*53b40*/  PRMT R28, R11, 0x7632, R28 ;  /* 0x000076320b1c7816 */ /* 0x008fe2000000001c */
[----:B------:R-:W-:Y:S04]  /*53b50*/  @P1 STG.E.U16 desc[UR10][R26.64], R11 ;  /* 0x0000000b1a001986 */ /* 0x000fe8000c10150a */
[----:B------:R0:W-:Y:S04]  /*53b60*/  @P5 STG.E.U16 desc[UR10][R14.64], R28 ;  /* 0x0000001c0e005986 */ /* 0x0001e8000c10150a */
[----:B------:R1:W-:Y:S04]  /*53b70*/  @P4 STG.E.U16 desc[UR10][R12.64], R29 ;  /* 0x0000001d0c004986 */ /* 0x0003e8000c10150a */
[----:B------:R2:W-:Y:S04]  /*53b80*/  @P3 STG.E.U16 desc[UR10][R4.64], R3 ;  /* 0x0000000304003986 */ /* 0x0005e8000c10150a */
[----:B0-----:R-:W3:Y:S04]  /*53b90*/  LDL.LU R14, [R1+0xf0] ;  /* 0x0000f000010e7983 */ /* 0x001ee80000300800 */
[----:B------:R-:W4:Y:S04]  /*53ba0*/  LDL R15, [R1+0x13dc] ;  /* 0x0013dc00010f7983 */ /* 0x000f280000100800 */
[----:B-1----:R-:W4:Y:S04]  /*53bb0*/  LDL.LU R29, [R1+0x236c] ;  /* 0x00236c00011d7983 */ /* 0x002f280000300800 */
[----:B--2---:R-:W2:Y:S04]  /*53bc0*/  LDL R5, [R1+0x13e8] ;  /* 0x0013e80001057983 */ /* 0x004ea80000100800 */
[----:B------:R-:W4:Y:S04]  /*53bd0*/  LDL R12, [R1+0x13f0] ;  /* 0x0013f000010c7983 */ /* 0x000f280000100800 */
[----:B------:R-:W4:Y:S04]  /*53be0*/  LDL R13, [R1+0x13f4] ;  /* 0x0013f400010d7983 */ /* 0x000f280000100800 */
[----:B------:R-:W4:Y:S01]  /*53bf0*/  LDL R11, [R1+0x130] ;  /* 0x00013000010b7983 */ /* 0x000f220000100800 */
[----:B------:R-:W-:Y:S01]  /*53c00*/  IMAD.WIDE R26, R2, 0x2, R24 ;  /* 0x00000002021a7825 */ /* 0x000fe200078e0218 */
[----:B------:R-:W-:Y:S01]  /*53c10*/  ISETP.LT.AND P5, PT, R0, UR7, !P2 ;  /* 0x0000000700007c0c */ /* 0x000fe2000d7a1270 */
[----:B------:R-:W-:Y:S01]  /*53c20*/  ULDC UR7, c[0x0][0x228] ;  /* 0x00008a0000077ab9 */ /* 0x000fe20000000800 */
[----:B------:R0:W-:Y:S01]  /*53c30*/  STL [R1+0x2360], R21 ;  /* 0x0023601501007387 */ /* 0x0001e20000100800 */
[----:B------:R-:W-:-:S03]  /*53c40*/  PRMT R28, R10, 0x7632, R28 ;  /* 0x000076320a1c7816 */ /* 0x000fc6000000001c */
[----:B---3--:R1:W-:Y:S01]  /*53c50*/  @P6 STG.E.U16 desc[UR10][R26.64], R14 ;  /* 0x0000000e1a006986 */ /* 0x0083e2000c10150a */
[----:B--2---:R-:W-:Y:S01]  /*53c60*/  ISETP.LT.AND P6, PT, R5, UR9, !P2 ;  /* 0x0000000905007c0c */ /* 0x004fe2000d7c1270 */
[----:B------:R-:W-:Y:S01]  /*53c70*/  IMAD.WIDE R4, R2, 0x2, R22 ;  /* 0x0000000202047825 */ /* 0x000fe200078e0216 */
[----:B----4-:R-:W-:Y:S01]  /*53c80*/  PRMT R29, R14, 0x7632, R29 ;  /* 0x000076320e1d7816 */ /* 0x010fe2000000001d */
[----:B------:R-:W-:Y:S01]  /*53c90*/  ULDC UR9, c[0x0][0x228] ;  /* 0x00008a0000097ab9 */ /* 0x000fe20000000800 */
[----:B------:R-:W-:Y:S01]  /*53ca0*/  ISETP.LT.AND P4, PT, R12, UR5, !P2 ;  /* 0x000000050c007c0c */ /* 0x000fe2000d781270 */
[----:B------:R-:W-:Y:S01]  /*53cb0*/  VIADD R3, R15, 0x3 ;  /* 0x000000030f037836 */ /* 0x000fe20000000000 */
[----:B------:R-:W-:Y:S01]  /*53cc0*/  ULDC UR5, c[0x0][0x228] ;  /* 0x00008a0000057ab9 */ /* 0x000fe20000000800 */
[----:B------:R-:W-:Y:S01]  /*53cd0*/  ISETP.LT.AND P3, PT, R13, UR22, !P2 ;  /* 0x000000160d007c0c */ /* 0x000fe2000d761270 */
[C---:B------:R-:W-:Y:S02]  /*53ce0*/  IMAD.WIDE R12, R2.reuse, 0x2, R20 ;  /* 0x00000002020c7825 */ /* 0x040fe400078e0214 */
[----:B0-----:R-:W2:Y:S02]  /*53cf0*/  LDL.LU R21, [R1+0x110] ;  /* 0x0001100001157983 */ /* 0x001ea40000300800 */
[----:B-1----:R-:W-:-:S02]  /*53d00*/  IMAD.WIDE R14, R2, 0x2, R18 ;  /* 0x00000002020e7825 */ /* 0x002fc400078e0212 */
[----:B------:R0:W-:Y:S04]  /*53d10*/  STL [R1+0x235c], R19 ;  /* 0x00235c1301007387 */ /* 0x0001e80000100800 */
[----:B------:R1:W-:Y:S01]  /*53d20*/  @P6 STG.E.U16 desc[UR10][R4.64], R29 ;  /* 0x0000001d04006986 */ /* 0x0003e2000c10150a */
[----:B------:R-:W-:-:S03]  /*53d30*/  IMAD.WIDE R26, R2, 0x2, R16 ;  /* 0x00000002021a7825 */ /* 0x000fc600078e0210 */
[----:B------:R3:W-:Y:S04]  /*53d40*/  @P5 STG.E.U16 desc[UR10][R12.64], R10 ;  /* 0x0000000a0c005986 */ /* 0x0007e8000c10150a */
[----:B0-----:R-:W4:Y:S04]  /*53d50*/  LDL.LU R19, [R1+0x34] ;  /* 0x0000340001137983 */ /* 0x001f280000300800 */
[----:B-1----:R-:W4:Y:S04]  /*53d60*/  LDL R4, [R1+0x1400] ;  /* 0x0014000001047983 */ /* 0x002f280000100800 */
[----:B---3--:R-:W3:Y:S04]  /*53d70*/  LDL.LU R10, [R1+0x2368] ;  /* 0x00236800010a7983 */ /* 0x008ee80000300800 */
[----:B------:R-:W4:Y:S04]  /*53d80*/  LDL R12, [R1+0x13f8] ;  /* 0x0013f800010c7983 */ /* 0x000f280000100800 */
[----:B------:R0:W-:Y:S04]  /*53d90*/  @P4 STG.E.U16 desc[UR10][R14.64], R28 ;  /* 0x0000001c0e004986 */ /* 0x0001e8000c10150a */
[----:B------:R-:W3:Y:S04]  /*53da0*/  LDL R13, [R1+0x13fc] ;  /* 0x0013fc00010d7983 */ /* 0x000ee80000100800 */
[----:B------:R1:W-:Y:S04]  /*53db0*/  @P3 STG.E.U16 desc[UR10][R26.64], R11 ;  /* 0x0000000b1a003986 */ /* 0x0003e8000c10150a */
[----:B0-----:R-:W3:Y:S04]  /*53dc0*/  LDL R14, [R1+0x13e0] ;  /* 0x0013e000010e7983 */ /* 0x001ee80000100800 */
[----:B------:R-:W3:Y:S04]  /*53dd0*/  LDL R15, [R1+0x13e8] ;  /* 0x0013e800010f7983 */ /* 0x000ee80000100800 */
[----:B-1----:R-:W3:Y:S04]  /*53de0*/  LDL.LU R11, [R1+0x2364] ;  /* 0x00236400010b7983 */ /* 0x002ee80000300800 */
[----:B------:R-:W3:Y:S01]  /*53df0*/  LDL.LU R27, [R1+0x130] ;  /* 0x00013000011b7983 */ /* 0x000ee20000300800 */
[----:B------:R-:W-:Y:S01]  /*53e00*/  ISETP.GE.AND P1, PT, R3, UR13, PT ;  /* 0x0000000d03007c0c */ /* 0x000fe2000bf26270 */
[----:B------:R-:W-:-:S02]  /*53e10*/  ULDC UR13, c[0x0][0x228] ;  /* 0x00008a00000d7ab9 */ /* 0x000fc40000000800 */
[----:B------:R0:W-:Y:S01]  /*53e20*/  STL [R1+0x2358], R0 ;  /* 0x0023580001007387 */ /* 0x0001e20000100800 */
[----:B--2---:R-:W-:Y:S02]  /*53e30*/  PRMT R28, R21, 0x7632, R28 ;  /* 0x00007632151c7816 */ /* 0x004fe4000000001c */
[----:B----4-:R-:W-:Y:S01]  /*53e40*/  ISETP.LT.AND P4, PT, R12, UR5, !P2 ;  /* 0x000000050c007c0c */ /* 0x010fe2000d781270 */
[----:B------:R-:W-:Y:S01]  /*53e50*/  ULDC UR5, c[0x0][0x248] ;  /* 0x0000920000057ab9 */ /* 0x000fe20000000800 */
[----:B---3--:R-:W-:Y:S01]  /*53e60*/  ISETP.LT.AND P3, PT, R13, UR16, !P2 ;  /* 0x000000100d007c0c */ /* 0x008fe2000d761270 */
[----:B------:R-:W-:Y:S01]  /*53e70*/  ULDC.64 UR16, c[0x0][0x228] ;  /* 0x00008a0000107ab9 */ /* 0x000fe20000000a00 */
[----:B------:R-:W-:Y:S01]  /*53e80*/  ISETP.LT.AND P2, PT, R4, UR15, !P2 ;  /* 0x0000000f04007c0c */ /* 0x000fe2000d741270 */
[----:B------:R-:W-:Y:S01]  /*53e90*/  VIADD R4, R2, UR5 ;  /* 0x0000000502047c36 */ /* 0x000fe20008000000 */
[----:B------:R-:W-:Y:S01]  /*53ea0*/  PRMT R5, R19, 0x7632, R5 ;  /* 0x0000763213057816 */ /* 0x000fe20000000005 */
[----:B------:R-:W-:Y:S01]  /*53eb0*/  ULDC UR5, c[0x0][0x228] ;  /* 0x00008a0000057ab9 */ /* 0x000fe20000000800 */
[----:B------:R-:W-:Y:S01]  /*53ec0*/  ULDC UR15, c[0x0][0x228] ;  /* 0x00008a00000f7ab9 */ /* 0x000fe20000000800 */
[----:B------:R-:W-:Y:S01]  /*53ed0*/  ISETP.LT.AND P6, PT, R14, UR13, !P0 ;  /* 0x0000000d0e007c0c */ /* 0x000fe2000c7c1270 */
[----:B------:R-:W-:Y:S01]  /*53ee0*/  ULDC UR13, c[0x0][0x228] ;  /* 0x00008a00000d7ab9 */ /* 0x000fe20000000800 */
[----:B------:R-:W-:Y:S01]  /*53ef0*/  ISETP.LT.AND P5, PT, R15, UR9, !P0 ;  /* 0x000000090f007c0c */ /* 0x000fe2000c7a1270 */
[----:B------:R-:W-:Y:S01]  /*53f00*/  IMAD.WIDE R12, R2, 0x2, R10 ;  /* 0x00000002020c7825 */ /* 0x000fe200078e020a */
[----:B------:R-:W-:Y:S01]  /*53f10*/  ULDC UR9, c[0x0][0x228] ;  /* 0x00008a0000097ab9 */ /* 0x000fe20000000800 */
[----:B------:R-:W-:-:S02]  /*53f20*/  PRMT R3, R27, 0x7632, R3 ;  /* 0x000076321b037816 */ /* 0x000fc40000000003 */
[----:B------:R-:W-:-:S03]  /*53f30*/  IMAD.WIDE R26, R2, 0x2, R6 ;  /* 0x00000002021a7825 */ /* 0x000fc600078e0206 */
[----:B------:R1:W-:Y:S01]  /*53f40*/  @P4 STG.E.U16 desc[UR10][R12.64], R3 ;  /* 0x000000030c004986 */ /* 0x0003e2000c10150a */
[----:B------:R-:W-:Y:S01]  /*53f50*/  IMAD.WIDE R14, R4, 0x2, R24 ;  /* 0x00000002040e7825 */ /* 0x000fe200078e0218 */
[----:B------:R-:W-:Y:S01]  /*53f60*/  ISETP.LT.AND P4, PT, R0, UR7, !P0 ;  /* 0x0000000700007c0c */ /* 0x000fe2000c781270 */
[----:B------:R-:W-:Y:S01]  /*53f70*/  ULDC UR7, c[0x0][0x228] ;  /* 0x00008a0000077ab9 */ /* 0x000fe20000000800 */
[----:B0-----:R-:W2:Y:S01]  /*53f80*/  LDL R0, [R1+0x14] ;  /* 0x0000140001007983 */ /* 0x001ea20000100800 */
[----:B-1----:R-:W-:-:S04]  /*53f90*/  IMAD.WIDE R12, R2, 0x2, R8 ;  /* 0x00000002020c7825 */ /* 0x002fc800078e0208 */
[----:B------:R-:W-:Y:S01]  /*53fa0*/  IMAD.WIDE R2, R4, 0x2, R22 ;  /* 0x0000000204027825 */ /* 0x000fe200078e0216 */
[----:B------:R0:W-:Y:S04]  /*53fb0*/  @P3 STG.E.U16 desc[UR10][R12.64], R21 ;  /* 0x000000150c003986 */ /* 0x0001e8000c10150a */
[----:B------:R1:W-:Y:S04]  /*53fc0*/  @P2 STG.E.U16 desc[UR10][R26.64], R28 ;  /* 0x0000001c1a002986 */ /* 0x0003e8000c10150a */
[----:B------:R3:W-:Y:S04]  /*53fd0*/  @P6 STG.E.U16 desc[UR10][R14.64], R19 ;  /* 0x000000130e006986 */ /* 0x0007e8000c10150a */
[----:B0-----:R-:W4:Y:S04]  /*53fe0*/  LDL.LU R21, [R1+0x2360] ;  /* 0x0023600001157983 */ /* 0x001f280000300800 */
[----:B-1----:R-:W4:Y:S04]  /*53ff0*/  LDL.LU R26, [R1+0x24] ;  /* 0x00002400011a7983 */ /* 0x002f280000300800 */
[----:B------:R-:W4:Y:S04]  /*54000*/  LDL R27, [R1+0x13dc] ;  /* 0x0013dc00011b7983 */ /* 0x000f280000100800 */
[----:B---3--:R-:W3:Y:S04]  /*54010*/  LDL.LU R19, [R1+0x235c] ;  /* 0x00235c0001137983 */ /* 0x008ee80000300800 */
[----:B------:R0:W-:Y:S04]  /*54020*/  @P5 STG.E.U16 desc[UR10][R2.64], R5 ;  /* 0x0000000502005986 */ /* 0x0001e8000c10150a */
[----:B------:R-:W3:Y:S04]  /*54030*/  LDL R14, [R1+0x13f8] ;  /* 0x0013f800010e7983 */ /* 0x000ee80000100800 */
[----:B------:R-:W3:Y:S04]  /*54040*/  LDL R15, [R1+0x13fc] ;  /* 0x0013fc00010f7983 */ /* 0x000ee80000100800 */
[----:B0-----:R-:W3:Y:S04]  /*54050*/  LDL R2, [R1+0x13f0] ;  /* 0x0013f00001027983 */ /* 0x001ee80000100800 */
[----:B------:R-:W3:Y:S01]  /*54060*/  LDL R3, [R1+0x13f4] ;  /* 0x0013f40001037983 */ /* 0x000ee20000100800 */
[----:B--2---:R-:W-:Y:S01]  /*54070*/  PRMT R28, R0, 0x7632, R28 ;  /* 0x00007632001c7816 */ /* 0x004fe2000000001c */
[----:B----4-:R-:W-:Y:S01]  /*54080*/  IMAD.WIDE R12, R4, 0x2, R20 ;  /* 0x00000002040c7825 */ /* 0x010fe200078e0214 */
[----:B------:R-:W-:-:S04]  /*54090*/  PRMT R29, R26, 0x7632, R29 ;  /* 0x000076321a1d7816 */ /* 0x000fc8000000001d */
[----:B------:R0:W-:Y:S01]  /*540a0*/  @P4 STG.E.U16 desc[UR10][R12.64], R26 ;  /* 0x0000001a0c004986 */ /* 0x0001e2000c10150a */
[----:B------:R-:W-:-:S03]  /*540b0*/  VIADD R5, R27, 0x4 ;  /* 0x000000041b057836 */ /* 0x000fc60000000000 */
[----:B---3--:R1:W-:Y:S01]  /*540c0*/  STL [R1+0x2354], R19 ;  /* 0x0023541301007387 */ /* 0x0083e20000100800 */
[----:B0-----:R-:W-:Y:S01]  /*540d0*/  IMAD.WIDE R12, R4, 0x2, R16 ;  /* 0x00000002040c7825 */ /* 0x001fe200078e0210 */
[----:B------:R-:W-:Y:S01]  /*540e0*/  ISETP.LT.AND P3, PT, R2, UR6, !P0 ;  /* 0x0000000602007c0c */ /* 0x000fe2000c761270 */
[----:B------:R-:W-:Y:S01]  /*540f0*/  ULDC UR6, c[0x0][0x228] ;  /* 0x00008a0000067ab9 */ /* 0x000fe20000000800 */
[----:B------:R-:W-:Y:S01]  /*54100*/  ISETP.LT.AND P6, PT, R3, UR7, !P0 ;  /* 0x0000000703007c0c */ /* 0x000fe2000c7c1270 */
[----:B------:R-:W-:Y:S01]  /*54110*/  IMAD.WIDE R2, R4, 0x2, R18 ;  /* 0x0000000204027825 */ /* 0x000fe200078e0212 */
[----:B------:R-:W-:Y:S01]  /*54120*/  ISETP.LT.AND P5, PT, R14, UR6, !P0 ;  /* 0x000000060e007c0c */ /* 0x000fe2000c7a1270 */
[----:B------:R-:W-:Y:S01]  /*54130*/  ULDC.64 UR6, c[0x0][0x228] ;  /* 0x00008a0000067ab9 */ /* 0x000fe20000000a00 */
[----:B-1----:R-:W2:Y:S01]  /*54140*/  LDL.LU R19, [R1+0xf4] ;  /* 0x0000f40001137983 */ /* 0x002ea20000300800 */
[----:B------:R-:W-:Y:S02]  /*54150*/  ISETP.GE.AND P2, PT, R5, UR7, PT ;  /* 0x0000000705007c0c */ /* 0x000fe4000bf46270 */
[----:B------:R-:W-:Y:S01]  /*54160*/  ISETP.LT.AND P4, PT, R15, UR5, !P0 ;  /* 0x000000050f007c0c */ /* 0x000fe2000c781270 */
[----:B------:R-:W3:Y:S04]  /*54170*/  LDL R5, [R1+0x13dc] ;  /* 0x0013dc0001057983 */ /* 0x000ee80000100800 */
[----:B------:R0:W-:Y:S01]  /*54180*/  @P3 STG.E.U16 desc[UR10][R2.64], R29 ;  /* 0x0000001d02003986 */ /* 0x0001e2000c10150a */
[C---:B------:R-:W-:Y:S01]  /*54190*/  IMAD.WIDE R14, R4.reuse, 0x2, R10 ;  /* 0x00000002040e7825 */ /* 0x040fe200078e020a */
[----:B------:R-:W-:Y:S01]  /*541a0*/  ULDC UR5, c[0x0][0x248] ;  /* 0x0000920000057ab9 */ /* 0x000fe20000000800 */
[----:B------:R-:W-:Y:S01]  /*541b0*/  ULDC UR7, c[0x0][0x228] ;  /* 0x00008a0000077ab9 */ /* 0x000fe20000000800 */
[----:B------:R1:W-:Y:S04]  /*541c0*/  @P6 STG.E.U16 desc[UR10][R12.64], R0 ;  /* 0x000000000c006986 */ /* 0x0003e8000c10150a */
[----:B0-----:R-:W4:Y:S04]  /*541d0*/  LDL R2, [R1+0x13e0] ;  /* 0x0013e00001027983 */ /* 0x001f280000100800 */
[----:B------:R-:W2:Y:S04]  /*541e0*/  LDL.LU R3, [R1+0x4] ;  /* 0x0000040001037983 */ /* 0x000ea80000300800 */
[----:B-1----:R-:W3:Y:S04]  /*541f0*/  LDL.LU R0, [R1+0x2358] ;  /* 0x0023580001007983 */ /* 0x002ee80000300800 */
[----:B------:R-:W3:Y:S04]  /*54200*/  LDL R12, [R1+0x1400] ;  /* 0x00140000010c7983 */ /* 0x000ee80000100800 */
[----:B------:R-:W3:Y:S01]  /*54210*/  LDL R13, [R1+0x13e8] ;  /* 0x0013e800010d7983 */ /* 0x000ee20000100800 */
[----:B------:R-:W-:-:S03]  /*54220*/  IMAD.WIDE R26, R4, 0x2, R8 ;  /* 0x00000002041a7825 */ /* 0x000fc600078e0208 */
[----:B------:R0:W-:Y:S02]  /*54230*/  @P5 STG.E.U16 desc[UR10][R14.64], R28 ;  /* 0x0000001c0e005986 */ /* 0x0001e4000c10150a */
[----:B0-----:R-:W-:Y:S01]  /*54240*/  VIADD R28, R4, UR5 ;  /* 0x00000005041c7c36 */ /* 0x001fe20008000000 */
[----:B------:R-:W-:Y:S01]  /*54250*/  ULDC UR5, c[0x0][0x228] ;  /* 0x00008a0000057ab9 */ /* 0x000fe20000000800 */
[----:B----4-:R-:W-:Y:S01]  /*54260*/  ISETP.LT.AND P6, PT, R2, UR13, !P1 ;  /* 0x0000000d02007c0c */ /* 0x010fe2000cfc1270 */
[----:B------:R-:W-:Y:S01]  /*54270*/  ULDC UR13, c[0x0][0x228] ;  /* 0x00008a00000d7ab9 */ /* 0x000fe20000000800 */
[----:B--2---:R0:W-:Y:S01]  /*54280*/  @P4 STG.E.U16 desc[UR10][R26.64], R3 ;  /* 0x000000031a004986 */ /* 0x0041e2000c10150a */
[----:B------:R-:W-:Y:S02]  /*54290*/  PRMT R29, R3, 0x7632, R29 ;  /* 0x00007632031d7816 */ /* 0x000fe4000000001d */
[----:B---3--:R-:W-:Y:S02]  /*542a0*/  ISETP.LT.AND P3, PT, R12, UR15, !P0 ;  /* 0x0000000f0c007c0c */ /* 0x008fe4000c761270 */
[----:B------:R-:W-:Y:S01]  /*542b0*/  ISETP.LT.AND P5, PT, R13, UR9, !P1 ;  /* 0x000000090d007c0c */ /* 0x000fe2000cfa1270 */
[----:B------:R-:W-:Y:S01]  /*542c0*/  STL [R1+0x2348], R0 ;  /* 0x0023480001007387 */ /* 0x000fe20000100800 */
[----:B0-----:R-:W-:Y:S01]  /*542d0*/  VIADD R26, R5, 0x5 ;  /* 0x00000005051a7836 */ /* 0x001fe20000000000 */
[----:B------:R-:W-:Y:S01]  /*542e0*/  PRMT R27, R19, 0x7632, R27 ;  /* 0x00007632131b7816 */ /* 0x000fe2000000001b */
[----:B------:R-:W-:Y:S01]  /*542f0*/  IMAD.WIDE R2, R28, 0x2, R24 ;  /* 0x000000021c027825 */ /* 0x000fe200078e0218 */
[----:B------:R0:W-:Y:S01]  /*54300*/  STL [R1+0x234c], R24 ;  /* 0x00234c1801007387 */ /* 0x0001e20000100800 */
[----:B------:R-:W-:Y:S01]  /*54310*/  ISETP.LT.AND P4, PT, R0, UR7, !P1 ;  /* 0x0000000700007c0c */ /* 0x000fe2000cf81270 */
[----:B------:R-:W-:Y:S01]  /*54320*/  ULDC UR9, c[0x0][0x228] ;  /* 0x00008a0000097ab9 */ /* 0x000fe20000000800 */
[----:B------:R-:W-:Y:S01]  /*54330*/  IMAD.WIDE R4, R4, 0x2, R6 ;  /* 0x0000000204047825 */ /* 0x000fe200078e0206 */
[----:B------:R-:W-:Y:S01]  /*54340*/  ISETP.GE.AND P0, PT, R26, UR17, PT ;  /* 0x000000111a007c0c */ /* 0x000fe2000bf06270 */
[----:B------:R-:W-:-:S02]  /*54350*/  ULDC UR7, c[0x0][0x228] ;  /* 0x00008a0000077ab9 */ /* 0x000fc40000000800 */
[C---:B------:R-:W-:Y:S01]  /*54360*/  IMAD.WIDE R12, R28.reuse, 0x2, R22 ;  /* 0x000000021c0c7825 */ /* 0x040fe200078e0216 */
[----:B0-----:R-:W2:Y:S04]  /*54370*/  LDL.LU R24, [R1+0x134] ;  /* 0x0001340001187983 */ /* 0x001ea80000300800 */
[----:B------:R0:W-:Y:S04]  /*54380*/  STL [R1+0x2344], R25 ;  /* 0x0023441901007387 */ /* 0x0001e80000100800 */
[----:B------:R1:W-:Y:S04]  /*54390*/  @P3 STG.E.U16 desc[UR10][R4.64], R29 ;  /* 0x0000001d04003986 */ /* 0x0003e8000c10150a */
[----:B0-----:R-:W3:Y:S04]  /*543a0*/  LDL.LU R25, [R1+0x114] ;  /* 0x0001140001197983 */ /* 0x001ee80000300800 */
[----:B------:R-:W-:Y:S04]  /*543b0*/  STL [R1+0x2350], R23 ;  /* 0x0023501701007387 */ /* 0x000fe80000100800 */
[----:B------:R-:W4:Y:S04]  /*543c0*/  LDL.LU R26, [R1+0xe4] ;  /* 0x0000e400011a7983 */ /* 0x000f280000300800 */
[----:B-1----:R-:W3:Y:S04]  /*543d0*/  LDL R4, [R1+0x13fc] ;  /* 0x0013fc0001047983 */ /* 0x002ee80000100800 */
[----:B------:R-:W3:Y:S04]  /*543e0*/  LDL R5, [R1+0x1400] ;  /* 0x0014000001057983 */ /* 0x000ee80000100800 */
[----:B------:R0:W-:Y:S04]  /*543f0*/  @P6 STG.E.U16 desc[UR10][R2.64], R19 ;  /* 0x0000001302006986 */ /* 0x0001e8000c10150a */
[----:B------:R1:W-:Y:S04]  /*54400*/  @P5 STG.E.U16 desc[UR10][R12.64], R27 ;  /* 0x0000001b0c005986 */ /* 0x0003e8000c10150a */
[----:B0-----:R-:W3:Y:S04]  /*54410*/  LDL.LU R19, [R1+0x2354] ;  /* 0x0023540001137983 */ /* 0x001ee80000300800 */
[----:B-1----:R-:W3:Y:S04]  /*54420*/  LDL R13, [R1+0x13f0] ;  /* 0x0013f000010d7983 */ /* 0x002ee80000100800 */
[----:B------:R-:W3:Y:S04]  /*54430*/  LDL R2, [R1+0x13f4] ;  /* 0x0013f40001027983 */ /* 0x000ee80000100800 */
[----:B------:R-:W3:Y:S01]  /*54440*/  LDL R3, [R1+0x13f8] ;  /* 0x0013f80001037983 */ /* 0x000ee20000100800 */
[----:B------:R-:W-:-:S03]  /*54450*/  IMAD.WIDE R14, R28, 0x2, R20 ;  /* 0x000000021c0e7825 */ /* 0x000fc600078e0214 */
[----:B------:R0:W-:Y:S01]  /*54460*/  STL [R1+0x2340], R16 ;  /* 0x0023401001007387 */ /* 0x0001e20000100800 */
[----:B--2---:R-:W-:-:S03]  /*54470*/  PRMT R0, R24, 0x7632, R0 ;  /* 0x0000763218007816 */ /* 0x004fc60000000000 */
[----:B----4-:R1:W-:Y:S01]  /*54480*/  @P4 STG.E.U16 desc[UR10][R14.64], R26 ;  /* 0x0000001a0e004986 */ /* 0x0103e2000c10150a */
[----:B------:R-:W-:Y:S02]  /*54490*/  PRMT R23, R26, 0x7632, R23 ;  /* 0x000076321a177816 */ /* 0x000fe40000000017 */
[----:B---3--:R-:W-:Y:S01]  /*544a0*/  ISETP.LT.AND P3, PT, R4, UR7, !P1 ;  /* 0x0000000704007c0c */ /* 0x008fe2000cf61270 */
[----:B------:R-:W-:Y:S01]  /*544b0*/  ULDC UR7, c[0x0][0x228] ;  /* 0x00008a0000077ab9 */ /* 0x000fe20000000800 */
[----:B------:R-:W-:Y:S02]  /*544c0*/  ISETP.LT.AND P6, PT, R13, UR14, !P1 ;  /* 0x0000000e0d007c0c */ /* 0x000fe4000cfc1270 */
[----:B------:R-:W-:Y:S02]  /*544d0*/  ISETP.LT.AND P5, PT, R2, UR13, !P1 ;  /* 0x0000000d02007c0c */ /* 0x000fe4000cfa1270 */
[----:B------:R-:W-:Y:S01]  /*544e0*/  ISETP.LT.AND P4, PT, R3, UR9, !P1 ;  /* 0x0000000903007c0c */ /* 0x000fe2000cf81270 */
[C---:B------:R-:W-:Y:S01]  /*544f0*/  IMAD.WIDE R2, R28.reuse, 0x2, R18 ;  /* 0x000000021c027825 */ /* 0x040fe200078e0212 */
[----:B------:R-:W-:Y:S01]  /*54500*/  ISETP.LT.AND P1, PT, R5, UR5, !P1 ;  /* 0x0000000505007c0c */ /* 0x000fe2000cf21270 */
[----:B------:R-:W-:Y:S01]  /*54510*/  ULDC UR13, c[0x0][0x228] ;  /* 0x00008a00000d7ab9 */ /* 0x000fe20000000800 */
[----:B------:R-:W-:Y:S01]  /*54520*/  PRMT R29, R25, 0x7632, R29 ;  /* 0x00007632191d7816 */ /* 0x000fe2000000001d */
[----:B------:R-:W-:-:S04]  /*54530*/  IMAD.WIDE R4, R28, 0x2, R16 ;  /* 0x000000021c047825 */ /* 0x000fc800078e0210 */
[----:B------:R-:W-:Y:S01]  /*54540*/  @P6 STG.E.U16 desc[UR10][R2.64], R23 ;  /* 0x0000001702006986 */ /* 0x000fe2000c10150a */
[----:B------:R-:W-:Y:S01]  /*54550*/  ULDC UR9, c[0x0][0x228] ;  /* 0x00008a0000097ab9 */ /* 0x000fe20000000800 */
[----:B------:R-:W-:Y:S01]  /*54560*/  ULDC UR5, c[0x0][0x248] ;  /* 0x0000920000057ab9 */ /* 0x000fe20000000800 */
[----:B------:R-:W-:Y:S01]  /*54570*/  IMAD.WIDE R12, R28, 0x2, R10 ;  /* 0x000000021c0c7825 */ /* 0x000fe200078e020a */
[----:B0-----:R-:W2:Y:S01]  /*54580*/  LDL.LU R16, [R1+0x38] ;  /* 0x0000380001107983 */ /* 0x001ea20000300800 */
[----:B------:R-:W-:-:S03]  /*54590*/  ULDC.64 UR14, c[0x0][0x228] ;  /* 0x00008a00000e7ab9 */ /* 0x000fc60000000a00 */
[----:B------:R0:W-:Y:S01]  /*545a0*/  STL [R1+0x233c], R17 ;  /* 0x00233c1101007387 */ /* 0x0001e20000100800 */
[----:B-1----:R-:W-:-:S03]  /*545b0*/  IMAD.WIDE R14, R28, 0x2, R8 ;  /* 0x000000021c0e7825 */ /* 0x002fc600078e0208 */
[----:B------:R1:W-:Y:S04]  /*545c0*/  @P5 STG.E.U16 desc[UR10][R4.64], R24 ;  /* 0x0000001804005986 */ /* 0x0003e8000c10150a */
[----:B0-----:R-:W3:Y:S04]  /*545d0*/  LDL.LU R17, [R1+0x28] ;  /* 0x0000280001117983 */ /* 0x001ee80000300800 */
[----:B------:R-:W4:Y:S04]  /*545e0*/  LDL.LU R23, [R1+0x2350] ;  /* 0x0023500001177983 */ /* 0x000f280000300800 */
[----:B------:R-:W3:Y:S04]  /*545f0*/  LDL R3, [R1+0x13e0] ;  /* 0x0013e00001037983 */ /* 0x000ee80000100800 */
[----:B------:R-:W4:Y:S04]  /*54600*/  LDL R2, [R1+0x13dc] ;  /* 0x0013dc0001027983 */ /* 0x000f280000100800 */
[----:B-1----:R-:W4:Y:S04]  /*54610*/  LDL.LU R24, [R1+0x234c] ;  /* 0x00234c0001187983 */ /* 0x002f280000300800 */
[----:B------:R-:W4:Y:S04]  /*54620*/  LDL R4, [R1+0x13e8] ;  /* 0x0013e80001047983 */ /* 0x000f280000100800 */
[----:B------:R-:W4:Y:S04]  /*54630*/  LDL R5, [R1+0x13f0] ;  /* 0x0013f00001057983 */ /* 0x000f280000100800 */
[----:B------:R0:W-:Y:S04]  /*54640*/  @P4 STG.E.U16 desc[UR10][R12.64], R0 ;  /* 0x000000000c004986 */ /* 0x0001e8000c10150a */
[----:B------:R1:W-:Y:S04]  /*54650*/  @P3 STG.E.U16 desc[UR10][R14.64], R25 ;  /* 0x000000190e003986 */ /* 0x0003e8000c10150a */
[----:B0-----:R-:W4:Y:S04]  /*54660*/  LDL.LU R0, [R1+0x2348] ;  /* 0x0023480001007983 */ /* 0x001f280000300800 */
[----:B-1----:R-:W4:Y:S01]  /*54670*/  LDL.LU R25, [R1+0x2344] ;  /* 0x0023440001197983 */ /* 0x002f220000300800 */
[----:B------:R-:W-:-:S05]  /*54680*/  IMAD.WIDE R26, R28, 0x2, R6 ;  /* 0x000000021c1a7825 */ /* 0x000fca00078e0206 */
[----:B------:R2:W-:Y:S02]  /*54690*/  @P1 STG.E.U16 desc[UR10][R26.64], R29 ;  /* 0x0000001d1a001986 */ /* 0x0005e4000c10150a */
[----:B--2---:R-:W-:Y:S02]  /*546a0*/  PRMT R29, R16, 0x7632, R29 ;  /* 0x00007632101d7816 */ /* 0x004fe4000000001d */
[----:B---3--:R-:W-:Y:S01]  /*546b0*/  ISETP.LT.AND P6, PT, R3, UR13, !P2 ;  /* 0x0000000d03007c0c */ /* 0x008fe2000d7c1270 */
[----:B------:R-:W-:Y:S02]  /*546c0*/  VIADD R3, R28, UR5 ;  /* 0x000000051c037c36 */ /* 0x000fe40008000000 */
[----:B----4-:R-:W-:Y:S01]  /*546d0*/  VIADD R2, R2, 0x6 ;  /* 0x0000000602027836 */ /* 0x010fe20000000000 */
[----:B------:R-:W-:Y:S01]  /*546e0*/  ISETP.LT.AND P5, PT, R4, UR9, !P2 ;  /* 0x0000000904007c0c */ /* 0x000fe2000d7a1270 */
[----:B------:R-:W-:Y:S01]  /*546f0*/  IMAD.WIDE R12, R3, 0x2, R22 ;  /* 0x00000002030c7825 */ /* 0x000fe200078e0216 */
[----:B------:R-:W-:-:S03]  /*54700*/  ISETP.LT.AND P1, PT, R5, UR8, !P2 ;  /* 0x0000000805007c0c */ /* 0x000fc6000d721270 */
[----:B------:R-:W-:Y:S01]  /*54710*/  IMAD.WIDE R14, R3, 0x2, R20 ;  /* 0x00000002030e7825 */ /* 0x000fe200078e0214 */
[----:B------:R-:W-:Y:S01]  /*54720*/  ISETP.GE.AND P3, PT, R2, UR15, PT ;  /* 0x0000000f02007c0c */ /* 0x000fe2000bf66270 */
[----:B------:R-:W-:Y:S01]  /*54730*/  ULDC UR13, c[0x0][0x228] ;  /* 0x00008a00000d7ab9 */ /* 0x000fe20000000800 */
[----:B------:R-:W-:Y:S01]  /*54740*/  ISETP.LT.AND P4, PT, R0, UR7, !P2 ;  /* 0x0000000700007c0c */ /* 0x000fe2000d781270 */
[----:B------:R0:W-:Y:S01]  /*54750*/  STL [R1+0x2334], R0 ;  /* 0x0023340001007387 */ /* 0x0001e20000100800 */
[----:B------:R-:W-:Y:S01]  /*54760*/  PRMT R28, R17, 0x7632, R28 ;  /* 0x00007632111c7816 */ /* 0x000fe2000000001c */
[----:B------:R-:W-:Y:S01]  /*54770*/  ULDC UR7, c[0x0][0x228] ;  /* 0x00008a0000077ab9 */ /* 0x000fe20000000800 */
[C---:B------:R-:W-:Y:S01]  /*54780*/  IMAD.WIDE R4, R3.reuse, 0x2, R24 ;  /* 0x0000000203047825 */ /* 0x040fe200078e0218 */
[----:B------:R-:W-:Y:S01]  /*54790*/  ULDC UR9, c[0x0][0x228] ;  /* 0x00008a0000097ab9 */ /* 0x000fe20000000800 */
[----:B------:R-:W-:Y:S01]  /*547a0*/  ULDC UR8, c[0x0][0x228] ;  /* 0x00008a0000087ab9 */ /* 0x000fe20000000800 */
[----:B------:R-:W-:Y:S01]  /*547b0*/  ULDC UR5, c[0x0][0x248] ;  /* 0x0000920000057ab9 */ /* 0x000fe20000000800 */
[----:B------:R-:W-:Y:S01]  /*547c0*/  IMAD.WIDE R26, R3, 0x2, R18 ;  /* 0x00000002031a7825 */ /* 0x000fe200078e0212 */
[----:B------:R-:W-:Y:S01]  /*547d0*/  ULDC UR15, c[0x0][0x228] ;  /* 0x00008a00000f7ab9 */ /* 0x000fe20000000800 */
[----:B0-----:R-:W2:Y:S04]  /*547e0*/  LDL.LU R0, [R1+0x8] ;  /* 0x0000080001007983 */ /* 0x001ea80000300800 */
[----:B------:R0:W-:Y:S04]  /*547f0*/  STL [R1+0x2338], R25 ;  /* 0x0023381901007387 */ /* 0x0001e80000100800 */
[----:B------:R1:W-:Y:S04]  /*54800*/  @P6 STG.E.U16 desc[UR10][R4.64], R16 ;  /* 0x0000001004006986 */ /* 0x0003e8000c10150a */
[----:B------:R3:W-:Y:S04]  /*54810*/  @P5 STG.E.U16 desc[UR10][R12.64], R29 ;  /* 0x0000001d0c005986 */ /* 0x0007e8000c10150a */
[----:B0-----:R-:W4:Y:S04]  /*54820*/  LDL.LU R25, [R1+0x18] ;  /* 0x0000180001197983 */ /* 0x001f280000300800 */
[----:B------:R-:W2:Y:S04]  /*54830*/  LDL R2, [R1+0x13e0] ;  /* 0x0013e00001027983 */ /* 0x000ea80000100800 */
[----:B-1----:R-:W2:Y:S04]  /*54840*/  LDL.LU R16, [R1+0x2340] ;  /* 0x0023400001107983 */ /* 0x002ea80000300800 */
[----:B---3--:R-:W3:Y:S04]  /*54850*/  LDL R12, [R1+0x13f4] ;  /* 0x0013f400010c7983 */ /* 0x008ee80000100800 */
[----:B------:R-:W4:Y:S04]  /*54860*/  LDL R4, [R1+0x13fc] ;  /* 0x0013fc0001047983 */ /* 0x000f280000100800 */
[----:B------:R-:W2:Y:S04]  /*54870*/  LDL R5, [R1+0x1400] ;  /* 0x0014000001057983 */ /* 0x000ea80000100800 */
[----:B------:R-:W2:Y:S04]  /*54880*/  LDL R13, [R1+0x13f8] ;  /* 0x0013f800010d7983 */ /* 0x000ea80000100800 */
[----:B------:R0:W-:Y:S04]  /*54890*/  @P4 STG.E.U16 desc[UR10][R14.64], R17 ;  /* 0x000000110e004986 */ /* 0x0001e8000c10150a */
[----:B0-----:R-:W2:Y:S04]  /*548a0*/  LDL.LU R17, [R1+0x233c] ;  /* 0x00233c0001117983 */ /* 0x001ea80000300800 */
[----:B------:R0:W-:Y:S04]  /*548b0*/  @P1 STG.E.U16 desc[UR10][R26.64], R28 ;  /* 0x0000001c1a001986 */ /* 0x0001e8000c10150a */
[----:B------:R1:W-:Y:S01]  /*548c0*/  STL [R1+0x2330], R11 ;  /* 0x0023300b01007387 */ /* 0x0003e20000100800 */
[----:B---3--:R-:W-:Y:S01]  /*548d0*/  ISETP.LT.AND P5, PT, R12, UR7, !P2 ;  /* 0x000000070c007c0c */ /* 0x008fe2000d7a1270 */
[----:B------:R-:W-:Y:S01]  /*548e0*/  ULDC UR7, c[0x0][0x228] ;  /* 0x00008a0000077ab9 */ /* 0x000fe20000000800 */
[----:B----4-:R-:W-:-:S02]  /*548f0*/  ISETP.LT.AND P1, PT, R4, UR9, !P2 ;  /* 0x0000000904007c0c */ /* 0x010fc4000d721270 */
[----:B0-----:R-:W-:Y:S02]  /*54900*/  PRMT R28, R25, 0x7632, R28 ;  /* 0x00007632191c7816 */ /* 0x001fe4000000001c */
[----:B--2---:R-:W-:Y:S01]  /*54910*/  ISETP.LT.AND P4, PT, R13, UR13, !P2 ;  /* 0x0000000d0d007c0c */ /* 0x004fe2000d781270 */
[----:B------:R-:W-:Y:S01]  /*54920*/  IMAD.WIDE R14, R3, 0x2, R8 ;  /* 0x00000002030e7825 */ /* 0x000fe200078e0208 */
[----:B------:R-:W-:Y:S01]  /*54930*/  ISETP.LT.AND P2, PT, R5, UR8, !P2 ;  /* 0x0000000805007c0c */ /* 0x000fe2000d741270 */
[----:B------:R-:W-:Y:S01]  /*54940*/  ULDC UR8, c[0x0][0x228] ;  /* 0x00008a0000087ab9 */ /* 0x000fe20000000800 */
[----:B------:R-:W-:Y:S01]  /*54950*/  ISETP.LT.AND P6, PT, R2, UR7, !P0 ;  /* 0x0000000702007c0c */ /* 0x000fe2000c7c1270 */
[C---:B------:R-:W-:Y:S01]  /*54960*/  IMAD.WIDE R4, R3.reuse, 0x2, R10 ;  /* 0x0000000203047825 */ /* 0x040fe200078e020a */
[----:B------:R-:W-:Y:S01]  /*54970*/  ULDC UR7, c[0x0][0x228] ;  /* 0x00008a0000077ab9 */ /* 0x000fe20000000800 */
[----:B-1----:R-:W2:Y:S01]  /*54980*/  LDL.LU R11, [R1+0xe8] ;  /* 0x0000e800010b7983 */ /* 0x002ea20000300800 */
[----:B------:R-:W-:Y:S01]  /*54990*/  ULDC UR13, c[0x0][0x228] ;  /* 0x00008a00000d7ab9 */ /* 0x000fe20000000800 */
[----:B------:R-:W-:-:S05]  /*549a0*/  IMAD.WIDE R12, R3, 0x2, R16 ;  /* 0x00000002030c7825 */ /* 0x000fca00078e0210 */
[----:B------:R0:W-:Y:S04]  /*549b0*/  @P5 STG.E.U16 desc[UR10][R12.64], R25 ;  /* 0x000000190c005986 */ /* 0x0001e8000c10150a */
[----:B0-----:R-:W3:Y:S01]  /*549c0*/  LDL.LU R25, [R1+0x2338] ;  /* 0x0023380001197983 */ /* 0x001ee20000300800 */
[C---:B------:R-:W-:Y:S01]  /*549d0*/  VIADD R2, R3.reuse, UR5 ;  /* 0x0000000503027c36 */ /* 0x040fe20008000000 */
[----:B------:R-:W-:Y:S01]  /*549e0*/  ULDC UR5, c[0x0][0x228] ;  /* 0x00008a0000057ab9 */ /* 0x000fe20000000800 */
[----:B------:R-:W-:Y:S01]  /*549f0*/  IMAD.WIDE R26, R3, 0x2, R6 ;  /* 0x00000002031a7825 */ /* 0x000fe200078e0206 */
[----:B------:R0:W-:Y:S01]  /*54a00*/  @P4 STG.E.U16 desc[UR10][R4.64], R28 ;  /* 0x0000001c04004986 */ /* 0x0001e2000c10150a */
[----:B------:R-:W-:-:S03]  /*54a10*/  PRMT R3, R0, 0x7632, R3 ;  /* 0x0000763200037816 */ /* 0x000fc60000000003 */
[----:B------:R-:W-:Y:S01]  /*54a20*/  @P1 STG.E.U16 desc[UR10][R14.64], R0 ;  /* 0x000000000e001986 */ /* 0x000fe2000c10150a */
[----:B---3--:R-:W-:-:S03]  /*54a30*/  IMAD.WIDE R12, R2, 0x2, R24 ;  /* 0x00000002020c7825 */ /* 0x008fc600078e0218 */
[----:B------:R1:W-:Y:S04]  /*54a40*/  STL [R1+0x232c], R25 ;  /* 0x00232c1901007387 */ /* 0x0003e80000100800 */
[----:B0-----:R-:W3:Y:S04]  /*54a50*/  LDL R4, [R1+0x13f4] ;  /* 0x0013f40001047983 */ /* 0x001ee80000100800 */
[----:B-1----:R-:W4:Y:S04]  /*54a60*/  LDL R25, [R1+0x13dc] ;  /* 0x0013dc0001197983 */ /* 0x002f280000100800 */
[----:B------:R-:W2:Y:S04]  /*54a70*/  LDL.LU R5, [R1+0xf8] ;  /* 0x0000f80001057983 */ /* 0x000ea80000300800 */
[----:B------:R-:W2:Y:S04]  /*54a80*/  LDL.LU R0, [R1+0x2334] ;  /* 0x0023340001007983 */ /* 0x000ea80000300800 */
[----:B------:R-:W2:Y:S04]  /*54a90*/  LDL R14, [R1+0x13e8] ;  /* 0x0013e800010e7983 */ /* 0x000ea80000100800 */
[----:B------:R4:W-:Y:S04]  /*54aa0*/  @P2 STG.E.U16 desc[UR10][R26.64], R3 ;  /* 0x000000031a002986 */ /* 0x0009e8000c10150a */
[----:B------:R-:W2:Y:S01]  /*54ab0*/  LDL R15, [R1+0x13f0] ;  /* 0x0013f000010f7983 */ /* 0x000ea20000100800 */
[----:B---3--:R-:W-:Y:S01]  /*54ac0*/  ISETP.LT.AND P1, PT, R4, UR12, !P0 ;  /* 0x0000000c04007c0c */ /* 0x008fe2000c721270 */
[----:B----4-:R-:W-:Y:S01]  /*54ad0*/  VIADD R3, R25, 0x7 ;  /* 0x0000000719037836 */ /* 0x010fe20000000000 */
[----:B--2---:R-:W-:Y:S01]  /*54ae0*/  PRMT R28, R11, 0x7632, R28 ;  /* 0x000076320b1c7816 */ /* 0x004fe2000000001c */
[----:B------:R-:W2:Y:S01]  /*54af0*/  LDL R25, [R1+0x118] ;  /* 0x0001180001197983 */ /* 0x000ea20000100800 */
[----:B------:R-:W-:-:S02]  /*54b00*/  PRMT R29, R5, 0x7632, R29 ;  /* 0x00007632051d7816 */ /* 0x000fc4000000001d */
[----:B------:R-:W-:Y:S01]  /*54b10*/  ISETP.LT.AND P5, PT, R0, UR7, !P0 ;  /* 0x0000000700007c0c */ /* 0x000fe2000c7a1270 */
[----:B------:R0:W-:Y:S01]  /*54b20*/  @P6 STG.E.U16 desc[UR10][R12.64], R5 ;  /* 0x000000050c006986 */ /* 0x0001e2000c10150a */
[----:B------:R-:W-:Y:S01]  /*54b30*/  IMAD.WIDE R26, R2, 0x2, R16 ;  /* 0x00000002021a7825 */ /* 0x000fe200078e0210 */
[----:B------:R-:W-:Y:S01]  /*54b40*/  ULDC UR7, c[0x0][0x228] ;  /* 0x00008a0000077ab9 */ /* 0x000fe20000000800 */
[----:B------:R-:W-:Y:S01]  /*54b50*/  ISETP.LT.AND P6, PT, R14, UR8, !P0 ;  /* 0x000000080e007c0c */ /* 0x000fe2000c7c1270 */
[----:B------:R-:W-:Y:S01]  /*54b60*/  ULDC.64 UR8, c[0x0][0x228] ;  /* 0x00008a0000087ab9 */ /* 0x000fe20000000a00 */
[----:B------:R-:W-:Y:S01]  /*54b70*/  ULDC UR12, c[0x0][0x228] ;  /* 0x00008a00000c7ab9 */ /* 0x000fe20000000800 */
[----:B------:R-:W-:Y:S01]  /*54b80*/  ISETP.GE.AND P2, PT, R3, UR9, PT ;  /* 0x0000000903007c0c */ /* 0x000fe2000bf46270 */
[----:B------:R-:W-:Y:S01]  /*54b90*/  ULDC UR9, c[0x0][0x228] ;  /* 0x00008a0000097ab9 */ /* 0x000fe20000000800 */
[----:B------:R-:W3:Y:S01]  /*54ba0*/  LDL R3, [R1+0x13e0] ;  /* 0x0013e00001037983 */ /* 0x000ee20000100800 */
[----:B0-----:R-:W-:-:S07]  /*54bb0*/  IMAD.WIDE R4, R2, 0x2, R22 ;  /* 0x0000000202047825 */ /* 0x001fce00078e0216 */
[----:B------:R0:W-:Y:S04]  /*54bc0*/  @P6 STG.E.U16 desc[UR10][R4.64], R29 ;  /* 0x0000001d04006986 */ /* 0x0001e8000c10150a */
[----:B0-----:R-:W4:Y:S01]  /*54bd0*/  LDL.LU R4, [R1+0x138] ;  /* 0x0001380001047983 */ /* 0x001f220000300800 */
[----:B------:R-:W-:Y:S01]  /*54be0*/  ISETP.LT.AND P4, PT, R15, UR5, !P0 ;  /* 0x000000050f007c0c */ /* 0x000fe2000c781270 */
[C---:B------:R-:W-:Y:S01]  /*54bf0*/  IMAD.WIDE R12, R2.reuse, 0x2, R20 ;  /* 0x00000002020c7825 */ /* 0x040fe200078e0214 */
[----:B------:R-:W-:Y:S01]  /*54c00*/  ULDC UR5, c[0x0][0x228] ;  /* 0x00008a0000057ab9 */ /* 0x000fe20000000800 */
[----:B------:R-:W2:Y:S02]  /*54c10*/  LDL R5, [R1+0x1400] ;  /* 0x0014000001057983 */ /* 0x000ea40000100800 */
[----:B------:R-:W-:-:S02]  /*54c20*/  IMAD.WIDE R14, R2, 0x2, R18 ;  /* 0x00000002020e7825 */ /* 0x000fc400078e0212 */
[----:B------:R0:W-:Y:S04]  /*54c30*/  STL [R1+0x2324], R29 ;  /* 0x0023241d01007387 */ /* 0x0001e80000100800 */
[----:B------:R1:W-:Y:S04]  /*54c40*/  @P5 STG.E.U16 desc[UR10][R12.64], R11 ;  /* 0x0000000b0c005986 */ /* 0x0003e8000c10150a */
[----:B------:R-:W-:Y:S04]  /*54c50*/  @P4 STG.E.U16 desc[UR10][R14.64], R28 ;  /* 0x0000001c0e004986 */ /* 0x000fe8000c10150a */
[----:B0-----:R-:W3:Y:S04]  /*54c60*/  LDL R29, [R1+0x13fc] ;  /* 0x0013fc00011d7983 */ /* 0x001ee80000100800 */
[----:B-1----:R-:W2:Y:S04]  /*54c70*/  LDL.LU R11, [R1+0x2330] ;  /* 0x00233000010b7983 */ /* 0x002ea80000300800 */
[----:B----4-:R0:W-:Y:S04]  /*54c80*/  @P1 STG.E.U16 desc[UR10][R26.64], R4 ;  /* 0x000000041a001986 */ /* 0x0101e8000c10150a */
[----:B0-----:R-:W4:Y:S01]  /*54c90*/  LDL R27, [R1+0x13f8] ;  /* 0x0013f800011b7983 */ /* 0x001f220000100800 */
[----:B------:R-:W-:-:S02]  /*54ca0*/  PRMT R26, R4, 0x7632, R26 ;  /* 0x00007632041a7816 */ /* 0x000fc4000000001a */
[----:B---3--:R-:W-:Y:S01]  /*54cb0*/  ISETP.LT.AND P1, PT, R29, UR5, !P0 ;  /* 0x000000051d007c0c */ /* 0x008fe2000c721270 */
[----:B------:R-:W-:Y:S01]  /*54cc0*/  ULDC UR5, c[0x0][0x228] ;  /* 0x00008a0000057ab9 */ /* 0x000fe20000000800 */
[----:B------:R-:W3:Y:S01]  /*54cd0*/  LDL.LU R29, [R1+0x1c] ;  /* 0x00001c00011d7983 */ /* 0x000ee20000300800 */
[----:B------:R-:W-:-:S03]  /*54ce0*/  IMAD.WIDE R12, R2, 0x2, R8 ;  /* 0x00000002020c7825 */ /* 0x000fc600078e0208 */
[----:B------:R0:W-:Y:S01]  /*54cf0*/  STL [R1+0x2328], R9 ;  /* 0x0023280901007387 */ /* 0x0001e20000100800 */
[----:B------:R-:W-:-:S03]  /*54d00*/  IMAD.WIDE R14, R2, 0x2, R6 ;  /* 0x00000002020e7825 */ /* 0x000fc600078e0206 */
[----:B0-----:R-:W3:Y:S01]  /*54d10*/  LDL.LU R9, [R1+0x2c] ;  /* 0x00002c0001097983 */ /* 0x001ee20000300800 */
[----:B----4-:R-:W-:Y:S01]  /*54d20*/  ISETP.LT.AND P5, PT, R27, UR7, !P0 ;  /* 0x000000071b007c0c */ /* 0x010fe2000c7a1270 */
[----:B------:R-:W-:Y:S01]  /*54d30*/  ULDC UR7, c[0x0][0x228] ;  /* 0x00008a0000077ab9 */ /* 0x000fe20000000800 */
[----:B--2---:R-:W-:Y:S01]  /*54d40*/  ISETP.LT.AND P0, PT, R5, UR5, !P0 ;  /* 0x0000000505007c0c */ /* 0x004fe2000c701270 */
[C---:B------:R-:W-:Y:S01]  /*54d50*/  IMAD.WIDE R4, R2.reuse, 0x2, R10 ;  /* 0x0000000202047825 */ /* 0x040fe200078e020a */
[----:B------:R-:W-:Y:S01]  /*54d60*/  ULDC UR5, c[0x0][0x248] ;  /* 0x0000920000057ab9 */ /* 0x000fe20000000800 */
[----:B------:R-:W-:Y:S01]  /*54d70*/  ISETP.LT.AND P4, PT, R3, UR7, !P3 ;  /* 0x0000000703007c0c */ /* 0x000fe2000df81270 */
[----:B------:R-:W-:Y:S01]  /*54d80*/  ULDC UR7, c[0x0][0x228] ;  /* 0x00008a0000077ab9 */ /* 0x000fe20000000800 */
[----:B------:R-:W-:Y:S01]  /*54d90*/  VIADD R3, R2, UR5 ;  /* 0x0000000502037c36 */ /* 0x000fe20008000000 */
[----:B------:R-:W-:Y:S01]  /*54da0*/  PRMT R2, R25, 0x7632, R2 ;  /* 0x0000763219027816 */ /* 0x000fe20000000002 */
[----:B------:R-:W-:Y:S01]  /*54db0*/  ULDC UR5, c[0x0][0x228] ;  /* 0x00008a0000057ab9 */ /* 0x000fe20000000800 */
[----:B------:R-:W2:Y:S04]  /*54dc0*/  LDL.LU R25, [R1+0x232c] ;  /* 0x00232c0001197983 */ /* 0x000ea80000300800 */
[----:B------:R0:W-:Y:S04]  /*54dd0*/  @P5 STG.E.U16 desc[UR10][R4.64], R26 ;  /* 0x0000001a04005986 */ /* 0x0001e8000c10150a */
[----:B0-----:R-:W4:Y:S04]  /*54de0*/  LDL.LU R5, [R1+0x118] ;  /* 0x0001180001057983 */ /* 0x001f280000300800 */
[----:B------:R-:W3:Y:S04]  /*54df0*/  LDL R26, [R1+0x13dc] ;  /* 0x0013dc00011a7983 */ /* 0x000ee80000100800 */
[----:B----4-:R0:W-:Y:S04]  /*54e00*/  @P1 STG.E.U16 desc[UR10][R12.64], R5 ;  /* 0x000000050c001986 */ /* 0x0101e8000c10150a */
[----:B------:R1:W-:Y:S04]  /*54e10*/  @P0 STG.E.U16 desc[UR10][R14.64], R2 ;  /* 0x000000020e000986 */ /* 0x0003e8000c10150a */
[----:B0-----:R-:W4:Y:S04]  /*54e20*/  LDL R13, [R1+0x13f0] ;  /* 0x0013f000010d7983 */ /* 0x001f280000100800 */
[----:B-1----:R-:W4:Y:S04]  /*54e30*/  LDL R2, [R1+0x13e8] ;  /* 0x0013e80001027983 */ /* 0x002f280000100800 */
[----:B------:R-:W4:Y:S04]  /*54e40*/  LDL.LU R14, [R1+0x3c] ;  /* 0x00003c00010e7983 */ /* 0x000f280000300800 */
[----:B------:R-:W4:Y:S01]  /*54e50*/  LDL R15, [R1+0x13f4] ;  /* 0x0013f400010f7983 */ /* 0x000f220000100800 */
[----:B--2---:R-:W-:Y:S01]  /*54e60*/  IMAD.WIDE R4, R3, 0x2, R24 ;  /* 0x0000000203047825 */ /* 0x004fe200078e0218 */
[----:B---3--:R-:W-:-:S02]  /*54e70*/  PRMT R28, R9, 0x7632, R28 ;  /* 0x00007632091c7816 */ /* 0x008fc4000000001c */
[----:B------:R-:W-:Y:S01]  /*54e80*/  STL [R1+0x2320], R19 ;  /* 0x0023201301007387 */ /* 0x000fe20000100800 */
[----:B----4-:R-:W-:-:S03]  /*54e90*/  ISETP.LT.AND P1, PT, R2, UR5, !P3 ;  /* 0x0000000502007c0c */ /* 0x010fc6000df21270 */
[----:B------:R0:W-:Y:S01]  /*54ea0*/  @P4 STG.E.U16 desc[UR10][R4.64], R14 ;  /* 0x0000000e04004986 */ /* 0x0001e2000c10150a */
[----:B------:R-:W-:Y:S02]  /*54eb0*/  ISETP.LT.AND P4, PT, R0, UR7, !P3 ;  /* 0x0000000700007c0c */ /* 0x000fe4000df81270 */
[----:B------:R-:W-:Y:S02]  /*54ec0*/  PRMT R12, R14, 0x7632, R12 ;  /* 0x000076320e0c7816 */ /* 0x000fe4000000000c */
[----:B------:R-:W-:Y:S01]  /*54ed0*/  ISETP.LT.AND P0, PT, R15, UR6, !P3 ;  /* 0x000000060f007c0c */ /* 0x000fe2000df01270 */
[----:B------:R-:W-:Y:S01]  /*54ee0*/  ULDC UR6, c[0x0][0x228] ;  /* 0x00008a0000067ab9 */ /* 0x000fe20000000800 */
[----:B------:R-:W-:Y:S01]  /*54ef0*/  VIADD R2, R26, 0x8 ;  /* 0x000000081a027836 */ /* 0x000fe20000000000 */
[----:B------:R-:W-:Y:S01]  /*54f00*/  ULDC UR5, c[0x0][0x228] ;  /* 0x00008a0000057ab9 */ /* 0x000fe20000000800 */
[----:B0-----:R-:W-:Y:S01]  /*54f10*/  IMAD.WIDE R4, R3, 0x2, R22 ;  /* 0x0000000203047825 */ /* 0x001fe200078e0216 */
[----:B------:R-:W-:Y:S01]  /*54f20*/  ISETP.LT.AND P5, PT, R13, UR6, !P3 ;  /* 0x000000060d007c0c */ /* 0x000fe2000dfa1270 */
[----:B------:R-:W-:-:S03]  /*54f30*/  ULDC.64 UR6, c[0x0][0x228] ;  /* 0x00008a0000067ab9 */ /* 0x000fc60000000a00 */
[----:B------:R0:W-:Y:S01]  /*54f40*/  @P1 STG.E.U16 desc[UR10][R4.64], R12 ;  /* 0x0000000c04001986 */ /* 0x0001e2000c10150a */
[----:B------:R-:W-:-:S04]  /*54f50*/  IMAD.WIDE R14, R3, 0x2, R16 ;  /* 0x00000002030e7825 */ /* 0x000fc800078e0210 */
[----:B0-----:R-:W-:-:S04]  /*54f60*/  IMAD.WIDE R4, R3, 0x2, R20 ;  /* 0x0000000203047825 */ /* 0x001fc800078e0214 */
[----:B------:R-:W-:Y:S01]  /*54f70*/  IMAD.WIDE R12, R3, 0x2, R18 ;  /* 0x00000002030c7825 */ /* 0x000fe200078e0212 */
[----:B------:R0:W-:Y:S04]  /*54f80*/  @P4 STG.E.U16 desc[UR10][R4.64], R9 ;  /* 0x0000000904004986 */ /* 0x0001e8000c10150a */
[----:B------:R-:W2:Y:S04]  /*54f90*/  LDL.LU R19, [R1+0xfc] ;  /* 0x0000fc0001137983 */ /* 0x000ea80000300800 */
[----:B0-----:R-:W3:Y:S04]  /*54fa0*/  LDL.LU R9, [R1+0x2328] ;  /* 0x0023280001097983 */ /* 0x001ee80000300800 */
[----:B------:R-:W4:Y:S01]  /*54fb0*/  LDL R4, [R1+0x13fc] ;  /* 0x0013fc0001047983 */ /* 0x000f220000100800 */
[----:B------:R-:W-:Y:S01]  /*54fc0*/  ISETP.GE.AND P1, PT, R2, UR7, PT ;  /* 0x0000000702007c0c */ /* 0x000fe2000bf26270 */
[----:B------:R-:W-:-:S02]  /*54fd0*/  ULDC UR7, c[0x0][0x228] ;  /* 0x00008a0000077ab9 */ /* 0x000fc40000000800 */
[----:B------:R0:W-:Y:S01]  /*54fe0*/  @P5 STG.E.U16 desc[UR10][R12.64], R28 ;  /* 0x0000001c0c005986 */ /* 0x0001e2000c10150a */
[----:B------:R-:W-:-:S03]  /*54ff0*/  PRMT R2, R29, 0x7632, R2 ;  /* 0x000076321d027816 */ /* 0x000fc60000000002 */
[----:B------:R-:W2:Y:S04]  /*55000*/  LDL R5, [R1+0x1400] ;  /* 0x0014000001057983 */ /* 0x000ea80000100800 */
[----:B------:R1:W-:Y:S04]  /*55010*/  @P0 STG.E.U16 desc[UR10][R14.64], R29 ;  /* 0x0000001d0e000986 */ /* 0x0003e8000c10150a */
[----:B0-----:R-:W3:Y:S04]  /*55020*/  LDL R28, [R1+0x13e0] ;  /* 0x0013e000011c7983 */ /* 0x001ee80000100800 */
[----:B------:R-:W3:Y:S04]  /*55030*/  LDL.LU R12, [R1+0xc] ;  /* 0x00000c00010c7983 */ /* 0x000ee80000300800 */
[----:B------:R-:W3:Y:S04]  /*55040*/  LDL R13, [R1+0x13dc] ;  /* 0x0013dc00010d7983 */ /* 0x000ee80000100800 */
[----:B-1----:R-:W3:Y:S04]  /*55050*/  LDL.LU R29, [R1+0x2324] ;  /* 0x00232400011d7983 */ /* 0x002ee80000300800 */
[----:B------:R-:W3:Y:S01]  /*55060*/  LDL R15, [R1+0x13e8] ;  /* 0x0013e800010f7983 */ /* 0x000ee20000100800 */
[----:B------:R-:W-:Y:S01]  /*55070*/  ISETP.LT.AND P6, PT, R27, UR5, !P3 ;  /* 0x000000051b007c0c */ /* 0x000fe2000dfc1270 */
[----:B------:R-:W-:Y:S01]  /*55080*/  ULDC UR5, c[0x0][0x228] ;  /* 0x00008a0000057ab9 */ /* 0x000fe20000000800 */
[----:B------:R-:W-:Y:S01]  /*55090*/  IMAD.WIDE R26, R3, 0x2, R10 ;  /* 0x00000002031a7825 */ /* 0x000fe200078e020a */
[----:B------:R-:W-:Y:S10]  /*550a0*/  STL [R1+0x2314], R0 ;  /* 0x0023140001007387 */ /* 0x000ff40000100800 */
[----:B------:R0:W-:Y:S04]  /*550b0*/  @P6 STG.E.U16 desc[UR10][R26.64], R2 ;  /* 0x000000021a006986 */ /* 0x0001e8000c10150a */
[----:B------:R-:W-:Y:S01]  /*550c0*/  STL [R1+0x2318], R24 ;  /* 0x0023181801007387 */ /* 0x000fe20000100800 */
[----:B----4-:R-:W-:Y:S01]  /*550d0*/  ISETP.LT.AND P0, PT, R4, UR5, !P3 ;  /* 0x0000000504007c0c */ /* 0x010fe2000df01270 */
[----:B------:R-:W-:Y:S01]  /*550e0*/  ULDC UR5, c[0x0][0x248] ;  /* 0x0000920000057ab9 */ /* 0x000fe20000000800 */
[----:B--2---:R-:W-:Y:S01]  /*550f0*/  ISETP.LT.AND P3, PT, R5, UR13, !P3 ;  /* 0x0000000d05007c0c */ /* 0x004fe2000df61270 */
[----:B---3--:R-:W-:Y:S01]  /*55100*/  IMAD.WIDE R4, R3, 0x2, R8 ;  /* 0x0000000203047825 */ /* 0x008fe200078e0208 */
[----:B------:R-:W-:-:S03]  /*55110*/  ISETP.LT.AND P6, PT, R28, UR12, !P2 ;  /* 0x0000000c1c007c0c */ /* 0x000fc6000d7c1270 */
[C---:B------:R-:W-:Y:S01]  /*55120*/  VIADD R28, R3.reuse, UR5 ;  /* 0x00000005031c7c36 */ /* 0x040fe20008000000 */
[----:B------:R-:W-:Y:S01]  /*55130*/  ULDC.64 UR12, c[0x0][0x228] ;  /* 0x00008a00000c7ab9 */ /* 0x000fe20000000a00 */
[----:B0-----:R-:W-:-:S04]  /*55140*/  IMAD.WIDE R2, R3, 0x2, R6 ;  /* 0x0000000203027825 */ /* 0x001fc800078e0206 */
[----:B------:R0:W-:Y:S01]  /*55150*/  @P0 STG.E.U16 desc[UR10][R4.64], R12 ;  /* 0x0000000c04000986 */ /* 0x0001e2000c10150a */
[----:B------:R-:W-:Y:S01]  /*55160*/  PRMT R27, R19, 0x7632, R27 ;  /* 0x00007632131b7816 */ /* 0x000fe2000000001b */
[----:B------:R-:W-:Y:S01]  /*55170*/  ULDC UR5, c[0x0][0x228] ;  /* 0x00008a0000057ab9 */ /* 0x000fe20000000800 */
[----:B------:R-:W-:Y:S01]  /*55180*/  VIADD R26, R13, 0x9 ;  /* 0x000000090d1a7836 */ /* 0x000fe20000000000 */
[----:B------:R-:W-:Y:S02]  /*55190*/  PRMT R29, R12, 0x7632, R29 ;  /* 0x000076320c1d7816 */ /* 0x000fe4000000001d */
[----:B------:R-:W-:Y:S01]  /*551a0*/  ISETP.LT.AND P5, PT, R15, UR9, !P2 ;  /* 0x000000090f007c0c */ /* 0x000fe2000d7a1270 */
[----:B0-----:R-:W-:Y:S01]  /*551b0*/  IMAD.WIDE R4, R28, 0x2, R24 ;  /* 0x000000021c047825 */ /* 0x001fe200078e0218 */
[----:B------:R-:W-:Y:S01]  /*551c0*/  ISETP.GE.AND P0, PT, R26, UR13, PT ;  /* 0x0000000d1a007c0c */ /* 0x000fe2000bf06270 */
[----:B------:R-:W2:Y:S01]  /*551d0*/  LDL.LU R24, [R1+0x13c] ;  /* 0x00013c0001187983 */ /* 0x000ea20000300800 */
[----:B------:R-:W-:Y:S01]  /*551e0*/  ISETP.LT.AND P4, PT, R0, UR7, !P2 ;  /* 0x0000000700007c0c */ /* 0x000fe2000d781270 */
[----:B------:R-:W-:Y:S01]  /*551f0*/  IMAD.WIDE R12, R28, 0x2, R22 ;  /* 0x000000021c0c7825 */ /* 0x000fe200078e0216 */
[----:B------:R-:W-:Y:S01]  /*55200*/  ULDC UR7, c[0x0][0x228] ;  /* 0x00008a0000077ab9 */ /* 0x000fe20000000800 */
[----:B------:R0:W-:Y:S01]  /*55210*/  STL [R1+0x2310], R25 ;  /* 0x0023101901007387 */ /* 0x0001e20000100800 */
[----:B------:R-:W-:-:S03]  /*55220*/  ULDC UR9, c[0x0][0x228] ;  /* 0x00008a0000097ab9 */ /* 0x000fc60000000800 */
[----:B------:R1:W-:Y:S01]  /*55230*/  @P3 STG.E.U16 desc[UR10][R2.64], R29 ;  /* 0x0000001d02003986 */ /* 0x0003e2000c10150a */
[----:B------:R-:W-:Y:S01]  /*55240*/  IMAD.WIDE R14, R28, 0x2, R20 ;  /* 0x000000021c0e7825 */ /* 0x000fe200078e0214 */
[----:B------:R-:W-:Y:S02]  /*55250*/  ULDC UR13, c[0x0][0x228] ;  /* 0x00008a00000d7ab9 */ /* 0x000fe40000000800 */
        /* <DEDUP_REMOVED lines=8> */
[----:B------:R-:W3:Y:S04]  /*552e0*/  LDL R4, [R1+0x13f0] ;  /* 0x0013f00001047983 */ /* 0x000ee80000100800 */
[----:B-1----:R-:W3:Y:S04]  /*552f0*/  LDL R13, [R1+0x13f4] ;  /* 0x0013f400010d7983 */ /* 0x002ee80000100800 */
[----:B------:R-:W3:Y:S04]  /*55300*/  LDL R5, [R1+0x13f8] ;  /* 0x0013f80001057983 */ /* 0x000ee80000100800 */
[----:B------:R0:W-:Y:S01]  /*55310*/  STL [R1+0x230c], R16 ;  /* 0x00230c1001007387 */ /* 0x0001e20000100800 */
[----:B--2---:R-:W-:-:S03]  /*55320*/  PRMT R0, R24, 0x7632, R0 ;  /* 0x0000763218007816 */ /* 0x004fc60000000000 */
[----:B----4-:R-:W-:Y:S01]  /*55330*/  @P4 STG.E.U16 desc[UR10][R14.64], R26 ;  /* 0x0000001a0e004986 */ /* 0x010fe2000c10150a */
[----:B------:R-:W-:Y:S02]  /*55340*/  PRMT R23, R26, 0x7632, R23 ;  /* 0x000076321a177816 */ /* 0x000fe40000000017 */
[----:B---3--:R-:W-:Y:S02]  /*55350*/  PRMT R29, R25, 0x7632, R29 ;  /* 0x00007632191d7816 */ /* 0x008fe4000000001d */
[----:B------:R-:W-:Y:S01]  /*55360*/  ISETP.LT.AND P6, PT, R4, UR7, !P2 ;  /* 0x0000000704007c0c */ /* 0x000fe2000d7c1270 */
[----:B------:R-:W-:Y:S01]  /*55370*/  ULDC UR7, c[0x0][0x228] ;  /* 0x00008a0000077ab9 */ /* 0x000fe20000000800 */
[----:B------:R-:W-:Y:S02]  /*55380*/  ISETP.LT.AND P5, PT, R13, UR16, !P2 ;  /* 0x000000100d007c0c */ /* 0x000fe4000d7a1270 */
[----:B------:R-:W-:Y:S02]  /*55390*/  ISETP.LT.AND P3, PT, R2, UR7, !P2 ;  /* 0x0000000702007c0c */ /* 0x000fe4000d761270 */
[----:B------:R-:W-:Y:S01]  /*553a0*/  ISETP.LT.AND P4, PT, R5, UR9, !P2 ;  /* 0x0000000905007c0c */ /* 0x000fe2000d781270 */
[C---:B------:R-:W-:Y:S01]  /*553b0*/  IMAD.WIDE R4, R28.reuse, 0x2, R16 ;  /* 0x000000021c047825 */ /* 0x040fe200078e0210 */
[----:B------:R-:W-:Y:S01]  /*553c0*/  ISETP.LT.AND P2, PT, R3, UR5, !P2 ;  /* 0x0000000503007c0c */ /* 0x000fe2000d741270 */
[----:B0-----:R-:W2:Y:S01]  /*553d0*/  LDL.LU R16, [R1+0x140] ;  /* 0x0001400001107983 */ /* 0x001ea20000300800 */
[----:B------:R-:W-:Y:S01]  /*553e0*/  ULDC UR5, c[0x0][0x248] ;  /* 0x0000920000057ab9 */ /* 0x000fe20000000800 */
[C---:B------:R-:W-:Y:S01]  /*553f0*/  IMAD.WIDE R2, R28.reuse, 0x2, R18 ;  /* 0x000000021c027825 */ /* 0x040fe200078e0212 */
[----:B------:R-:W-:Y:S01]  /*55400*/  ULDC UR7, c[0x0][0x228] ;  /* 0x00008a0000077ab9 */ /* 0x000fe20000000800 */
[----:B------:R0:W-:Y:S01]  /*55410*/  STL [R1+0x2308], R17 ;  /* 0x0023081101007387 */ /* 0x0001e20000100800 */
[----:B------:R-:W-:Y:S01]  /*55420*/  ULDC UR9, c[0x0][0x228] ;  /* 0x00008a0000097ab9 */ /* 0x000fe20000000800 */
[C---:B------:R-:W-:Y:S01]  /*55430*/  IMAD.WIDE R12, R28.reuse, 0x2, R10 ;  /* 0x000000021c0c7825 */ /* 0x040fe200078e020a */
[----:B------:R-:W-:Y:S01]  /*55440*/  ULDC.64 UR16, c[0x0][0x228] ;  /* 0x00008a0000107ab9 */ /* 0x000fe20000000a00 */
[----:B------:R1:W-:Y:S04]  /*55450*/  @P6 STG.E.U16 desc[UR10][R2.64], R23 ;  /* 0x0000001702006986 */ /* 0x0003e8000c10150a */
[----:B------:R3:W-:Y:S04]  /*55460*/  @P5 STG.E.U16 desc[UR10][R4.64], R24 ;  /* 0x0000001804005986 */ /* 0x0007e8000c10150a */
[----:B0-----:R-:W4:Y:S04]  /*55470*/  LDL.LU R17, [R1+0x160] ;  /* 0x0001600001117983 */ /* 0x001f280000300800 */
[----:B-1----:R-:W4:Y:S01]  /*55480*/  LDL.LU R23, [R1+0x231c] ;  /* 0x00231c0001177983 */ /* 0x002f220000300800 */
[----:B------:R-:W-:-:S03]  /*55490*/  IMAD.WIDE R14, R28, 0x2, R8 ;  /* 0x000000021c0e7825 */ /* 0x000fc600078e0208 */
[----:B------:R-:W4:Y:S04]  /*554a0*/  LDL R2, [R1+0x13e0] ;  /* 0x0013e00001027983 */ /* 0x000f280000100800 */
[----:B------:R-:W4:Y:S04]  /*554b0*/  LDL R3, [R1+0x13dc] ;  /* 0x0013dc0001037983 */ /* 0x000f280000100800 */
[----:B---3--:R-:W3:Y:S04]  /*554c0*/  LDL.LU R24, [R1+0x2318] ;  /* 0x0023180001187983 */ /* 0x008ee80000300800 */
[----:B------:R-:W3:Y:S04]  /*554d0*/  LDL R4, [R1+0x13e8] ;  /* 0x0013e80001047983 */ /* 0x000ee80000100800 */
[----:B------:R-:W3:Y:S04]  /*554e0*/  LDL R5, [R1+0x13f0] ;  /* 0x0013f00001057983 */ /* 0x000ee80000100800 */
[----:B------:R0:W-:Y:S04]  /*554f0*/  @P4 STG.E.U16 desc[UR10][R12.64], R0 ;  /* 0x000000000c004986 */ /* 0x0001e8000c10150a */
[----:B------:R1:W-:Y:S04]  /*55500*/  @P3 STG.E.U16 desc[UR10][R14.64], R25 ;  /* 0x000000190e003986 */ /* 0x0003e8000c10150a */
[----:B0-----:R-:W3:Y:S04]  /*55510*/  LDL.LU R0, [R1+0x2314] ;  /* 0x0023140001007983 */ /* 0x001ee80000300800 */
[----:B-1----:R-:W3:Y:S01]  /*55520*/  LDL.LU R25, [R1+0x2310] ;  /* 0x0023100001197983 */ /* 0x002ee20000300800 */
[----:B------:R-:W-:-:S05]  /*55530*/  IMAD.WIDE R26, R28, 0x2, R6 ;  /* 0x000000021c1a7825 */ /* 0x000fca00078e0206 */
[----:B------:R2:W-:Y:S02]  /*55540*/  @P2 STG.E.U16 desc[UR10][R26.64], R29 ;  /* 0x0000001d1a002986 */ /* 0x0005e4000c10150a */
[----:B--2---:R-:W-:Y:S02]  /*55550*/  PRMT R29, R16, 0x7632, R29 ;  /* 0x00007632101d7816 */ /* 0x004fe4000000001d */
[----:B----4-:R-:W-:Y:S01]  /*55560*/  ISETP.LT.AND P6, PT, R2, UR15, !P1 ;  /* 0x0000000f02007c0c */ /* 0x010fe2000cfc1270 */
[----:B------:R-:W-:Y:S02]  /*55570*/  VIADD R2, R28, UR5 ;  /* 0x000000051c027c36 */ /* 0x000fe40008000000 */
[----:B------:R-:W-:Y:S01]  /*55580*/  VIADD R3, R3, 0xa ;  /* 0x0000000a03037836 */ /* 0x000fe20000000000 */
[----:B---3--:R-:W-:Y:S01]  /*55590*/  ISETP.LT.AND P5, PT, R4, UR13, !P1 ;  /* 0x0000000d04007c0c */ /* 0x008fe2000cfa1270 */
        /* <DEDUP_REMOVED lines=8> */
[C---:B------:R-:W-:Y:S01]  /*55620*/  IMAD.WIDE R26, R2.reuse, 0x2, R18 ;  /* 0x00000002021a7825 */ /* 0x040fe200078e0212 */
[----:B------:R-:W-:Y:S01]  /*55630*/  ULDC UR9, c[0x0][0x228] ;  /* 0x00008a0000097ab9 */ /* 0x000fe20000000800 */
[----:B------:R-:W-:Y:S01]  /*55640*/  ULDC UR7, c[0x0][0x228] ;  /* 0x00008a0000077ab9 */ /* 0x000fe20000000800 */
[----:B------:R-:W-:Y:S01]  /*55650*/  ULDC UR5, c[0x0][0x248] ;  /* 0x0000920000057ab9 */ /* 0x000fe20000000800 */
[C---:B------:R-:W-:Y:S01]  /*55660*/  IMAD.WIDE R4, R2.reuse, 0x2, R24 ;  /* 0x0000000202047825 */ /* 0x040fe200078e0218 */
        /* <DEDUP_REMOVED lines=9> */
[----:B------:R-:W2:Y:S04]  /*55700*/  LDL R13, [R1+0x13f8] ;  /* 0x0013f800010d7983 */ /* 0x000ea80000100800 */
[----:B------:R-:W2:Y:S04]  /*55710*/  LDL R4, [R1+0x13fc] ;  /* 0x0013fc0001047983 */ /* 0x000ea80000100800 */
[----:B------:R-:W2:Y:S04]  /*55720*/  LDL R5, [R1+0x1400] ;  /* 0x0014000001057983 */ /* 0x000ea80000100800 */
[----:B------:R0:W-:Y:S04]  /*55730*/  @P4 STG.E.U16 desc[UR10][R14.64], R17 ;  /* 0x000000110e004986 */ /* 0x0001e8000c10150a */
[----:B0-----:R-:W2:Y:S04]  /*55740*/  LDL.LU R17, [R1+0x2308] ;  /* 0x0023080001117983 */ /* 0x001ea80000300800 */
[----:B------:R0:W-:Y:S01]  /*55750*/  @P2 STG.E.U16 desc[UR10][R26.64], R28 ;  /* 0x0000001c1a002986 */ /* 0x0001e2000c10150a */
[----:B------:R-:W-:-:S03]  /*55760*/  IMAD.WIDE R14, R2, 0x2, R8 ;  /* 0x00000002020e7825 */ /* 0x000fc600078e0208 */
[----:B------:R1:W-:Y:S01]  /*55770*/  STL [R1+0x22fc], R11 ;  /* 0x0022fc0b01007387 */ /* 0x0003e20000100800 */
[----:B0-----:R-:W-:Y:S01]  /*55780*/  IMAD.WIDE R26, R2, 0x2, R6 ;  /* 0x00000002021a7825 */ /* 0x001fe200078e0206 */
[----:B----4-:R-:W-:Y:S02]  /*55790*/  PRMT R28, R25, 0x7632, R28 ;  /* 0x00007632191c7816 */ /* 0x010fe4000000001c */
[----:B---3--:R-:W-:Y:S01]  /*557a0*/  ISETP.LT.AND P5, PT, R12, UR14, !P1 ;  /* 0x0000000e0c007c0c */ /* 0x008fe2000cfa1270 */
[----:B------:R-:W-:Y:S02]  /*557b0*/  ULDC UR14, c[0x0][0x228] ;  /* 0x00008a00000e7ab9 */ /* 0x000fe40000000800 */
[----:B--2---:R-:W-:Y:S01]  /*557c0*/  ISETP.LT.AND P4, PT, R13, UR14, !P1 ;  /* 0x0000000e0d007c0c */ /* 0x004fe2000cf81270 */
[----:B------:R-:W-:Y:S01]  /*557d0*/  ULDC UR14, c[0x0][0x228] ;  /* 0x00008a00000e7ab9 */ /* 0x000fe20000000800 */
[----:B------:R-:W-:Y:S01]  /*557e0*/  ISETP.LT.AND P2, PT, R4, UR13, !P1 ;  /* 0x0000000d04007c0c */ /* 0x000fe2000cf41270 */
[----:B------:R-:W-:Y:S01]  /*557f0*/  ULDC UR13, c[0x0][0x228] ;  /* 0x00008a00000d7ab9 */ /* 0x000fe20000000800 */
[----:B------:R-:W-:Y:S01]  /*55800*/  ISETP.LT.AND P1, PT, R5, UR9, !P1 ;  /* 0x0000000905007c0c */ /* 0x000fe2000cf21270 */
[C---:B------:R-:W-:Y:S01]  /*55810*/  IMAD.WIDE R4, R2.reuse, 0x2, R10 ;  /* 0x0000000202047825 */ /* 0x040fe200078e020a */
[----:B------:R-:W-:Y:S01]  /*55820*/  ISETP.LT.AND P6, PT, R3, UR7, !P0 ;  /* 0x0000000703007c0c */ /* 0x000fe2000c7c1270 */
[----:B-1----:R-:W2:Y:S01]  /*55830*/  LDL.LU R11, [R1+0x80] ;  /* 0x00008000010b7983 */ /* 0x002ea20000300800 */
[----:B------:R-:W-:Y:S01]  /*55840*/  ULDC UR9, c[0x0][0x228] ;  /* 0x00008a0000097ab9 */ /* 0x000fe20000000800 */
[C---:B------:R-:W-:Y:S01]  /*55850*/  VIADD R3, R2.reuse, UR5 ;  /* 0x0000000502037c36 */ /* 0x040fe20008000000 */
[----:B------:R-:W-:Y:S01]  /*55860*/  ULDC UR7, c[0x0][0x228] ;  /* 0x00008a0000077ab9 */ /* 0x000fe20000000800 */
[----:B------:R-:W-:Y:S01]  /*55870*/  ULDC UR5, c[0x0][0x228] ;  /* 0x00008a0000057ab9 */ /* 0x000fe20000000800 */
[----:B------:R-:W-:Y:S01]  /*55880*/  IMAD.WIDE R12, R2, 0x2, R16 ;  /* 0x00000002020c7825 */ /* 0x000fe200078e0210 */
[----:B------:R-:W-:-:S04]  /*55890*/  PRMT R2, R0, 0x7632, R2 ;  /* 0x0000763200027816 */ /* 0x000fc80000000002 */
        /* <DEDUP_REMOVED lines=11> */
[----:B------:R-:W-:Y:S01]  /*55950*/  STL [R1+0x22f8], R21 ;  /* 0x0022f81501007387 */ /* 0x000fe20000100800 */
[----:B--2---:R-:W-:Y:S01]  /*55960*/  PRMT R28, R11, 0x7632, R28 ;  /* 0x000076320b1c7816 */ /* 0x004fe2000000001c */
[----:B----4-:R-:W-:-:S05]  /*55970*/  IMAD.WIDE R12, R3, 0x2, R24 ;  /* 0x00000002030c7825 */ /* 0x010fca00078e0218 */
[----:B------:R0:W-:Y:S01]  /*55980*/  @P6 STG.E.U16 desc[UR10][R12.64], R4 ;  /* 0x000000040c006986 */ /* 0x0001e2000c10150a */
[----:B------:R-:W-:Y:S01]  /*55990*/  PRMT R29, R4, 0x7632, R29 ;  /* 0x00007632041d7816 */ /* 0x000fe2000000001d */
[----:B------:R-:W-:Y:S01]  /*559a0*/  VIADD R2, R5, 0xb ;  /* 0x0000000b05027836 */ /* 0x000fe20000000000 */
[----:B---3--:R-:W-:Y:S01]  /*559b0*/  ISETP.LT.AND P5, PT, R0, UR7, !P0 ;  /* 0x0000000700007c0c */ /* 0x008fe2000c7a1270 */
[----:B------:R-:W-:Y:S01]  /*559c0*/  ULDC UR7, c[0x0][0x228] ;  /* 0x00008a0000077ab9 */ /* 0x000fe20000000800 */
[----:B0-----:R-:W-:Y:S01]  /*559d0*/  IMAD.WIDE R4, R3, 0x2, R22 ;  /* 0x0000000203047825 */ /* 0x001fe200078e0216 */
[----:B------:R-:W-:-:S03]  /*559e0*/  ISETP.LT.AND P4, PT, R14, UR5, !P0 ;  /* 0x000000050e007c0c */ /* 0x000fc6000c781270 */
[----:B------:R-:W-:Y:S01]  /*559f0*/  IMAD.WIDE R12, R3, 0x2, R20 ;  /* 0x00000002030c7825 */ /* 0x000fe200078e0214 */
[----:B------:R-:W-:Y:S01]  /*55a00*/  ULDC UR5, c[0x0][0x228] ;  /* 0x00008a0000057ab9 */ /* 0x000fe20000000800 */
[----:B------:R-:W2:Y:S01]  /*55a10*/  LDL.LU R21, [R1+0x60] ;  /* 0x0000600001157983 */ /* 0x000ea20000300800 */
[----:B------:R-:W-:-:S03]  /*55a20*/  ISETP.LT.AND P6, PT, R27, UR9, !P0 ;  /* 0x000000091b007c0c */ /* 0x000fc6000c7c1270 */
[----:B------:R0:W-:Y:S01]  /*55a30*/  STL [R1+0x22f4], R19 ;  /* 0x0022f41301007387 */ /* 0x0001e20000100800 */
[----:B------:R-:W-:Y:S01]  /*55a40*/  ISETP.LT.AND P2, PT, R15, UR8, !P0 ;  /* 0x000000080f007c0c */ /* 0x000fe2000c741270 */
[C---:B------:R-:W-:Y:S01]  /*55a50*/  IMAD.WIDE R14, R3.reuse, 0x2, R18 ;  /* 0x00000002030e7825 */ /* 0x040fe200078e0212 */
[----:B------:R-:W-:Y:S02]  /*55a60*/  ULDC.64 UR8, c[0x0][0x228] ;  /* 0x00008a0000087ab9 */ /* 0x000fe40000000a00 */
[----:B------:R-:W-:Y:S01]  /*55a70*/  ISETP.GE.AND P1, PT, R2, UR9, PT ;  /* 0x0000000902007c0c */ /* 0x000fe2000bf26270 */
[----:B------:R-:W-:Y:S01]  /*55a80*/  IMAD.WIDE R26, R3, 0x2, R16 ;  /* 0x00000002031a7825 */ /* 0x000fe200078e0210 */
[----:B------:R-:W-:Y:S01]  /*55a90*/  ULDC UR9, c[0x0][0x228] ;  /* 0x00008a0000097ab9 */ /* 0x000fe20000000800 */
[----:B0-----:R-:W3:Y:S04]  /*55aa0*/  LDL.LU R19, [R1+0x144] ;  /* 0x0001440001137983 */ /* 0x001ee80000300800 */
[----:B------:R0:W-:Y:S04]  /*55ab0*/  @P6 STG.E.U16 desc[UR10][R4.64], R29 ;  /* 0x0000001d04006986 */ /* 0x0001e8000c10150a */
[----:B------:R-:W4:Y:S04]  /*55ac0*/  LDL R2, [R1+0x13e0] ;  /* 0x0013e00001027983 */ /* 0x000f280000100800 */
[----:B------:R1:W-:Y:S04]  /*55ad0*/  @P5 STG.E.U16 desc[UR10][R12.64], R11 ;  /* 0x0000000b0c005986 */ /* 0x0003e8000c10150a */
[----:B0-----:R-:W3:Y:S04]  /*55ae0*/  LDL R4, [R1+0x13f8] ;  /* 0x0013f80001047983 */ /* 0x001ee80000100800 */
[----:B------:R-:W4:Y:S04]  /*55af0*/  LDL R5, [R1+0x13fc] ;  /* 0x0013fc0001057983 */ /* 0x000f280000100800 */
[----:B-1----:R-:W4:Y:S04]  /*55b00*/  LDL.LU R11, [R1+0x22fc] ;  /* 0x0022fc00010b7983 */ /* 0x002f280000300800 */
[----:B------:R-:W4:Y:S04]  /*55b10*/  LDL R13, [R1+0x13e8] ;  /* 0x0013e800010d7983 */ /* 0x000f280000100800 */
[----:B------:R0:W-:Y:S04]  /*55b20*/  @P4 STG.E.U16 desc[UR10][R14.64], R28 ;  /* 0x0000001c0e004986 */ /* 0x0001e8000c10150a */
[----:B0-----:R-:W4:Y:S04]  /*55b30*/  LDL.LU R14, [R1+0x70] ;  /* 0x00007000010e7983 */ /* 0x001f280000300800 */
[----:B------:R-:W4:Y:S04]  /*55b40*/  LDL R15, [R1+0x1400] ;  /* 0x00140000010f7983 */ /* 0x000f280000100800 */
[----:B------:R-:W-:Y:S01]  /*55b50*/  STL [R1+0x22f0], R0 ;  /* 0x0022f00001007387 */ /* 0x000fe20000100800 */
[----:B--2---:R-:W-:-:S02]  /*55b60*/  PRMT R28, R21, 0x7632, R28 ;  /* 0x00007632151c7816 */ /* 0x004fc4000000001c */
[----:B---3--:R-:W-:Y:S01]  /*55b70*/  ISETP.LT.AND P4, PT, R4, UR5, !P0 ;  /* 0x0000000504007c0c */ /* 0x008fe2000c781270 */
[----:B------:R-:W-:Y:S01]  /*55b80*/  ULDC UR5, c[0x0][0x248] ;  /* 0x0000920000057ab9 */ /* 0x000fe20000000800 */
[----:B----4-:R-:W-:Y:S01]  /*55b90*/  ISETP.LT.AND P6, PT, R2, UR13, !P3 ;  /* 0x0000000d02007c0c */ /* 0x010fe2000dfc1270 */
[----:B------:R-:W-:Y:S01]  /*55ba0*/  VIADD R2, R3, UR5 ;  /* 0x0000000503027c36 */ /* 0x000fe20008000000 */
[----:B------:R-:W-:Y:S01]  /*55bb0*/  ULDC UR5, c[0x0][0x228] ;  /* 0x00008a0000057ab9 */ /* 0x000fe20000000800 */
[----:B------:R-:W-:Y:S01]  /*55bc0*/  ULDC UR13, c[0x0][0x228] ;  /* 0x00008a00000d7ab9 */ /* 0x000fe20000000800 */
[----:B------:R-:W-:Y:S01]  /*55bd0*/  ISETP.LT.AND P5, PT, R13, UR9, !P3 ;  /* 0x000000090d007c0c */ /* 0x000fe2000dfa1270 */
[----:B------:R-:W-:Y:S01]  /*55be0*/  ULDC UR9, c[0x0][0x228] ;  /* 0x00008a0000097ab9 */ /* 0x000fe20000000800 */
[----:B------:R0:W-:Y:S01]  /*55bf0*/  @P2 STG.E.U16 desc[UR10][R26.64], R14 ;  /* 0x0000000e1a002986 */ /* 0x0001e2000c10150a */
[----:B------:R-:W-:Y:S01]  /*55c00*/  ISETP.LT.AND P2, PT, R5, UR15, !P0 ;  /* 0x0000000f05007c0c */ /* 0x000fe2000c741270 */
[----:B------:R-:W-:Y:S01]  /*55c10*/  IMAD.WIDE R4, R3, 0x2, R10 ;  /* 0x0000000203047825 */ /* 0x000fe200078e020a */
[----:B------:R-:W-:-:S02]  /*55c20*/  PRMT R12, R14, 0x7632, R12 ;  /* 0x000076320e0c7816 */ /* 0x000fc4000000000c */
[----:B------:R-:W-:Y:S01]  /*55c30*/  ISETP.LT.AND P0, PT, R15, UR14, !P0 ;  /* 0x0000000e0f007c0c */ /* 0x000fe2000c701270 */
[----:B------:R-:W-:Y:S02]  /*55c40*/  ULDC UR14, c[0x0][0x228] ;  /* 0x00008a00000e7ab9 */ /* 0x000fe40000000800 */
[----:B------:R1:W-:Y:S01]  /*55c50*/  @P4 STG.E.U16 desc[UR10][R4.64], R12 ;  /* 0x0000000c04004986 */ /* 0x0003e2000c10150a */
[----:B------:R-:W-:Y:S01]  /*55c60*/  ISETP.LT.AND P4, PT, R0, UR7, !P3 ;  /* 0x0000000700007c0c */ /* 0x000fe2000df81270 */
[----:B0-----:R-:W-:Y:S02]  /*55c70*/  IMAD.WIDE R26, R3, 0x2, R6 ;  /* 0x00000002031a7825 */ /* 0x001fe400078e0206 */
[----:B------:R-:W2:Y:S02]  /*55c80*/  LDL.LU R0, [R1+0x44] ;  /* 0x0000440001007983 */ /* 0x000ea40000300800 */
[----:B------:R-:W-:-:S04]  /*55c90*/  IMAD.WIDE R14, R2, 0x2, R22 ;  /* 0x00000002020e7825 */ /* 0x000fc800078e0216 */
[----:B-1----:R-:W-:Y:S01]  /*55ca0*/  IMAD.WIDE R4, R3, 0x2, R8 ;  /* 0x0000000203047825 */ /* 0x002fe200078e0208 */
[----:B------:R-:W-:-:S03]  /*55cb0*/  PRMT R3, R19, 0x7632, R3 ;  /* 0x0000763213037816 */ /* 0x000fc60000000003 */
        /* <DEDUP_REMOVED lines=19> */
[----:B0-----:R-:W-:-:S03]  /*55df0*/  IMAD.WIDE R4, R2, 0x2, R18 ;  /* 0x0000000202047825 */ /* 0x001fc600078e0212 */
[----:B-1----:R-:W2:Y:S01]  /*55e00*/  LDL.LU R19, [R1+0x94] ;  /* 0x0000940001137983 */ /* 0x002ea20000300800 */
[----:B------:R-:W-:Y:S01]  /*55e10*/  ISETP.LT.AND P6, PT, R15, UR5, !P3 ;  /* 0x000000050f007c0c */ /* 0x000fe2000dfc1270 */
[----:B------:R-:W-:Y:S01]  /*55e20*/  ULDC UR5, c[0x0][0x228] ;  /* 0x00008a0000057ab9 */ /* 0x000fe20000000800 */
[----:B------:R-:W-:Y:S01]  /*55e30*/  ISETP.LT.AND P0, PT, R14, UR6, !P3 ;  /* 0x000000060e007c0c */ /* 0x000fe2000df01270 */
[----:B------:R-:W-:Y:S01]  /*55e40*/  ULDC UR6, c[0x0][0x228] ;  /* 0x00008a0000067ab9 */ /* 0x000fe20000000800 */
[----:B------:R-:W-:-:S09]  /*55e50*/  ISETP.LT.AND P4, PT, R13, UR5, !P3 ;  /* 0x000000050d007c0c */ /* 0x000fd2000df81270 */
[----:B------:R0:W-:Y:S01]  /*55e60*/  @P6 STG.E.U16 desc[UR10][R4.64], R29 ;  /* 0x0000001d04006986 */ /* 0x0001e2000c10150a */
[----:B------:R-:W-:Y:S01]  /*55e70*/  ISETP.LT.AND P5, PT, R12, UR6, !P3 ;  /* 0x000000060c007c0c */ /* 0x000fe2000dfa1270 */
[C---:B------:R-:W-:Y:S01]  /*55e80*/  IMAD.WIDE R12, R2.reuse, 0x2, R16 ;  /* 0x00000002020c7825 */ /* 0x040fe200078e0210 */
[----:B------:R-:W-:Y:S01]  /*55e90*/  ULDC.64 UR6, c[0x0][0x228] ;  /* 0x00008a0000067ab9 */ /* 0x000fe20000000a00 */
[----:B------:R-:W-:Y:S01]  /*55ea0*/  ULDC UR5, c[0x0][0x248] ;  /* 0x0000920000057ab9 */ /* 0x000fe20000000800 */
[----:B------:R-:W-:Y:S01]  /*55eb0*/  ISETP.GE.AND P2, PT, R3, UR7, PT ;  /* 0x0000000703007c0c */ /* 0x000fe2000bf46270 */
[----:B------:R-:W-:Y:S01]  /*55ec0*/  IMAD.WIDE R14, R2, 0x2, R10 ;  /* 0x00000002020e7825 */ /* 0x000fe200078e020a */
[----:B------:R-:W3:Y:S01]  /*55ed0*/  LDL R3, [R1+0x13dc] ;  /* 0x0013dc0001037983 */ /* 0x000ee20000100800 */
[----:B------:R-:W-:-:S03]  /*55ee0*/  ULDC UR7, c[0x0][0x228] ;  /* 0x00008a0000077ab9 */ /* 0x000fc60000000800 */
        /* <DEDUP_REMOVED lines=11> */
[----:B--2---:R0:W-:Y:S01]  /*55fa0*/  @P4 STG.E.U16 desc[UR10][R26.64], R5 ;  /* 0x000000051a004986 */ /* 0x0041e2000c10150a */
[----:B------:R-:W-:Y:S02]  /*55fb0*/  PRMT R29, R5, 0x7632, R29 ;  /* 0x00007632051d7816 */ /* 0x000fe4000000001d */
[----:B---3--:R-:W-:Y:S02]  /*55fc0*/  ISETP.LT.AND P3, PT, R12, UR14, !P3 ;  /* 0x0000000e0c007c0c */ /* 0x008fe4000df61270 */
[----:B------:R-:W-:Y:S01]  /*55fd0*/  ISETP.LT.AND P6, PT, R13, UR13, !P1 ;  /* 0x0000000d0d007c0c */ /* 0x000fe2000cfc1270 */
[----:B------:R-:W-:Y:S01]  /*55fe0*/  STL [R1+0x22e0], R0 ;  /* 0x0022e00001007387 */ /* 0x000fe20000100800 */
[----:B0-----:R-:W-:Y:S01]  /*55ff0*/  VIADD R26, R3, 0xd ;  /* 0x0000000d031a7836 */ /* 0x001fe20000000000 */
[----:B------:R-:W-:Y:S01]  /*56000*/  ULDC.64 UR14, c[0x0][0x228] ;  /* 0x00008a00000e7ab9 */ /* 0x000fe20000000a00 */
[----:B------:R-:W-:Y:S01]  /*56010*/  IMAD.WIDE R2, R2, 0x2, R6 ;  /* 0x0000000202027825 */ /* 0x000fe200078e0206 */
[----:B------:R0:W-:Y:S01]  /*56020*/  STL [R1+0x22e4], R24 ;  /* 0x0022e41801007387 */ /* 0x0001e20000100800 */
[----:B------:R-:W-:Y:S01]  /*56030*/  PRMT R27, R19, 0x7632, R27 ;  /* 0x00007632131b7816 */ /* 0x000fe2000000001b */
[----:B------:R-:W-:Y:S01]  /*56040*/  ULDC UR9, c[0x0][0x228] ;  /* 0x00008a0000097ab9 */ /* 0x000fe20000000800 */
[----:B------:R-:W-:Y:S01]  /*56050*/  IMAD.WIDE R4, R28, 0x2, R24 ;  /* 0x000000021c047825 */ /* 0x000fe200078e0218 */
[----:B------:R-:W-:-:S02]  /*56060*/  ISETP.GE.AND P0, PT, R26, UR15, PT ;  /* 0x0000000f1a007c0c */ /* 0x000fc4000bf06270 */
[----:B------:R-:W-:Y:S01]  /*56070*/  @P3 STG.E.U16 desc[UR10][R2.64], R29 ;  /* 0x0000001d02003986 */ /* 0x000fe2000c10150a */
[----:B------:R-:W-:Y:S01]  /*56080*/  ISETP.LT.AND P4, PT, R0, UR7, !P1 ;  /* 0x0000000700007c0c */ /* 0x000fe2000cf81270 */
[C---:B------:R-:W-:Y:S01]  /*56090*/  IMAD.WIDE R12, R28.reuse, 0x2, R22 ;  /* 0x000000021c0c7825 */ /* 0x040fe200078e0216 */
[----:B------:R-:W-:Y:S01]  /*560a0*/  ULDC UR7, c[0x0][0x228] ;  /* 0x00008a0000077ab9 */ /* 0x000fe20000000800 */
[----:B------:R-:W-:Y:S01]  /*560b0*/  ULDC UR13, c[0x0][0x228] ;  /* 0x00008a00000d7ab9 */ /* 0x000fe20000000800 */
[----:B0-----:R-:W2:Y:S01]  /*560c0*/  LDL.LU R24, [R1+0x74] ;  /* 0x0000740001187983 */ /* 0x001ea20000300800 */
[----:B------:R-:W-:Y:S01]  /*560d0*/  IMAD.WIDE R14, R28, 0x2, R20 ;  /* 0x000000021c0e7825 */ /* 0x000fe200078e0214 */
[----:B------:R-:W-:Y:S02]  /*560e0*/  ULDC UR15, c[0x0][0x228] ;  /* 0x00008a00000f7ab9 */ /* 0x000fe40000000800 */
[----:B------:R0:W-:Y:S04]  /*560f0*/  STL [R1+0x22dc], R25 ;  /* 0x0022dc1901007387 */ /* 0x0001e80000100800 */
[----:B------:R1:W-:Y:S04]  /*56100*/  @P6 STG.E.U16 desc[UR10][R4.64], R19 ;  /* 0x0000001304006986 */ /* 0x0003e8000c10150a */
[----:B0-----:R-:W3:Y:S04]  /*56110*/  LDL.LU R25, [R1+0x64] ;  /* 0x0000640001197983 */ /* 0x001ee80000300800 */
[----:B------:R-:W-:Y:S04]  /*56120*/  STL [R1+0x22e8], R23 ;  /* 0x0022e81701007387 */ /* 0x000fe80000100800 */
[----:B------:R-:W4:Y:S04]  /*56130*/  LDL.LU R26, [R1+0x84] ;  /* 0x00008400011a7983 */ /* 0x000f280000300800 */
[----:B------:R-:W3:Y:S04]  /*56140*/  LDL R2, [R1+0x13fc] ;  /* 0x0013fc0001027983 */ /* 0x000ee80000100800 */
[----:B------:R-:W3:Y:S04]  /*56150*/  LDL R3, [R1+0x1400] ;  /* 0x0014000001037983 */ /* 0x000ee80000100800 */
[----:B-1----:R-:W3:Y:S04]  /*56160*/  LDL.LU R19, [R1+0x22ec] ;  /* 0x0022ec0001137983 */ /* 0x002ee80000300800 */
[----:B------:R-:W3:Y:S04]  /*56170*/  LDL R4, [R1+0x13f0] ;  /* 0x0013f00001047983 */ /* 0x000ee80000100800 */
[----:B------:R0:W-:Y:S04]  /*56180*/  @P5 STG.E.U16 desc[UR10][R12.64], R27 ;  /* 0x0000001b0c005986 */ /* 0x0001e8000c10150a */
[----:B------:R-:W3:Y:S04]  /*56190*/  LDL R5, [R1+0x13f8] ;  /* 0x0013f80001057983 */ /* 0x000ee80000100800 */
[----:B0-----:R-:W3:Y:S04]  /*561a0*/  LDL R13, [R1+0x13f4] ;  /* 0x0013f400010d7983 */ /* 0x001ee80000100800 */
[----:B------:R0:W-:Y:S01]  /*561b0*/  STL [R1+0x22d8], R16 ;  /* 0x0022d81001007387 */ /* 0x0001e20000100800 */
[----:B--2---:R-:W-:-:S03]  /*561c0*/  PRMT R0, R24, 0x7632, R0 ;  /* 0x0000763218007816 */ /* 0x004fc60000000000 */
[----:B----4-:R1:W-:Y:S01]  /*561d0*/  @P4 STG.E.U16 desc[UR10][R14.64], R26 ;  /* 0x0000001a0e004986 */ /* 0x0103e2000c10150a */
[----:B------:R-:W-:Y:S02]  /*561e0*/  PRMT R23, R26, 0x7632, R23 ;  /* 0x000076321a177816 */ /* 0x000fe40000000017 */
[----:B---3--:R-:W-:Y:S01]  /*561f0*/  ISETP.LT.AND P6, PT, R4, UR7, !P1 ;  /* 0x0000000704007c0c */ /* 0x008fe2000cfc1270 */
[----:B------:R-:W-:Y:S02]  /*56200*/  ULDC UR7, c[0x0][0x228] ;  /* 0x00008a0000077ab9 */ /* 0x000fe40000000800 */
[----:B------:R-:W-:Y:S02]  /*56210*/  ISETP.LT.AND P3, PT, R2, UR7, !P1 ;  /* 0x0000000702007c0c */ /* 0x000fe4000cf61270 */
[----:B------:R-:W-:Y:S02]  /*56220*/  ISETP.LT.AND P4, PT, R5, UR9, !P1 ;  /* 0x0000000905007c0c */ /* 0x000fe4000cf81270 */
[----:B------:R-:W-:Y:S01]  /*56230*/  ISETP.LT.AND P5, PT, R13, UR12, !P1 ;  /* 0x0000000c0d007c0c */ /* 0x000fe2000cfa1270 */
[C---:B------:R-:W-:Y:S01]  /*56240*/  IMAD.WIDE R4, R28.reuse, 0x2, R16 ;  /* 0x000000021c047825 */ /* 0x040fe200078e0210 */
[----:B------:R-:W-:Y:S01]  /*56250*/  ISETP.LT.AND P1, PT, R3, UR5, !P1 ;  /* 0x0000000503007c0c */ /* 0x000fe2000cf21270 */
[----:B0-----:R-:W2:Y:S01]  /*56260*/  LDL.LU R16, [R1+0x148] ;  /* 0x0001480001107983 */ /* 0x001ea20000300800 */
[----:B------:R-:W-:Y:S01]  /*56270*/  PRMT R29, R25, 0x7632, R29 ;  /* 0x00007632191d7816 */ /* 0x000fe2000000001d */
[C---:B------:R-:W-:Y:S01]  /*56280*/  IMAD.WIDE R2, R28.reuse, 0x2, R18 ;  /* 0x000000021c027825 */ /* 0x040fe200078e0212 */
[----:B------:R-:W-:Y:S01]  /*56290*/  ULDC UR12, c[0x0][0x228] ;  /* 0x00008a00000c7ab9 */ /* 0x000fe20000000800 */
[----:B------:R0:W-:Y:S01]  /*562a0*/  STL [R1+0x22d4], R17 ;  /* 0x0022d41101007387 */ /* 0x0001e20000100800 */
[----:B------:R-:W-:Y:S01]  /*562b0*/  ULDC UR5, c[0x0][0x248] ;  /* 0x0000920000057ab9 */ /* 0x000fe20000000800 */
[C---:B-1----:R-:W-:Y:S01]  /*562c0*/  IMAD.WIDE R14, R28.reuse, 0x2, R8 ;  /* 0x000000021c0e7825 */ /* 0x042fe200078e0208 */
[----:B------:R-:W-:Y:S01]  /*562d0*/  ULDC UR7, c[0x0][0x228] ;  /* 0x00008a0000077ab9 */ /* 0x000fe20000000800 */
[----:B------:R1:W-:Y:S01]  /*562e0*/  @P6 STG.E.U16 desc[UR10][R2.64], R23 ;  /* 0x0000001702006986 */ /* 0x0003e2000c10150a */
[----:B------:R-:W-:Y:S01]  /*562f0*/  ULDC UR9, c[0x0][0x228] ;  /* 0x00008a0000097ab9 */ /* 0x000fe20000000800 */
[----:B------:R-:W-:-:S02]  /*56300*/  IMAD.WIDE R12, R28, 0x2, R10 ;  /* 0x000000021c0c7825 */ /* 0x000fc400078e020a */
[----:B------:R3:W-:Y:S04]  /*56310*/  @P5 STG.E.U16 desc[UR10][R4.64], R24 ;  /* 0x0000001804005986 */ /* 0x0007e8000c10150a */
[----:B0-----:R-:W4:Y:S04]  /*56320*/  LDL.LU R17, [R1+0x168] ;  /* 0x0001680001117983 */ /* 0x001f280000300800 */
[----:B-1----:R-:W4:Y:S04]  /*56330*/  LDL.LU R23, [R1+0x22e8] ;  /* 0x0022e80001177983 */ /* 0x002f280000300800 */
        /* <DEDUP_REMOVED lines=17> */
[----:B------:R-:W-:Y:S01]  /*56450*/  ULDC.64 UR12, c[0x0][0x228] ;  /* 0x00008a00000c7ab9 */ /* 0x000fe20000000a00 */
[----:B------:R-:W-:-:S02]  /*56460*/  ISETP.LT.AND P1, PT, R5, UR7, !P2 ;  /* 0x0000000705007c0c */ /* 0x000fc4000d721270 */
        /* <DEDUP_REMOVED lines=10> */
[----:B------:R-:W-:Y:S01]  /*56510*/  IMAD.WIDE R4, R2, 0x2, R24 ;  /* 0x0000000202047825 */ /* 0x000fe200078e0218 */
        /* <DEDUP_REMOVED lines=14> */
[----:B---3--:R-:W-:-:S02]  /*56600*/  ISETP.LT.AND P5, PT, R12, UR16, !P2 ;  /* 0x000000100c007c0c */ /* 0x008fc4000d7a1270 */
[----:B----4-:R-:W-:Y:S02]  /*56610*/  PRMT R28, R25, 0x7632, R28 ;  /* 0x00007632191c7816 */ /* 0x010fe4000000001c */
[----:B--2---:R-:W-:Y:S02]  /*56620*/  ISETP.LT.AND P4, PT, R13, UR15, !P2 ;  /* 0x0000000f0d007c0c */ /* 0x004fe4000d781270 */
[----:B------:R-:W-:Y:S01]  /*56630*/  ISETP.LT.AND P6, PT, R3, UR7, !P0 ;  /* 0x0000000703007c0c */ /* 0x000fe2000c7c1270 */
[----:B------:R-:W-:Y:S01]  /*56640*/  IMAD.WIDE R14, R2, 0x2, R8 ;  /* 0x00000002020e7825 */ /* 0x000fe200078e0208 */
[----:B------:R-:W-:Y:S01]  /*56650*/  ISETP.LT.AND P1, PT, R4, UR13, !P2 ;  /* 0x0000000d04007c0c */ /* 0x000fe2000d721270 */
[----:B------:R-:W-:Y:S01]  /*56660*/  ULDC UR7, c[0x0][0x228] ;  /* 0x00008a0000077ab9 */ /* 0x000fe20000000800 */
[----:B------:R-:W-:Y:S01]  /*56670*/  ULDC.64 UR16, c[0x0][0x228] ;  /* 0x00008a0000107ab9 */ /* 0x000fe20000000a00 */
[----:B------:R-:W-:Y:S01]  /*56680*/  IMAD.WIDE R12, R2, 0x2, R16 ;  /* 0x00000002020c7825 */ /* 0x000fe200078e0210 */
[----:B------:R-:W-:Y:S01]  /*56690*/  ULDC UR15, c[0x0][0x228] ;  /* 0x00008a00000f7ab9 */ /* 0x000fe20000000800 */
[----:B------:R-:W-:-:S03]  /*566a0*/  ULDC UR13, c[0x0][0x228] ;  /* 0x00008a00000d7ab9 */ /* 0x000fc60000000800 */
[----:B------:R0:W-:Y:S04]  /*566b0*/  @P5 STG.E.U16 desc[UR10][R12.64], R25 ;  /* 0x000000190c005986 */ /* 0x0001e8000c10150a */
[----:B0-----:R-:W2:Y:S01]  /*566c0*/  LDL.LU R25, [R1+0x22d0] ;  /* 0x0022d00001197983 */ /* 0x001ea20000300800 */
[----:B------:R-:W-:Y:S01]  /*566d0*/  ISETP.LT.AND P2, PT, R5, UR9, !P2 ;  /* 0x0000000905007c0c */ /* 0x000fe2000d741270 */
[----:B------:R-:W-:Y:S01]  /*566e0*/  IMAD.WIDE R4, R2, 0x2, R10 ;  /* 0x0000000202047825 */ /* 0x000fe200078e020a */
[----:B------:R-:W-:-:S03]  /*566f0*/  ULDC UR9, c[0x0][0x228] ;  /* 0x00008a0000097ab9 */ /* 0x000fc60000000800 */
[C---:B------:R-:W-:Y:S01]  /*56700*/  VIADD R3, R2.reuse, UR5 ;  /* 0x0000000502037c36 */ /* 0x040fe20008000000 */
[----:B------:R0:W-:Y:S01]  /*56710*/  @P4 STG.E.U16 desc[UR10][R4.64], R28 ;  /* 0x0000001c04004986 */ /* 0x0001e2000c10150a */
[----:B------:R-:W-:Y:S01]  /*56720*/  IMAD.WIDE R26, R2, 0x2, R6 ;  /* 0x00000002021a7825 */ /* 0x000fe200078e0206 */
[----:B------:R-:W-:Y:S01]  /*56730*/  PRMT R2, R0, 0x7632, R2 ;  /* 0x0000763200027816 */ /* 0x000fe20000000002 */
[----:B------:R-:W-:Y:S01]  /*56740*/  ULDC UR5, c[0x0][0x228] ;  /* 0x00008a0000057ab9 */ /* 0x000fe20000000800 */
[----:B------:R-:W-:Y:S01]  /*56750*/  @P1 STG.E.U16 desc[UR10][R14.64], R0 ;  /* 0x000000000e001986 */ /* 0x000fe2000c10150a */
[----:B--2---:R-:W-:-:S03]  /*56760*/  IMAD.WIDE R12, R3, 0x2, R24 ;  /* 0x00000002030c7825 */ /* 0x004fc600078e0218 */
[----:B------:R1:W-:Y:S04]  /*56770*/  STL [R1+0x22c8], R25 ;  /* 0x0022c81901007387 */ /* 0x0003e80000100800 */
[----:B0-----:R-:W2:Y:S04]  /*56780*/  LDL R4, [R1+0x13f4] ;  /* 0x0013f40001047983 */ /* 0x001ea80000100800 */
[----:B-1----:R-:W3:Y:S04]  /*56790*/  LDL R25, [R1+0x13dc] ;  /* 0x0013dc0001197983 */ /* 0x002ee80000100800 */
[----:B------:R-:W4:Y:S04]  /*567a0*/  LDL.LU R5, [R1+0x98] ;  /* 0x0000980001057983 */ /* 0x000f280000300800 */
[----:B------:R-:W2:Y:S04]  /*567b0*/  LDL.LU R0, [R1+0x22cc] ;  /* 0x0022cc0001007983 */ /* 0x000ea80000300800 */
[----:B------:R-:W4:Y:S04]  /*567c0*/  LDL R14, [R1+0x13e8] ;  /* 0x0013e800010e7983 */ /* 0x000f280000100800 */
[----:B------:R-:W4:Y:S04]  /*567d0*/  LDL R15, [R1+0x13f0] ;  /* 0x0013f000010f7983 */ /* 0x000f280000100800 */
[----:B------:R3:W-:Y:S01]  /*567e0*/  @P2 STG.E.U16 desc[UR10][R26.64], R2 ;  /* 0x000000021a002986 */ /* 0x0007e2000c10150a */
[----:B--2---:R-:W-:-:S03]  /*567f0*/  ISETP.LT.AND P5, PT, R0, UR7, !P0 ;  /* 0x0000000700007c0c */ /* 0x004fc6000c7a1270 */
[----:B------:R0:W-:Y:S01]  /*56800*/  STL [R1+0x22c4], R0 ;  /* 0x0022c40001007387 */ /* 0x0001e20000100800 */
[----:B------:R-:W-:Y:S01]  /*56810*/  ISETP.LT.AND P1, PT, R4, UR8, !P0 ;  /* 0x0000000804007c0c */ /* 0x000fe2000c721270 */
[----:B---3--:R-:W-:Y:S01]  /*56820*/  VIADD R2, R25, 0xf ;  /* 0x0000000f19027836 */ /* 0x008fe20000000000 */
[----:B----4-:R-:W-:Y:S01]  /*56830*/  PRMT R29, R5, 0x7632, R29 ;  /* 0x00007632051d7816 */ /* 0x010fe2000000001d */
[----:B------:R1:W-:Y:S01]  /*56840*/  @P6 STG.E.U16 desc[UR10][R12.64], R5 ;  /* 0x000000050c006986 */ /* 0x0003e2000c10150a */
[----:B------:R-:W-:Y:S01]  /*56850*/  ISETP.LT.AND P4, PT, R15, UR5, !P0 ;  /* 0x000000050f007c0c */ /* 0x000fe2000c781270 */
[C---:B------:R-:W-:Y:S01]  /*56860*/  IMAD.WIDE R26, R3.reuse, 0x2, R16 ;  /* 0x00000002031a7825 */ /* 0x040fe200078e0210 */
[----:B------:R-:W-:Y:S01]  /*56870*/  ULDC UR7, c[0x0][0x228] ;  /* 0x00008a0000077ab9 */ /* 0x000fe20000000800 */
[----:B0-----:R-:W2:Y:S01]  /*56880*/  LDL.LU R0, [R1+0x88] ;  /* 0x0000880001007983 */ /* 0x001ea20000300800 */
[----:B------:R-:W-:Y:S01]  /*56890*/  ISETP.LT.AND P6, PT, R14, UR9, !P0 ;  /* 0x000000090e007c0c */ /* 0x000fe2000c7c1270 */
[----:B------:R-:W-:Y:S01]  /*568a0*/  ULDC.64 UR8, c[0x0][0x228] ;  /* 0x00008a0000087ab9 */ /* 0x000fe20000000a00 */
[----:B------:R-:W-:Y:S01]  /*568b0*/  ULDC UR5, c[0x0][0x228] ;  /* 0x00008a0000057ab9 */ /* 0x000fe20000000800 */
[C---:B-1----:R-:W-:Y:S01]  /*568c0*/  IMAD.WIDE R4, R3.reuse, 0x2, R22 ;  /* 0x0000000203047825 */ /* 0x042fe200078e0216 */
[----:B------:R-:W-:Y:S01]  /*568d0*/  ISETP.GE.AND P2, PT, R2, UR9, PT ;  /* 0x0000000902007c0c */ /* 0x000fe2000bf46270 */
[----:B------:R-:W3:Y:S01]  /*568e0*/  LDL R25, [R1+0x68] ;  /* 0x0000680001197983 */ /* 0x000ee20000100800 */
[----:B------:R-:W-:Y:S01]  /*568f0*/  ULDC UR9, c[0x0][0x228] ;  /* 0x00008a0000097ab9 */ /* 0x000fe20000000800 */
[----:B------:R-:W-:-:S02]  /*56900*/  IMAD.WIDE R12, R3, 0x2, R20 ;  /* 0x00000002030c7825 */ /* 0x000fc400078e0214 */
[----:B------:R-:W4:Y:S04]  /*56910*/  LDL R2, [R1+0x13e0] ;  /* 0x0013e00001027983 */ /* 0x000f280000100800 */
[----:B------:R0:W-:Y:S04]  /*56920*/  @P6 STG.E.U16 desc[UR10][R4.64], R29 ;  /* 0x0000001d04006986 */ /* 0x0001e8000c10150a */
[----:B0-----:R-:W3:Y:S04]  /*56930*/  LDL.LU R4, [R1+0x78] ;  /* 0x0000780001047983 */ /* 0x001ee80000300800 */
[----:B------:R-:W4:Y:S04]  /*56940*/  LDL R5, [R1+0x1400] ;  /* 0x0014000001057983 */ /* 0x000f280000100800 */
[----:B------:R0:W-:Y:S04]  /*56950*/  STL [R1+0x22bc], R29 ;  /* 0x0022bc1d01007387 */ /* 0x0001e80000100800 */
[----:B0-----:R-:W4:Y:S04]  /*56960*/  LDL R29, [R1+0x13fc] ;  /* 0x0013fc00011d7983 */ /* 0x001f280000100800 */
[----:B--2---:R0:W-:Y:S04]  /*56970*/  @P5 STG.E.U16 desc[UR10][R12.64], R0 ;  /* 0x000000000c005986 */ /* 0x0041e8000c10150a */
[----:B0-----:R-:W2:Y:S01]  /*56980*/  LDL R13, [R1+0x13f8] ;  /* 0x0013f800010d7983 */ /* 0x001ea20000100800 */
[----:B------:R-:W-:Y:S01]  /*56990*/  IMAD.WIDE R14, R3, 0x2, R18 ;  /* 0x00000002030e7825 */ /* 0x000fe200078e0212 */
[----:B------:R-:W-:-:S02]  /*569a0*/  PRMT R28, R0, 0x7632, R28 ;  /* 0x00007632001c7816 */ /* 0x000fc4000000001c */
[----:B------:R-:W2:Y:S04]  /*569b0*/  LDL R0, [R1+0x13e8] ;  /* 0x0013e80001007983 */ /* 0x000ea80000100800 */
[----:B------:R0:W-:Y:S04]  /*569c0*/  @P4 STG.E.U16 desc[UR10][R14.64], R28 ;  /* 0x0000001c0e004986 */ /* 0x0001e8000c10150a */
[----:B---3--:R-:W-:Y:S01]  /*569d0*/  @P1 STG.E.U16 desc[UR10][R26.64], R4 ;  /* 0x000000041a001986 */ /* 0x008fe2000c10150a */
[----:B0-----:R-:W-:Y:S02]  /*569e0*/  PRMT R14, R4, 0x7632, R14 ;  /* 0x00007632040e7816 */ /* 0x001fe4000000000e */
[----:B------:R-:W-:-:S02]  /*569f0*/  PRMT R15, R25, 0x7632, R15 ;  /* 0x00007632190f7816 */ /* 0x000fc4000000000f */
[----:B----4-:R-:W-:Y:S01]  /*56a00*/  ISETP.LT.AND P1, PT, R29, UR5, !P0 ;  /* 0x000000051d007c0c */ /* 0x010fe2000c721270 */
[----:B------:R-:W-:Y:S01]  /*56a10*/  ULDC UR5, c[0x0][0x228] ;  /* 0x00008a0000057ab9 */ /* 0x000fe20000000800 */
[----:B------:R-:W3:Y:S04]  /*56a20*/  LDL.LU R29, [R1+0x4c] ;  /* 0x00004c00011d7983 */ /* 0x000ee80000300800 */
[----:B------:R0:W-:Y:S01]  /*56a30*/  STL [R1+0x22c0], R9 ;  /* 0x0022c00901007387 */ /* 0x0001e20000100800 */
[----:B--2---:R-:W-:Y:S01]  /*56a40*/  ISETP.LT.AND P5, PT, R13, UR7, !P0 ;  /* 0x000000070d007c0c */ /* 0x004fe2000c7a1270 */
[----:B------:R-:W-:Y:S01]  /*56a50*/  IMAD.WIDE R12, R3, 0x2, R8 ;  /* 0x00000002030c7825 */ /* 0x000fe200078e0208 */
[----:B------:R-:W-:Y:S01]  /*56a60*/  ISETP.LT.AND P0, PT, R5, UR5, !P0 ;  /* 0x0000000505007c0c */ /* 0x000fe2000c701270 */
[----:B0-----:R-:W2:Y:S01]  /*56a70*/  LDL.LU R9, [R1+0x16c] ;  /* 0x00016c0001097983 */ /* 0x001ea20000300800 */
[----:B------:R-:W-:Y:S01]  /*56a80*/  ULDC UR7, c[0x0][0x228] ;  /* 0x00008a0000077ab9 */ /* 0x000fe20000000800 */
[C---:B------:R-:W-:Y:S01]  /*56a90*/  IMAD.WIDE R4, R3.reuse, 0x2, R10 ;  /* 0x0000000203047825 */ /* 0x040fe200078e020a */
[----:B------:R-:W-:Y:S01]  /*56aa0*/  ULDC UR5, c[0x0][0x248] ;  /* 0x0000920000057ab9 */ /* 0x000fe20000000800 */
[----:B------:R-:W4:Y:S06]  /*56ab0*/  LDL.LU R25, [R1+0x22c8] ;  /* 0x0022c80001197983 */ /* 0x000f2c0000300800 */
[----:B------:R0:W-:Y:S04]  /*56ac0*/  @P5 STG.E.U16 desc[UR10][R4.64], R14 ;  /* 0x0000000e04005986 */ /* 0x0001e8000c10150a */
[----:B0-----:R-:W3:Y:S01]  /*56ad0*/  LDL.LU R5, [R1+0x68] ;  /* 0x0000680001057983 */ /* 0x001ee20000300800 */
[----:B------:R-:W-:Y:S01]  /*56ae0*/  ISETP.LT.AND P4, PT, R2, UR7, !P3 ;  /* 0x0000000702007c0c */ /* 0x000fe2000df81270 */
[C---:B------:R-:W-:Y:S01]  /*56af0*/  VIADD R26, R3.reuse, UR5 ;  /* 0x00000005031a7c36 */ /* 0x040fe20008000000 */
[----:B------:R-:W-:Y:S01]  /*56b00*/  ULDC UR5, c[0x0][0x228] ;  /* 0x00008a0000057ab9 */ /* 0x000fe20000000800 */
[----:B------:R-:W-:Y:S01]  /*56b10*/  IMAD.WIDE R2, R3, 0x2, R6 ;  /* 0x0000000203027825 */ /* 0x000fe200078e0206 */
[----:B------:R-:W2:Y:S01]  /*56b20*/  LDL R14, [R1+0x13f8] ;  /* 0x0013f800010e7983 */ /* 0x000ea20000100800 */
[----:B------:R-:W-:-:S03]  /*56b30*/  ULDC UR7, c[0x0][0x228] ;  /* 0x00008a0000077ab9 */ /* 0x000fc60000000800 */
[----:B---3--:R0:W-:Y:S01]  /*56b40*/  @P1 STG.E.U16 desc[UR10][R12.64], R5 ;  /* 0x000000050c001986 */ /* 0x0081e2000c10150a */
[----:B------:R-:W-:Y:S01]  /*56b50*/  ISETP.LT.AND P1, PT, R0, UR5, !P3 ;  /* 0x0000000500007c0c */ /* 0x000fe2000df21270 */
[----:B------:R-:W-:Y:S02]  /*56b60*/  ULDC UR5, c[0x0][0x228] ;  /* 0x00008a0000057ab9 */ /* 0x000fe40000000800 */
[----:B------:R1:W-:Y:S04]  /*56b70*/  @P0 STG.E.U16 desc[UR10][R2.64], R15 ;  /* 0x0000000f02000986 */ /* 0x0003e8000c10150a */
[----:B0-----:R-:W3:Y:S04]  /*56b80*/  LDL R13, [R1+0x13dc] ;  /* 0x0013dc00010d7983 */ /* 0x001ee80000100800 */
[----:B-1----:R-:W3:Y:S04]  /*56b90*/  LDL.LU R2, [R1+0x14c] ;  /* 0x00014c0001027983 */ /* 0x002ee80000300800 */
[----:B------:R-:W3:Y:S04]  /*56ba0*/  LDL R3, [R1+0x13f4] ;  /* 0x0013f40001037983 */ /* 0x000ee80000100800 */
[----:B------:R-:W3:Y:S04]  /*56bb0*/  LDL R15, [R1+0x13f0] ;  /* 0x0013f000010f7983 */ /* 0x000ee80000100800 */
[----:B------:R-:W3:Y:S01]  /*56bc0*/  LDL.LU R0, [R1+0x22c4] ;  /* 0x0022c40001007983 */ /* 0x000ee20000300800 */
[----:B----4-:R-:W-:Y:S01]  /*56bd0*/  IMAD.WIDE R4, R26, 0x2, R24 ;  /* 0x000000021a047825 */ /* 0x010fe200078e0218 */
[----:B--2---:R-:W-:-:S02]  /*56be0*/  PRMT R28, R9, 0x7632, R28 ;  /* 0x00007632091c7816 */ /* 0x004fc4000000001c */
[----:B------:R-:W-:Y:S01]  /*56bf0*/  STL [R1+0x22b8], R19 ;  /* 0x0022b81301007387 */ /* 0x000fe20000100800 */
[----:B------:R-:W-:-:S03]  /*56c00*/  PRMT R27, R29, 0x7632, R27 ;  /* 0x000076321d1b7816 */ /* 0x000fc6000000001b */
[----:B---3--:R0:W-:Y:S01]  /*56c10*/  @P4 STG.E.U16 desc[UR10][R4.64], R2 ;  /* 0x0000000204004986 */ /* 0x0081e2000c10150a */
[----:B------:R-:W-:Y:S02]  /*56c20*/  PRMT R12, R2, 0x7632, R12 ;  /* 0x00007632020c7816 */ /* 0x000fe4000000000c */
[----:B------:R-:W-:Y:S01]  /*56c30*/  ISETP.LT.AND P0, PT, R3, UR6, !P3 ;  /* 0x0000000603007c0c */ /* 0x000fe2000df01270 */
[----:B------:R-:W-:Y:S01]  /*56c40*/  ULDC UR6, c[0x0][0x228] ;  /* 0x00008a0000067ab9 */ /* 0x000fe20000000800 */
[----:B------:R-:W-:Y:S01]  /*56c50*/  ISETP.LT.AND P4, PT, R0, UR7, !P3 ;  /* 0x0000000700007c0c */ /* 0x000fe2000df81270 */
[----:B0-----:R-:W-:Y:S01]  /*56c60*/  IMAD.WIDE R2, R26, 0x2, R22 ;  /* 0x000000021a027825 */ /* 0x001fe200078e0216 */
[----:B------:R-:W-:Y:S01]  /*56c70*/  ISETP.LT.AND P5, PT, R15, UR6, !P3 ;  /* 0x000000060f007c0c */ /* 0x000fe2000dfa1270 */
[----:B------:R-:W-:Y:S02]  /*56c80*/  ULDC.64 UR6, c[0x0][0x228] ;  /* 0x00008a0000067ab9 */ /* 0x000fe40000000a00 */
[----:B------:R-:W-:Y:S01]  /*56c90*/  VIADD R4, R13, 0x10 ;  /* 0x000000100d047836 */ /* 0x000fe20000000000 */
[----:B------:R0:W-:Y:S04]  /*56ca0*/  @P1 STG.E.U16 desc[UR10][R2.64], R12 ;  /* 0x0000000c02001986 */ /* 0x0001e8000c10150a */
[----:B------:R-:W-:Y:S01]  /*56cb0*/  ISETP.GE.AND P1, PT, R4, UR7, PT ;  /* 0x0000000704007c0c */ /* 0x000fe2000bf26270 */
[----:B------:R-:W-:Y:S01]  /*56cc0*/  IMAD.WIDE R4, R26, 0x2, R18 ;  /* 0x000000021a047825 */ /* 0x000fe200078e0212 */
[----:B------:R-:W-:Y:S01]  /*56cd0*/  ISETP.LT.AND P6, PT, R14, UR5, !P3 ;  /* 0x000000050e007c0c */ /* 0x000fe2000dfc1270 */
[----:B------:R-:W2:Y:S01]  /*56ce0*/  LDL.LU R19, [R1+0x9c] ;  /* 0x00009c0001137983 */ /* 0x000ea20000300800 */
[----:B------:R-:W-:Y:S01]  /*56cf0*/  ULDC UR5, c[0x0][0x228] ;  /* 0x00008a0000057ab9 */ /* 0x000fe20000000800 */
[----:B0-----:R-:W-:Y:S01]  /*56d00*/  IMAD.WIDE R2, R26, 0x2, R20 ;  /* 0x000000021a027825 */ /* 0x001fe200078e0214 */
[----:B------:R-:W-:-:S04]  /*56d10*/  ULDC UR7, c[0x0][0x228] ;  /* 0x00008a0000077ab9 */ /* 0x000fc80000000800 */
[----:B------:R0:W-:Y:S01]  /*56d20*/  @P4 STG.E.U16 desc[UR10][R2.64], R9 ;  /* 0x0000000902004986 */ /* 0x0001e2000c10150a */
[----:B------:R-:W-:-:S03]  /*56d30*/  IMAD.WIDE R12, R26, 0x2, R16 ;  /* 0x000000021a0c7825 */ /* 0x000fc600078e0210 */
[----:B------:R1:W-:Y:S04]  /*56d40*/  @P5 STG.E.U16 desc[UR10][R4.64], R28 ;  /* 0x0000001c04005986 */ /* 0x0003e8000c10150a */
[----:B0-----:R-:W3:Y:S04]  /*56d50*/  LDL.LU R9, [R1+0x22c0] ;  /* 0x0022c00001097983 */ /* 0x001ee80000300800 */
[----:B------:R-:W4:Y:S04]  /*56d60*/  LDL R2, [R1+0x13fc] ;  /* 0x0013fc0001027983 */ /* 0x000f280000100800 */
[----:B------:R-:W2:Y:S04]  /*56d70*/  LDL R3, [R1+0x1400] ;  /* 0x0014000001037983 */ /* 0x000ea80000100800 */
[----:B-1----:R-:W3:Y:S04]  /*56d80*/  LDL R28, [R1+0x13e0] ;  /* 0x0013e000011c7983 */ /* 0x002ee80000100800 */
[----:B------:R-:W3:Y:S04]  /*56d90*/  LDL.LU R4, [R1+0x5c] ;  /* 0x00005c0001047983 */ /* 0x000ee80000300800 */
[----:B------:R-:W3:Y:S04]  /*56da0*/  LDL R5, [R1+0x13dc] ;  /* 0x0013dc0001057983 */ /* 0x000ee80000100800 */
[----:B------:R0:W-:Y:S04]  /*56db0*/  @P0 STG.E.U16 desc[UR10][R12.64], R29 ;  /* 0x0000001d0c000986 */ /* 0x0001e8000c10150a */
[----:B0-----:R-:W3:Y:S04]  /*56dc0*/  LDL.LU R29, [R1+0x22bc] ;  /* 0x0022bc00011d7983 */ /* 0x001ee80000300800 */
[----:B------:R-:W3:Y:S01]  /*56dd0*/  LDL R13, [R1+0x13e8] ;  /* 0x0013e800010d7983 */ /* 0x000ee20000100800 */
[----:B------:R-:W-:-:S05]  /*56de0*/  IMAD.WIDE R14, R26, 0x2, R10 ;  /* 0x000000021a0e7825 */ /* 0x000fca00078e020a */
[----:B------:R0:W-:Y:S04]  /*56df0*/  @P6 STG.E.U16 desc[UR10][R14.64], R27 ;  /* 0x0000001b0e006986 */ /* 0x0001e8000c10150a */
[----:B------:R-:W-:Y:S04]  /*56e00*/  STL [R1+0x22ac], R0 ;  /* 0x0022ac0001007387 */ /* 0x000fe80000100800 */
[----:B------:R-:W-:Y:S01]  /*56e10*/  STL [R1+0x22b0], R24 ;  /* 0x0022b01801007387 */ /* 0x000fe20000100800 */
[----:B----4-:R-:W-:Y:S01]  /*56e20*/  ISETP.LT.AND P0, PT, R2, UR5, !P3 ;  /* 0x0000000502007c0c */ /* 0x010fe2000df01270 */
[----:B------:R-:W-:Y:S01]  /*56e30*/  ULDC UR5, c[0x0][0x248] ;  /* 0x0000920000057ab9 */ /* 0x000fe20000000800 */
[----:B--2---:R-:W-:Y:S01]  /*56e40*/  ISETP.LT.AND P3, PT, R3, UR15, !P3 ;  /* 0x0000000f03007c0c */ /* 0x004fe2000df61270 */
[----:B---3--:R-:W-:Y:S01]  /*56e50*/  IMAD.WIDE R2, R26, 0x2, R8 ;  /* 0x000000021a027825 */ /* 0x008fe200078e0208 */
[----:B------:R-:W-:-:S03]  /*56e60*/  ISETP.LT.AND P6, PT, R28, UR13, !P2 ;  /* 0x0000000d1c007c0c */ /* 0x000fc6000d7c1270 */
[----:B------:R-:W-:Y:S01]  /*56e70*/  VIADD R28, R26, UR5 ;  /* 0x000000051a1c7c36 */ /* 0x000fe20008000000 */
[----:B------:R-:W-:Y:S01]  /*56e80*/  ISETP.LT.AND P4, PT, R0, UR7, !P2 ;  /* 0x0000000700007c0c */ /* 0x000fe2000d781270 */
[----:B------:R-:W-:Y:S01]  /*56e90*/  ULDC UR7, c[0x0][0x228] ;  /* 0x00008a0000077ab9 */ /* 0x000fe20000000800 */
[----:B------:R-:W-:-:S03]  /*56ea0*/  ULDC UR5, c[0x0][0x228] ;  /* 0x00008a0000057ab9 */ /* 0x000fc60000000800 */
[----:B------:R1:W-:Y:S01]  /*56eb0*/  @P0 STG.E.U16 desc[UR10][R2.64], R4 ;  /* 0x0000000402000986 */ /* 0x0003e2000c10150a */
[----:B------:R-:W-:Y:S01]  /*56ec0*/  ULDC UR13, c[0x0][0x228] ;  /* 0x00008a00000d7ab9 */ /* 0x000fe20000000800 */
[----:B0-----:R-:W-:-:S05]  /*56ed0*/  VIADD R27, R5, 0x11 ;  /* 0x00000011051b7836 */ /* 0x001fca0000000000 */
[----:B------:R-:W-:Y:S01]  /*56ee0*/  ISETP.GE.AND P0, PT, R27, UR17, PT ;  /* 0x000000111b007c0c */ /* 0x000fe2000bf06270 */
[----:B-1----:R-:W-:Y:S01]  /*56ef0*/  IMAD.WIDE R2, R26, 0x2, R6 ;  /* 0x000000021a027825 */ /* 0x002fe200078e0206 */
[----:B------:R-:W-:Y:S02]  /*56f00*/  PRMT R26, R19, 0x7632, R26 ;  /* 0x00007632131a7816 */ /* 0x000fe4000000001a */
[----:B------:R-:W-:Y:S02]  /*56f10*/  PRMT R29, R4, 0x7632, R29 ;  /* 0x00007632041d7816 */ /* 0x000fe4000000001d */
[----:B------:R-:W-:Y:S01]  /*56f20*/  ISETP.LT.AND P5, PT, R13, UR9, !P2 ;  /* 0x000000090d007c0c */ /* 0x000fe2000d7a1270 */
[----:B------:R-:W-:Y:S02]  /*56f30*/  IMAD.WIDE R4, R28, 0x2, R24 ;  /* 0x000000021c047825 */ /* 0x000fe400078e0218 */
[----:B------:R-:W-:Y:S01]  /*56f40*/  @P3 STG.E.U16 desc[UR10][R2.64], R29 ;  /* 0x0000001d02003986 */ /* 0x000fe2000c10150a */
[----:B------:R-:W-:-:S03]  /*56f50*/  ULDC UR9, c[0x0][0x228] ;  /* 0x00008a0000097ab9 */ /* 0x000fc60000000800 */
[----:B------:R-:W2:Y:S01]  /*56f60*/  LDL.LU R24, [R1+0x7c] ;  /* 0x00007c0001187983 */ /* 0x000ea20000300800 */
[----:B------:R-:W-:-:S03]  /*56f70*/  IMAD.WIDE R12, R28, 0x2, R22 ;  /* 0x000000021c0c7825 */ /* 0x000fc600078e0216 */
        /* <DEDUP_REMOVED lines=11> */
[----:B0-----:R-:W3:Y:S01]  /*57030*/  LDL R13, [R1+0x13f4] ;  /* 0x0013f400010d7983 */ /* 0x001ee20000100800 */
[----:B------:R-:W-:-:S03]  /*57040*/  IMAD.WIDE R14, R28, 0x2, R20 ;  /* 0x000000021c0e7825 */ /* 0x000fc600078e0214 */
        /* <DEDUP_REMOVED lines=38> */
[----:B------:R-:W-:Y:S01]  /*572b0*/  VIADD R2, R28, UR5 ;  /* 0x000000051c027c36 */ /* 0x000fe20008000000 */
[----:B------:R-:W-:Y:S01]  /*572c0*/  ULDC.64 UR14, c[0x0][0x228] ;  /* 0x00008a00000e7ab9 */ /* 0x000fe20000000a00 */
        /* <DEDUP_REMOVED lines=35> */
[----:B------:R-:W-:Y:S01]  /*57500*/  ULDC UR12, c[0x0][0x228] ;  /* 0x00008a00000c7ab9 */ /* 0x000fe20000000800 */
        /* <DEDUP_REMOVED lines=70> */
[----:B------:R-:W-:Y:S01]  /*57970*/  PRMT R12, R14, 0x7632, R12 ;  /* 0x000076320e0c7816 */ /* 0x000fe2000000000c */
[----:B------:R-:W-:Y:S01]  /*57980*/  ULDC UR15, c[0x0][0x228] ;  /* 0x00008a00000f7ab9 */ /* 0x000fe20000000800 */
[----:B------:R-:W-:Y:S01]  /*57990*/  ISETP.LT.AND P0, PT, R15, UR13, !P0 ;  /* 0x0000000d0f007c0c */ /* 0x000fe2000c701270 */
[----:B------:R-:W-:-:S02]  /*579a0*/  ULDC UR13, c[0x0][0x228] ;  /* 0x00008a00000d7ab9 */ /* 0x000fc40000000800 */
        /* <DEDUP_REMOVED lines=32> */
[----:B------:R-:W-:Y:S01]  /*57bb0*/  IMAD.WIDE R12, R2, 0x2, R16 ;  /* 0x00000002020c7825 */ /* 0x000fe200078e0210 */
[----:B------:R-:W-:Y:S01]  /*57bc0*/  ISETP.LT.AND P5, PT, R14, UR6, !P3 ;  /* 0x000000060e007c0c */ /* 0x000fe2000dfa1270 */
[----:B------:R-:W-:Y:S02]  /*57bd0*/  ULDC.64 UR6, c[0x0][0x228] ;  /* 0x00008a0000067ab9 */ /* 0x000fe40000000a00 */
[----:B------:R-:W-:Y:S01]  /*57be0*/  ISETP.GE.AND P2, PT, R3, UR7, PT ;  /* 0x0000000703007c0c */ /* 0x000fe2000bf46270 */
[----:B------:R-:W-:Y:S01]  /*57bf0*/  IMAD.WIDE R26, R2, 0x2, R8 ;  /* 0x00000002021a7825 */ /* 0x000fe200078e0208 */
[----:B------:R-:W3:Y:S04]  /*57c00*/  LDL R3, [R1+0x13dc] ;  /* 0x0013dc0001037983 */ /* 0x000ee80000100800 */
[----:B------:R0:W-:Y:S01]  /*57c10*/  @P6 STG.E.U16 desc[UR10][R4.64], R29 ;  /* 0x0000001d04006986 */ /* 0x0001e2000c10150a */
[----:B------:R-:W-:Y:S01]  /*57c20*/  ISETP.LT.AND P4, PT, R15, UR5, !P3 ;  /* 0x000000050f007c0c */ /* 0x000fe2000df81270 */
[----:B------:R-:W-:-:S02]  /*57c30*/  ULDC UR7, c[0x0][0x228] ;  /* 0x00008a0000077ab9 */ /* 0x000fc40000000800 */
[----:B------:R1:W-:Y:S04]  /*57c40*/  @P0 STG.E.U16 desc[UR10][R12.64], R0 ;  /* 0x000000000c000986 */ /* 0x0003e8000c10150a */
[----:B0-----:R-:W4:Y:S01]  /*57c50*/  LDL R4, [R1+0x13e8] ;  /* 0x0013e80001047983 */ /* 0x001f220000100800 */
[C---:B------:R-:W-:Y:S01]  /*57c60*/  IMAD.WIDE R14, R2.reuse, 0x2, R10 ;  /* 0x00000002020e7825 */ /* 0x040fe200078e020a */
[----:B------:R-:W-:Y:S02]  /*57c70*/  ULDC UR5, c[0x0][0x248] ;  /* 0x0000920000057ab9 */ /* 0x000fe40000000800 */
[----:B------:R-:W2:Y:S04]  /*57c80*/  LDL.LU R5, [R1+0xc4] ;  /* 0x0000c40001057983 */ /* 0x000ea80000300800 */
[----:B-1----:R-:W3:Y:S04]  /*57c90*/  LDL.LU R0, [R1+0x2288] ;  /* 0x0022880001007983 */ /* 0x002ee80000300800 */
[----:B------:R-:W3:Y:S04]  /*57ca0*/  LDL R12, [R1+0x1400] ;  /* 0x00140000010c7983 */ /* 0x000ee80000100800 */
[----:B------:R-:W3:Y:S04]  /*57cb0*/  LDL R13, [R1+0x13e0] ;  /* 0x0013e000010d7983 */ /* 0x000ee80000100800 */
[----:B------:R0:W-:Y:S02]  /*57cc0*/  @P5 STG.E.U16 desc[UR10][R14.64], R28 ;  /* 0x0000001c0e005986 */ /* 0x0001e4000c10150a */
[----:B0-----:R-:W-:Y:S01]  /*57cd0*/  VIADD R28, R2, UR5 ;  /* 0x00000005021c7c36 */ /* 0x001fe20008000000 */
[----:B------:R-:W-:Y:S01]  /*57ce0*/  ULDC UR5, c[0x0][0x228] ;  /* 0x00008a0000057ab9 */ /* 0x000fe20000000800 */
[----:B----4-:R-:W-:Y:S01]  /*57cf0*/  ISETP.LT.AND P5, PT, R4, UR9, !P1 ;  /* 0x0000000904007c0c */ /* 0x010fe2000cfa1270 */
[----:B--2---:R0:W-:Y:S01]  /*57d00*/  @P4 STG.E.U16 desc[UR10][R26.64], R5 ;  /* 0x000000051a004986 */ /* 0x0041e2000c10150a */
[----:B------:R-:W-:-:S02]  /*57d10*/  PRMT R29, R5, 0x7632, R29 ;  /* 0x00007632051d7816 */ /* 0x000fc4000000001d */
[----:B---3--:R-:W-:Y:S02]  /*57d20*/  ISETP.LT.AND P3, PT, R12, UR13, !P3 ;  /* 0x0000000d0c007c0c */ /* 0x008fe4000df61270 */
[----:B------:R-:W-:Y:S01]  /*57d30*/  ISETP.LT.AND P6, PT, R13, UR12, !P1 ;  /* 0x0000000c0d007c0c */ /* 0x000fe2000cfc1270 */
[----:B------:R-:W-:Y:S01]  /*57d40*/  STL [R1+0x2278], R0 ;  /* 0x0022780001007387 */ /* 0x000fe20000100800 */
[----:B0-----:R-:W-:Y:S01]  /*57d50*/  VIADD R26, R3, 0x15 ;  /* 0x00000015031a7836 */ /* 0x001fe20000000000 */
[----:B------:R-:W-:Y:S01]  /*57d60*/  ULDC.64 UR12, c[0x0][0x228] ;  /* 0x00008a00000c7ab9 */ /* 0x000fe20000000a00 */
[----:B------:R-:W-:Y:S01]  /*57d70*/  IMAD.WIDE R2, R2, 0x2, R6 ;  /* 0x0000000202027825 */ /* 0x000fe200078e0206 */
[----:B------:R0:W-:Y:S01]  /*57d80*/  STL [R1+0x227c], R24 ;  /* 0x00227c1801007387 */ /* 0x0001e20000100800 */
[----:B------:R-:W-:Y:S02]  /*57d90*/  ULDC UR9, c[0x0][0x228] ;  /* 0x00008a0000097ab9 */ /* 0x000fe40000000800 */
[----:B------:R-:W-:Y:S01]  /*57da0*/  IMAD.WIDE R4, R28, 0x2, R24 ;  /* 0x000000021c047825 */ /* 0x000fe200078e0218 */
[----:B------:R-:W-:-:S02]  /*57db0*/  PRMT R27, R19, 0x7632, R27 ;  /* 0x00007632131b7816 */ /* 0x000fc4000000001b */
[----:B------:R-:W-:Y:S01]  /*57dc0*/  @P3 STG.E.U16 desc[UR10][R2.64], R29 ;  /* 0x0000001d02003986 */ /* 0x000fe2000c10150a */
[----:B------:R-:W-:Y:S01]  /*57dd0*/  ISETP.GE.AND P0, PT, R26, UR13, PT ;  /* 0x0000000d1a007c0c */ /* 0x000fe2000bf06270 */
[----:B------:R-:W-:Y:S01]  /*57de0*/  IMAD.WIDE R12, R28, 0x2, R22 ;  /* 0x000000021c0c7825 */ /* 0x000fe200078e0216 */
[----:B------:R-:W-:Y:S01]  /*57df0*/  ISETP.LT.AND P4, PT, R0, UR7, !P1 ;  /* 0x0000000700007c0c */ /* 0x000fe2000cf81270 */
[----:B0-----:R-:W2:Y:S01]  /*57e00*/  LDL.LU R24, [R1+0x124] ;  /* 0x0001240001187983 */ /* 0x001ea20000300800 */
[----:B------:R-:W-:Y:S01]  /*57e10*/  ULDC UR7, c[0x0][0x228] ;  /* 0x00008a0000077ab9 */ /* 0x000fe20000000800 */
[----:B------:R-:W-:Y:S01]  /*57e20*/  IMAD.WIDE R14, R28, 0x2, R20 ;  /* 0x000000021c0e7825 */ /* 0x000fe200078e0214 */
[----:B------:R-:W-:Y:S01]  /*57e30*/  ULDC UR13, c[0x0][0x228] ;  /* 0x00008a00000d7ab9 */ /* 0x000fe20000000800 */
        /* <DEDUP_REMOVED lines=14> */
[----:B----4-:R-:W-:Y:S01]  /*57f20*/  @P4 STG.E.U16 desc[UR10][R14.64], R26 ;  /* 0x0000001a0e004986 */ /* 0x010fe2000c10150a */
        /* <DEDUP_REMOVED lines=14> */
[----:B------:R-:W-:Y:S01]  /*58010*/  IMAD.WIDE R12, R28, 0x2, R10 ;  /* 0x000000021c0c7825 */ /* 0x000fe200078e020a */
[----:B------:R-:W-:Y:S01]  /*58020*/  ULDC UR9, c[0x0][0x228] ;  /* 0x00008a0000097ab9 */ /* 0x000fe20000000800 */
[----:B------:R1:W-:Y:S01]  /*58030*/  @P6 STG.E.U16 desc[UR10][R2.64], R23 ;  /* 0x0000001702006986 */ /* 0x0003e2000c10150a */
[----:B------:R-:W-:-:S03]  /*58040*/  ULDC.64 UR16, c[0x0][0x228] ;  /* 0x00008a0000107ab9 */ /* 0x000fc60000000a00 */
[----:B------:R3:W-:Y:S04]  /*58050*/  @P5 STG.E.U16 desc[UR10][R4.64], R24 ;  /* 0x0000001804005986 */ /* 0x0007e8000c10150a */
[----:B0-----:R-:W4:Y:S04]  /*58060*/  LDL.LU R17, [R1+0x188] ;  /* 0x0001880001117983 */ /* 0x001f280000300800 */
[----:B-1----:R-:W4:Y:S01]  /*58070*/  LDL.LU R23, [R1+0x2280] ;  /* 0x0022800001177983 */ /* 0x002f220000300800 */
[----:B------:R-:W-:-:S03]  /*58080*/  IMAD.WIDE R14, R28, 0x2, R8 ;  /* 0x000000021c0e7825 */ /* 0x000fc600078e0208 */
[----:B------:R-:W2:Y:S04]  /*58090*/  LDL R3, [R1+0x13e0] ;  /* 0x0013e00001037983 */ /* 0x000ea80000100800 */
        /* <DEDUP_REMOVED lines=9> */
[----:B------:R0:W-:Y:S01]  /*58130*/  @P1 STG.E.U16 desc[UR10][R26.64], R29 ;  /* 0x0000001d1a001986 */ /* 0x0001e2000c10150a */
[----:B--2---:R-:W-:Y:S01]  /*58140*/  ISETP.LT.AND P6, PT, R3, UR15, !P2 ;  /* 0x0000000f03007c0c */ /* 0x004fe2000d7c1270 */
[----:B------:R-:W-:Y:S01]  /*58150*/  VIADD R3, R28, UR5 ;  /* 0x000000051c037c36 */ /* 0x000fe20008000000 */
[----:B------:R-:W-:Y:S01]  /*58160*/  PRMT R28, R16, 0x7632, R28 ;  /* 0x00007632101c7816 */ /* 0x000fe2000000001c */
[----:B------:R-:W-:Y:S01]  /*58170*/  ULDC UR5, c[0x0][0x248] ;  /* 0x0000920000057ab9 */ /* 0x000fe20000000800 */
[----:B----4-:R-:W-:Y:S01]  /*58180*/  VIADD R2, R2, 0x16 ;  /* 0x0000001602027836 */ /* 0x010fe20000000000 */
        /* <DEDUP_REMOVED lines=8> */
[----:B0-----:R-:W-:Y:S01]  /*58210*/  PRMT R29, R17, 0x7632, R29 ;  /* 0x00007632111d7816 */ /* 0x001fe2000000001d */
[C---:B------:R-:W-:Y:S01]  /*58220*/  IMAD.WIDE R26, R3.reuse, 0x2, R18 ;  /* 0x00000002031a7825 */ /* 0x040fe200078e0212 */
[----:B------:R-:W-:Y:S01]  /*58230*/  ULDC UR7, c[0x0][0x228] ;  /* 0x00008a0000077ab9 */ /* 0x000fe20000000800 */
[----:B------:R-:W-:Y:S02]  /*58240*/  ULDC UR9, c[0x0][0x228] ;  /* 0x00008a0000097ab9 */ /* 0x000fe40000000800 */
[C---:B------:R-:W-:Y:S01]  /*58250*/  IMAD.WIDE R4, R3.reuse, 0x2, R24 ;  /* 0x0000000203047825 */ /* 0x040fe200078e0218 */
[----:B-1----:R-:W2:Y:S04]  /*58260*/  LDL.LU R0, [R1+0xc8] ;  /* 0x0000c80001007983 */ /* 0x002ea80000300800 */
        /* <DEDUP_REMOVED lines=12> */
[----:B------:R-:W-:Y:S01]  /*58330*/  @P1 STG.E.U16 desc[UR10][R26.64], R29 ;  /* 0x0000001d1a001986 */ /* 0x000fe2000c10150a */
[----:B------:R-:W-:-:S03]  /*58340*/  IMAD.WIDE R14, R3, 0x2, R10 ;  /* 0x00000002030e7825 */ /* 0x000fc600078e020a */
[----:B------:R0:W-:Y:S04]  /*58350*/  STL [R1+0x2260], R11 ;  /* 0x0022600b01007387 */ /* 0x0001e80000100800 */
[----:B0-----:R-:W2:Y:S01]  /*58360*/  LDL.LU R11, [R1+0xd8] ;  /* 0x0000d800010b7983 */ /* 0x001ea20000300800 */
[----:B---3--:R-:W-:Y:S01]  /*58370*/  ISETP.LT.AND P5, PT, R12, UR14, !P2 ;  /* 0x0000000e0c007c0c */ /* 0x008fe2000d7a1270 */
[----:B------:R-:W-:Y:S01]  /*58380*/  ULDC UR14, c[0x0][0x228] ;  /* 0x00008a00000e7ab9 */ /* 0x000fe20000000800 */
[----:B----4-:R-:W-:Y:S01]  /*58390*/  PRMT R28, R25, 0x7632, R28 ;  /* 0x00007632191c7816 */ /* 0x010fe2000000001c */
[----:B--2---:R-:W-:-:S10]  /*583a0*/  IMAD.WIDE R26, R3, 0x2, R16 ;  /* 0x00000002031a7825 */ /* 0x004fd400078e0210 */
[----:B------:R0:W-:Y:S04]  /*583b0*/  @P5 STG.E.U16 desc[UR10][R26.64], R25 ;  /* 0x000000191a005986 */ /* 0x0001e8000c10150a */
[----:B0-----:R-:W2:Y:S01]  /*583c0*/  LDL.LU R25, [R1+0x2268] ;  /* 0x0022680001197983 */ /* 0x001ea20000300800 */
[----:B------:R-:W-:Y:S02]  /*583d0*/  ISETP.LT.AND P4, PT, R13, UR14, !P2 ;  /* 0x0000000e0d007c0c */ /* 0x000fe4000d781270 */
[----:B------:R-:W-:Y:S02]  /*583e0*/  ISETP.LT.AND P1, PT, R4, UR13, !P2 ;  /* 0x0000000d04007c0c */ /* 0x000fe4000d721270 */
[----:B------:R-:W-:Y:S01]  /*583f0*/  ISETP.LT.AND P6, PT, R2, UR7, !P0 ;  /* 0x0000000702007c0c */ /* 0x000fe2000c7c1270 */
[----:B------:R-:W-:-:S02]  /*58400*/  VIADD R2, R3, UR5 ;  /* 0x0000000503027c36 */ /* 0x000fc40008000000 */
[----:B------:R-:W-:Y:S01]  /*58410*/  IMAD.WIDE R12, R3, 0x2, R8 ;  /* 0x00000002030c7825 */ /* 0x000fe200078e0208 */
[----:B------:R-:W-:Y:S01]  /*58420*/  ISETP.LT.AND P2, PT, R5, UR9, !P2 ;  /* 0x0000000905007c0c */ /* 0x000fe2000d741270 */
[----:B------:R-:W-:Y:S01]  /*58430*/  ULDC UR9, c[0x0][0x228] ;  /* 0x00008a0000097ab9 */ /* 0x000fe20000000800 */
[----:B------:R-:W-:Y:S01]  /*58440*/  ULDC UR5, c[0x0][0x228] ;  /* 0x00008a0000057ab9 */ /* 0x000fe20000000800 */
[----:B------:R-:W-:Y:S01]  /*58450*/  IMAD.WIDE R4, R3, 0x2, R6 ;  /* 0x0000000203047825 */ /* 0x000fe200078e0206 */
[----:B------:R-:W-:Y:S01]  /*58460*/  PRMT R29, R11, 0x7632, R29 ;  /* 0x000076320b1d7816 */ /* 0x000fe2000000001d */
[----:B------:R0:W-:Y:S01]  /*58470*/  @P4 STG.E.U16 desc[UR10][R14.64], R28 ;  /* 0x0000001c0e004986 */ /* 0x0001e2000c10150a */
[----:B------:R-:W-:Y:S01]  /*58480*/  PRMT R3, R0, 0x7632, R3 ;  /* 0x0000763200037816 */ /* 0x000fe20000000003 */
[----:B------:R-:W-:Y:S01]  /*58490*/  ULDC UR7, c[0x0][0x228] ;  /* 0x00008a0000077ab9 */ /* 0x000fe20000000800 */
[----:B------:R-:W-:Y:S01]  /*584a0*/  ULDC UR14, c[0x0][0x228] ;  /* 0x00008a00000e7ab9 */ /* 0x000fe20000000800 */
[----:B------:R-:W-:Y:S01]  /*584b0*/  @P1 STG.E.U16 desc[UR10][R12.64], R0 ;  /* 0x000000000c001986 */ /* 0x000fe2000c10150a */
[----:B------:R-:W-:Y:S01]  /*584c0*/  ULDC UR13, c[0x0][0x228] ;  /* 0x00008a00000d7ab9 */ /* 0x000fe20000000800 */
[----:B--2---:R-:W-:-:S02]  /*584d0*/  IMAD.WIDE R26, R2, 0x2, R24 ;  /* 0x00000002021a7825 */ /* 0x004fc400078e0218 */
[----:B------:R1:W-:Y:S04]  /*584e0*/  STL [R1+0x225c], R25 ;  /* 0x00225c1901007387 */ /* 0x0003e80000100800 */
[----:B0-----:R-:W2:Y:S04]  /*584f0*/  LDL R28, [R1+0x13f0] ;  /* 0x0013f000011c7983 */ /* 0x001ea80000100800 */
[----:B------:R-:W3:Y:S04]  /*58500*/  LDL R14, [R1+0x13f4] ;  /* 0x0013f400010e7983 */ /* 0x000ee80000100800 */
[----:B-1----:R-:W4:Y:S04]  /*58510*/  LDL R25, [R1+0x13dc] ;  /* 0x0013dc0001197983 */ /* 0x002f280000100800 */
[----:B------:R-:W3:Y:S04]  /*58520*/  LDL.LU R15, [R1+0x178] ;  /* 0x00017800010f7983 */ /* 0x000ee80000300800 */
[----:B------:R-:W4:Y:S04]  /*58530*/  LDL.LU R0, [R1+0x2264] ;  /* 0x0022640001007983 */ /* 0x000f280000300800 */
[----:B------:R-:W4:Y:S04]  /*58540*/  LDL R13, [R1+0x13e8] ;  /* 0x0013e800010d7983 */ /* 0x000f280000100800 */
[----:B------:R0:W-:Y:S02]  /*58550*/  @P2 STG.E.U16 desc[UR10][R4.64], R3 ;  /* 0x0000000304002986 */ /* 0x0001e4000c10150a */
[----:B0-----:R-:W-:Y:S01]  /*58560*/  IMAD.WIDE R4, R2, 0x2, R22 ;  /* 0x0000000202047825 */ /* 0x001fe200078e0216 */
[----:B--2---:R-:W-:Y:S01]  /*58570*/  ISETP.LT.AND P4, PT, R28, UR5, !P0 ;  /* 0x000000051c007c0c */ /* 0x004fe2000c781270 */
[----:B------:R-:W-:Y:S01]  /*58580*/  ULDC UR5, c[0x0][0x228] ;  /* 0x00008a0000057ab9 */ /* 0x000fe20000000800 */
[----:B---3--:R-:W-:Y:S01]  /*58590*/  @P6 STG.E.U16 desc[UR10][R26.64], R15 ;  /* 0x0000000f1a006986 */ /* 0x008fe2000c10150a */
[----:B----4-:R-:W-:-:S02]  /*585a0*/  ISETP.LT.AND P6, PT, R13, UR9, !P0 ;  /* 0x000000090d007c0c */ /* 0x010fc4000c7c1270 */
[----:B------:R-:W-:Y:S01]  /*585b0*/  PRMT R3, R15, 0x7632, R3 ;  /* 0x000076320f037816 */ /* 0x000fe20000000003 */
[----:B------:R-:W-:Y:S02]  /*585c0*/  VIADD R28, R25, 0x17 ;  /* 0x00000017191c7836 */ /* 0x000fe40000000000 */
[----:B------:R-:W2:Y:S08]  /*585d0*/  LDL R25, [R1+0x108] ;  /* 0x0001080001197983 */ /* 0x000eb00000100800 */
[----:B------:R0:W-:Y:S04]  /*585e0*/  @P6 STG.E.U16 desc[UR10][R4.64], R3 ;  /* 0x0000000304006986 */ /* 0x0001e8000c10150a */
[----:B0-----:R-:W3:Y:S01]  /*585f0*/  LDL.LU R3, [R1+0x128] ;  /* 0x0001280001037983 */ /* 0x001ee20000300800 */
[----:B------:R-:W-:-:S02]  /*58600*/  ISETP.LT.AND P5, PT, R0, UR7, !P0 ;  /* 0x0000000700007c0c */ /* 0x000fc4000c7a1270 */
[----:B------:R-:W-:Y:S01]  /*58610*/  ISETP.LT.AND P1, PT, R14, UR8, !P0 ;  /* 0x000000080e007c0c */ /* 0x000fe2000c721270 */
[C---:B------:R-:W-:Y:S01]  /*58620*/  IMAD.WIDE R12, R2.reuse, 0x2, R20 ;  /* 0x00000002020c7825 */ /* 0x040fe200078e0214 */
[----:B------:R-:W4:Y:S01]  /*58630*/  LDL R4, [R1+0x1400] ;  /* 0x0014000001047983 */ /* 0x000f220000100800 */
[----:B------:R-:W-:Y:S01]  /*58640*/  ULDC UR7, c[0x0][0x228] ;  /* 0x00008a0000077ab9 */ /* 0x000fe20000000800 */
[----:B------:R-:W-:Y:S01]  /*58650*/  ULDC.64 UR8, c[0x0][0x228] ;  /* 0x00008a0000087ab9 */ /* 0x000fe20000000a00 */
[C---:B------:R-:W-:Y:S01]  /*58660*/  IMAD.WIDE R14, R2.reuse, 0x2, R18 ;  /* 0x00000002020e7825 */ /* 0x040fe200078e0212 */
[----:B------:R-:W2:Y:S03]  /*58670*/  LDL R5, [R1+0x13e0] ;  /* 0x0013e00001057983 */ /* 0x000ea60000100800 */
[C---:B------:R-:W-:Y:S02]  /*58680*/  IMAD.WIDE R26, R2.reuse, 0x2, R16 ;  /* 0x00000002021a7825 */ /* 0x040fe400078e0210 */
[----:B------:R0:W-:Y:S04]  /*58690*/  @P5 STG.E.U16 desc[UR10][R12.64], R11 ;  /* 0x0000000b0c005986 */ /* 0x0001e8000c10150a */
[----:B------:R-:W-:Y:S04]  /*586a0*/  @P4 STG.E.U16 desc[UR10][R14.64], R29 ;  /* 0x0000001d0e004986 */ /* 0x000fe8000c10150a */
[----:B0-----:R-:W2:Y:S04]  /*586b0*/  LDL.LU R11, [R1+0x2260] ;  /* 0x00226000010b7983 */ /* 0x001ea80000300800 */
[----:B------:R-:W4:Y:S04]  /*586c0*/  LDL R13, [R1+0x13fc] ;  /* 0x0013fc00010d7983 */ /* 0x000f280000100800 */
[----:B------:R-:W-:Y:S04]  /*586d0*/  STL [R1+0x2254], R29 ;  /* 0x0022541d01007387 */ /* 0x000fe80000100800 */
[----:B---3--:R0:W-:Y:S04]  /*586e0*/  @P1 STG.E.U16 desc[UR10][R26.64], R3 ;  /* 0x000000031a001986 */ /* 0x0081e8000c10150a */
[----:B0-----:R-:W3:Y:S01]  /*586f0*/  LDL R27, [R1+0x13f8] ;  /* 0x0013f800011b7983 */ /* 0x001ee20000100800 */
[----:B------:R-:W-:Y:S01]  /*58700*/  PRMT R26, R3, 0x7632, R26 ;  /* 0x00007632031a7816 */ /* 0x000fe2000000001a */
[----:B------:R-:W-:-:S02]  /*58710*/  IMAD.WIDE R14, R2, 0x2, R6 ;  /* 0x00000002020e7825 */ /* 0x000fc400078e0206 */
[----:B------:R-:W2:Y:S04]  /*58720*/  LDL.LU R29, [R1+0xbc] ;  /* 0x0000bc00011d7983 */ /* 0x000ea80000300800 */
[----:B------:R0:W-:Y:S01]  /*58730*/  STL [R1+0x2258], R9 ;  /* 0x0022580901007387 */ /* 0x0001e20000100800 */
[----:B----4-:R-:W-:Y:S01]  /*58740*/  ISETP.LT.AND P1, PT, R13, UR5, !P0 ;  /* 0x000000050d007c0c */ /* 0x010fe2000c721270 */
[----:B------:R-:W-:Y:S01]  /*58750*/  ULDC UR5, c[0x0][0x228] ;  /* 0x00008a0000057ab9 */ /* 0x000fe20000000800 */
[----:B------:R-:W-:Y:S02]  /*58760*/  IMAD.WIDE R12, R2, 0x2, R8 ;  /* 0x00000002020c7825 */ /* 0x000fe400078e0208 */
[----:B0-----:R-:W4:Y:S01]  /*58770*/  LDL.LU R9, [R1+0x18c] ;  /* 0x00018c0001097983 */ /* 0x001f220000300800 */
[----:B---3--:R-:W-:Y:S01]  /*58780*/  ISETP.LT.AND P5, PT, R27, UR7, !P0 ;  /* 0x000000071b007c0c */ /* 0x008fe2000c7a1270 */
[----:B------:R-:W-:Y:S01]  /*58790*/  ULDC UR7, c[0x0][0x228] ;  /* 0x00008a0000077ab9 */ /* 0x000fe20000000800 */
[----:B------:R-:W-:Y:S01]  /*587a0*/  ISETP.LT.AND P0, PT, R4, UR5, !P0 ;  /* 0x0000000504007c0c */ /* 0x000fe2000c701270 */
[----:B------:R-:W-:Y:S01]  /*587b0*/  ULDC UR5, c[0x0][0x248] ;  /* 0x0000920000057ab9 */ /* 0x000fe20000000800 */
[----:B--2---:R-:W-:Y:S01]  /*587c0*/  ISETP.LT.AND P4, PT, R5, UR7, !P3 ;  /* 0x0000000705007c0c */ /* 0x004fe2000df81270 */
[----:B------:R-:W-:Y:S01]  /*587d0*/  IMAD.WIDE R4, R2, 0x2, R10 ;  /* 0x0000000202047825 */ /* 0x000fe200078e020a */
[----:B------:R-:W-:-:S03]  /*587e0*/  ULDC UR7, c[0x0][0x228] ;  /* 0x00008a0000077ab9 */ /* 0x000fc60000000800 */
[----:B------:R-:W-:Y:S01]  /*587f0*/  VIADD R3, R2, UR5 ;  /* 0x0000000502037c36 */ /* 0x000fe20008000000 */
[----:B------:R-:W-:Y:S01]  /*58800*/  PRMT R2, R25, 0x7632, R2 ;  /* 0x0000763219027816 */ /* 0x000fe20000000002 */
[----:B------:R-:W-:Y:S01]  /*58810*/  ULDC UR5, c[0x0][0x228] ;  /* 0x00008a0000057ab9 */ /* 0x000fe20000000800 */
[----:B------:R-:W2:Y:S04]  /*58820*/  LDL.LU R25, [R1+0x225c] ;  /* 0x00225c0001197983 */ /* 0x000ea80000300800 */
[----:B------:R0:W-:Y:S04]  /*58830*/  @P5 STG.E.U16 desc[UR10][R4.64], R26 ;  /* 0x0000001a04005986 */ /* 0x0001e8000c10150a */
[----:B0-----:R-:W3:Y:S04]  /*58840*/  LDL.LU R5, [R1+0x108] ;  /* 0x0001080001057983 */ /* 0x001ee80000300800 */
[----:B------:R-:W4:Y:S04]  /*58850*/  LDL R26, [R1+0x13dc] ;  /* 0x0013dc00011a7983 */ /* 0x000f280000100800 */
[----:B---3--:R0:W-:Y:S04]  /*58860*/  @P1 STG.E.U16 desc[UR10][R12.64], R5 ;  /* 0x000000050c001986 */ /* 0x0081e8000c10150a */
[----:B------:R1:W-:Y:S04]  /*58870*/  @P0 STG.E.U16 desc[UR10][R14.64], R2 ;  /* 0x000000020e000986 */ /* 0x0003e8000c10150a */
[----:B0-----:R-:W3:Y:S04]  /*58880*/  LDL R12, [R1+0x13f4] ;  /* 0x0013f400010c7983 */ /* 0x001ee80000100800 */
[----:B-1----:R-:W4:Y:S04]  /*58890*/  LDL R14, [R1+0x13e8] ;  /* 0x0013e800010e7983 */ /* 0x002f280000100800 */
[----:B------:R-:W3:Y:S04]  /*588a0*/  LDL R13, [R1+0x13f0] ;  /* 0x0013f000010d7983 */ /* 0x000ee80000100800 */
[----:B------:R-:W3:Y:S01]  /*588b0*/  LDL.LU R15, [R1+0xac] ;  /* 0x0000ac00010f7983 */ /* 0x000ee20000300800 */
[----:B--2---:R-:W-:-:S03]  /*588c0*/  IMAD.WIDE R4, R3, 0x2, R24 ;  /* 0x0000000203047825 */ /* 0x004fc600078e0218 */
[----:B------:R-:W-:Y:S01]  /*588d0*/  STL [R1+0x2250], R19 ;  /* 0x0022501301007387 */ /* 0x000fe20000100800 */
[----:B------:R-:W-:Y:S01]  /*588e0*/  ISETP.GE.AND P2, PT, R28, UR9, PT ;  /* 0x000000091c007c0c */ /* 0x000fe2000bf46270 */
[----:B------:R-:W-:Y:S01]  /*588f0*/  ULDC UR9, c[0x0][0x228] ;  /* 0x00008a0000097ab9 */ /* 0x000fe20000000800 */
[----:B------:R-:W-:Y:S02]  /*58900*/  PRMT R28, R29, 0x7632, R28 ;  /* 0x000076321d1c7816 */ /* 0x000fe4000000001c */
[----:B----4-:R-:W-:Y:S01]  /*58910*/  ISETP.LT.AND P1, PT, R14, UR5, !P3 ;  /* 0x000000050e007c0c */ /* 0x010fe2000df21270 */
[----:B------:R-:W-:Y:S01]  /*58920*/  ULDC UR5, c[0x0][0x228] ;  /* 0x00008a0000057ab9 */ /* 0x000fe20000000800 */
[----:B---3--:R-:W-:Y:S01]  /*58930*/  ISETP.LT.AND P0, PT, R12, UR6, !P3 ;  /* 0x000000060c007c0c */ /* 0x008fe2000df01270 */
[----:B------:R-:W-:Y:S01]  /*58940*/  ULDC UR6, c[0x0][0x228] ;  /* 0x00008a0000067ab9 */ /* 0x000fe20000000800 */
[----:B------:R0:W-:Y:S01]  /*58950*/  @P4 STG.E.U16 desc[UR10][R4.64], R15 ;  /* 0x0000000f04004986 */ /* 0x0001e2000c10150a */
[----:B------:R-:W-:-:S02]  /*58960*/  ISETP.LT.AND P4, PT, R0, UR7, !P3 ;  /* 0x0000000700007c0c */ /* 0x000fc4000df81270 */
[----:B------:R-:W-:Y:S01]  /*58970*/  PRMT R2, R15, 0x7632, R2 ;  /* 0x000076320f027816 */ /* 0x000fe20000000002 */
[----:B------:R-:W-:Y:S01]  /*58980*/  VIADD R12, R26, 0x18 ;  /* 0x000000181a0c7836 */ /* 0x000fe20000000000 */
[----:B------:R-:W-:Y:S01]  /*58990*/  ISETP.LT.AND P5, PT, R13, UR6, !P3 ;  /* 0x000000060d007c0c */ /* 0x000fe2000dfa1270 */
[----:B------:R-:W-:Y:S01]  /*589a0*/  ULDC.64 UR6, c[0x0][0x228] ;  /* 0x00008a0000067ab9 */ /* 0x000fe20000000a00 */
[----:B0-----:R-:W-:-:S05]  /*589b0*/  IMAD.WIDE R4, R3, 0x2, R22 ;  /* 0x0000000203047825 */ /* 0x001fca00078e0216 */
[----:B------:R0:W-:Y:S01]  /*589c0*/  @P1 STG.E.U16 desc[UR10][R4.64], R2 ;  /* 0x0000000204001986 */ /* 0x0001e2000c10150a */
[----:B------:R-:W-:Y:S01]  /*589d0*/  ISETP.GE.AND P1, PT, R12, UR7, PT ;  /* 0x000000070c007c0c */ /* 0x000fe2000bf26270 */
[----:B------:R-:W-:Y:S01]  /*589e0*/  IMAD.WIDE R12, R3, 0x2, R18 ;  /* 0x00000002030c7825 */ /* 0x000fe200078e0212 */
[----:B------:R-:W-:Y:S01]  /*589f0*/  ISETP.LT.AND P6, PT, R27, UR5, !P3 ;  /* 0x000000051b007c0c */ /* 0x000fe2000dfc1270 */
[----:B------:R-:W2:Y:S01]  /*58a00*/  LDL.LU R19, [R1+0x17c] ;  /* 0x00017c0001137983 */ /* 0x000ea20000300800 */
[----:B------:R-:W-:Y:S01]  /*58a10*/  ULDC UR5, c[0x0][0x228] ;  /* 0x00008a0000057ab9 */ /* 0x000fe20000000800 */
[----:B0-----:R-:W-:Y:S01]  /*58a20*/  IMAD.WIDE R4, R3, 0x2, R20 ;  /* 0x0000000203047825 */ /* 0x001fe200078e0214 */
[----:B------:R-:W-:Y:S01]  /*58a30*/  PRMT R2, R9, 0x7632, R2 ;  /* 0x0000763209027816 */ /* 0x000fe20000000002 */
[----:B------:R-:W-:-:S03]  /*58a40*/  ULDC UR7, c[0x0][0x228] ;  /* 0x00008a0000077ab9 */ /* 0x000fc60000000800 */
[----:B------:R0:W-:Y:S04]  /*58a50*/  @P4 STG.E.U16 desc[UR10][R4.64], R9 ;  /* 0x0000000904004986 */ /* 0x0001e8000c10150a */
[----:B------:R1:W-:Y:S04]  /*58a60*/  @P5 STG.E.U16 desc[UR10][R12.64], R2 ;  /* 0x000000020c005986 */ /* 0x0003e8000c10150a */
[----:B0-----:R-:W3:Y:S04]  /*58a70*/  LDL.LU R9, [R1+0x2258] ;  /* 0x0022580001097983 */ /* 0x001ee80000300800 */
[----:B------:R-:W4:Y:S04]  /*58a80*/  LDL R4, [R1+0x13fc] ;  /* 0x0013fc0001047983 */ /* 0x000f280000100800 */
[----:B------:R-:W2:Y:S04]  /*58a90*/  LDL R5, [R1+0x1400] ;  /* 0x0014000001057983 */ /* 0x000ea80000100800 */
[----:B-1----:R-:W3:Y:S01]  /*58aa0*/  LDL R2, [R1+0x13e0] ;  /* 0x0013e00001027983 */ /* 0x002ee20000100800 */
[----:B------:R-:W-:-:S03]  /*58ab0*/  IMAD.WIDE R14, R3, 0x2, R16 ;  /* 0x00000002030e7825 */ /* 0x000fc600078e0210 */
[----:B------:R-:W3:Y:S04]  /*58ac0*/  LDL.LU R12, [R1+0xcc] ;  /* 0x0000cc00010c7983 */ /* 0x000ee80000300800 */
[----:B------:R-:W3:Y:S04]  /*58ad0*/  LDL R13, [R1+0x13dc] ;  /* 0x0013dc00010d7983 */ /* 0x000ee80000100800 */
[----:B------:R0:W-:Y:S04]  /*58ae0*/  @P0 STG.E.U16 desc[UR10][R14.64], R29 ;  /* 0x0000001d0e000986 */ /* 0x0001e8000c10150a */
[----:B0-----:R-:W3:Y:S01]  /*58af0*/  LDL.LU R29, [R1+0x2254] ;  /* 0x00225400011d7983 */ /* 0x001ee20000300800 */
[----:B------:R-:W-:-:S03]  /*58b00*/  IMAD.WIDE R26, R3, 0x2, R10 ;  /* 0x00000002031a7825 */ /* 0x000fc600078e020a */
[----:B------:R-:W3:Y:S04]  /*58b10*/  LDL R15, [R1+0x13e8] ;  /* 0x0013e800010f7983 */ /* 0x000ee80000100800 */
[----:B------:R0:W-:Y:S04]  /*58b20*/  @P6 STG.E.U16 desc[UR10][R26.64], R28 ;  /* 0x0000001c1a006986 */ /* 0x0001e8000c10150a */
[----:B------:R-:W-:Y:S04]  /*58b30*/  STL [R1+0x2244], R0 ;  /* 0x0022440001007387 */ /* 0x000fe80000100800 */
[----:B------:R-:W-:Y:S01]  /*58b40*/  STL [R1+0x2248], R24 ;  /* 0x0022481801007387 */ /* 0x000fe20000100800 */
[----:B----4-:R-:W-:Y:S01]  /*58b50*/  ISETP.LT.AND P0, PT, R4, UR5, !P3 ;  /* 0x0000000504007c0c */ /* 0x010fe2000df01270 */
[----:B------:R-:W-:Y:S01]  /*58b60*/  ULDC UR5, c[0x0][0x248] ;  /* 0x0000920000057ab9 */ /* 0x000fe20000000800 */
[----:B--2---:R-:W-:Y:S01]  /*58b70*/  ISETP.LT.AND P3, PT, R5, UR14, !P3 ;  /* 0x0000000e05007c0c */ /* 0x004fe2000df61270 */
[----:B---3--:R-:W-:Y:S01]  /*58b80*/  IMAD.WIDE R4, R3, 0x2, R8 ;  /* 0x0000000203047825 */ /* 0x008fe200078e0208 */
[----:B------:R-:W-:Y:S01]  /*58b90*/  ULDC.64 UR14, c[0x0][0x228] ;  /* 0x00008a00000e7ab9 */ /* 0x000fe20000000a00 */
[----:B------:R-:W-:-:S02]  /*58ba0*/  ISETP.LT.AND P6, PT, R2, UR13, !P2 ;  /* 0x0000000d02007c0c */ /* 0x000fc4000d7c1270 */
[C---:B0-----:R-:W-:Y:S01]  /*58bb0*/  VIADD R28, R3.reuse, UR5 ;  /* 0x00000005031c7c36 */ /* 0x041fe20008000000 */
[----:B------:R-:W-:Y:S01]  /*58bc0*/  ISETP.LT.AND P4, PT, R0, UR7, !P2 ;  /* 0x0000000700007c0c */ /* 0x000fe2000d781270 */
[----:B------:R-:W-:Y:S01]  /*58bd0*/  IMAD.WIDE R2, R3, 0x2, R6 ;  /* 0x0000000203027825 */ /* 0x000fe200078e0206 */
[----:B------:R-:W-:-:S03]  /*58be0*/  PRMT R26, R12, 0x7632, R26 ;  /* 0x000076320c1a7816 */ /* 0x000fc6000000001a */
[----:B------:R0:W-:Y:S01]  /*58bf0*/  @P0 STG.E.U16 desc[UR10][R4.64], R12 ;  /* 0x0000000c04000986 */ /* 0x0001e2000c10150a */
[----:B------:R-:W-:Y:S01]  /*58c00*/  ULDC UR7, c[0x0][0x228] ;  /* 0x00008a0000077ab9 */ /* 0x000fe20000000800 */
[----:B------:R-:W-:Y:S01]  /*58c10*/  ULDC UR5, c[0x0][0x228] ;  /* 0x00008a0000057ab9 */ /* 0x000fe20000000800 */
[----:B------:R-:W-:Y:S01]  /*58c20*/  VIADD R27, R13, 0x19 ;  /* 0x000000190d1b7836 */ /* 0x000fe20000000000 */
[----:B------:R-:W-:Y:S01]  /*58c30*/  @P3 STG.E.U16 desc[UR10][R2.64], R26 ;  /* 0x0000001a02003986 */ /* 0x000fe2000c10150a */
[----:B------:R-:W-:-:S03]  /*58c40*/  ULDC UR13, c[0x0][0x228] ;  /* 0x00008a00000d7ab9 */ /* 0x000fc60000000800 */
[----:B------:R-:W-:Y:S01]  /*58c50*/  ISETP.GE.AND P0, PT, R27, UR15, PT ;  /* 0x0000000f1b007c0c */ /* 0x000fe2000bf06270 */
[----:B------:R-:W-:Y:S01]  /*58c60*/  ULDC UR15, c[0x0][0x228] ;  /* 0x00008a00000f7ab9 */ /* 0x000fe20000000800 */
[----:B0-----:R-:W-:Y:S02]  /*58c70*/  IMAD.WIDE R4, R28, 0x2, R24 ;  /* 0x000000021c047825 */ /* 0x001fe400078e0218 */
[----:B------:R-:W2:Y:S04]  /*58c80*/  LDL.LU R24, [R1+0x12c] ;  /* 0x00012c0001187983 */ /* 0x000ea80000300800 */
[----:B------:R0:W-:Y:S01]  /*58c90*/  STL [R1+0x2240], R25 ;  /* 0x0022401901007387 */ /* 0x0001e20000100800 */
[----:B------:R-:W-:-:S03]  /*58ca0*/  PRMT R29, R19, 0x7632, R29 ;  /* 0x00007632131d7816 */ /* 0x000fc6000000001d */
[----:B------:R1:W-:Y:S04]  /*58cb0*/  @P6 STG.E.U16 desc[UR10][R4.64], R19 ;  /* 0x0000001304006986 */ /* 0x0003e8000c10150a */
[----:B0-----:R-:W3:Y:S04]  /*58cc0*/  LDL.LU R25, [R1+0x10c] ;  /* 0x00010c0001197983 */ /* 0x001ee80000300800 */
[----:B------:R-:W-:Y:S04]  /*58cd0*/  STL [R1+0x224c], R23 ;  /* 0x00224c1701007387 */ /* 0x000fe80000100800 */
[----:B------:R-:W4:Y:S04]  /*58ce0*/  LDL.LU R27, [R1+0xdc] ;  /* 0x0000dc00011b7983 */ /* 0x000f280000300800 */
[----:B------:R-:W3:Y:S04]  /*58cf0*/  LDL R26, [R1+0x13f8] ;  /* 0x0013f800011a7983 */ /* 0x000ee80000100800 */
[----:B------:R-:W3:Y:S04]  /*58d00*/  LDL R2, [R1+0x13fc] ;  /* 0x0013fc0001027983 */ /* 0x000ee80000100800 */
[----:B------:R-:W3:Y:S04]  /*58d10*/  LDL R3, [R1+0x1400] ;  /* 0x0014000001037983 */ /* 0x000ee80000100800 */
[----:B-1----:R-:W3:Y:S04]  /*58d20*/  LDL.LU R19, [R1+0x2250] ;  /* 0x0022500001137983 */ /* 0x002ee80000300800 */
[----:B------:R-:W3:Y:S04]  /*58d30*/  LDL R5, [R1+0x13f0] ;  /* 0x0013f00001057983 */ /* 0x000ee80000100800 */
[----:B------:R-:W3:Y:S01]  /*58d40*/  LDL R4, [R1+0x13f4] ;  /* 0x0013f40001047983 */ /* 0x000ee20000100800 */
[----:B------:R-:W-:Y:S01]  /*58d50*/  ISETP.LT.AND P5, PT, R15, UR9, !P2 ;  /* 0x000000090f007c0c */ /* 0x000fe2000d7a1270 */
[----:B------:R-:W-:Y:S01]  /*58d60*/  IMAD.WIDE R12, R28, 0x2, R22 ;  /* 0x000000021c0c7825 */ /* 0x000fe200078e0216 */
[----:B------:R-:W-:-:S03]  /*58d70*/  ULDC UR9, c[0x0][0x228] ;  /* 0x00008a0000097ab9 */ /* 0x000fc60000000800 */
[----:B------:R-:W-:-:S08]  /*58d80*/  IMAD.WIDE R14, R28, 0x2, R20 ;  /* 0x000000021c0e7825 */ /* 0x000fd000078e0214 */
[----:B------:R0:W-:Y:S04]  /*58d90*/  @P5 STG.E.U16 desc[UR10][R12.64], R29 ;  /* 0x0000001d0c005986 */ /* 0x0001e8000c10150a */
[----:B------:R1:W-:Y:S01]  /*58da0*/  STL [R1+0x223c], R16 ;  /* 0x00223c1001007387 */ /* 0x0003e20000100800 */
[----:B0-----:R-:W-:Y:S01]  /*58db0*/  IMAD.WIDE R12, R28, 0x2, R10 ;  /* 0x000000021c0c7825 */ /* 0x001fe200078e020a */
[----:B--2---:R-:W-:Y:S02]  /*58dc0*/  PRMT R0, R24, 0x7632, R0 ;  /* 0x0000763218007816 */ /* 0x004fe40000000000 */
[----:B----4-:R0:W-:Y:S01]  /*58dd0*/  @P4 STG.E.U16 desc[UR10][R14.64], R27 ;  /* 0x0000001b0e004986 */ /* 0x0101e2000c10150a */
[----:B------:R-:W-:Y:S02]  /*58de0*/  PRMT R23, R27, 0x7632, R23 ;  /* 0x000076321b177816 */ /* 0x000fe40000000017 */
[----:B---3--:R-:W-:Y:S01]  /*58df0*/  ISETP.LT.AND P4, PT, R26, UR9, !P2 ;  /* 0x000000091a007c0c */ /* 0x008fe2000d781270 */
[----:B------:R-:W-:Y:S01]  /*58e00*/  ULDC UR9, c[0x0][0x228] ;  /* 0x00008a0000097ab9 */ /* 0x000fe20000000800 */
[----:B------:R-:W-:Y:S01]  /*58e10*/  ISETP.LT.AND P6, PT, R5, UR7, !P2 ;  /* 0x0000000705007c0c */ /* 0x000fe2000d7c1270 */
[----:B------:R-:W-:Y:S01]  /*58e20*/  ULDC UR7, c[0x0][0x228] ;  /* 0x00008a0000077ab9 */ /* 0x000fe20000000800 */
[----:B------:R-:W-:-:S02]  /*58e30*/  ISETP.LT.AND P5, PT, R4, UR12, !P2 ;  /* 0x0000000c04007c0c */ /* 0x000fc4000d7a1270 */
[----:B------:R-:W-:Y:S01]  /*58e40*/  ISETP.LT.AND P3, PT, R2, UR7, !P2 ;  /* 0x0000000702007c0c */ /* 0x000fe2000d761270 */
[C---:B------:R-:W-:Y:S01]  /*58e50*/  IMAD.WIDE R4, R28.reuse, 0x2, R16 ;  /* 0x000000021c047825 */ /* 0x040fe200078e0210 */
[----:B------:R-:W-:Y:S01]  /*58e60*/  ISETP.LT.AND P2, PT, R3, UR5, !P2 ;  /* 0x0000000503007c0c */ /* 0x000fe2000d741270 */
[----:B-1----:R-:W2:Y:S01]  /*58e70*/  LDL.LU R16, [R1+0x150] ;  /* 0x0001500001107983 */ /* 0x002ea20000300800 */
[----:B------:R-:W-:Y:S01]  /*58e80*/  PRMT R29, R25, 0x7632, R29 ;  /* 0x00007632191d7816 */ /* 0x000fe2000000001d */
[C---:B------:R-:W-:Y:S01]  /*58e90*/  IMAD.WIDE R2, R28.reuse, 0x2, R18 ;  /* 0x000000021c027825 */ /* 0x040fe200078e0212 */
[----:B------:R-:W-:Y:S01]  /*58ea0*/  ULDC UR12, c[0x0][0x228] ;  /* 0x00008a00000c7ab9 */ /* 0x000fe20000000800 */
[----:B------:R1:W-:Y:S01]  /*58eb0*/  STL [R1+0x2238], R17 ;  /* 0x0022381101007387 */ /* 0x0003e20000100800 */
[----:B------:R-:W-:Y:S01]  /*58ec0*/  ULDC UR5, c[0x0][0x248] ;  /* 0x0000920000057ab9 */ /* 0x000fe20000000800 */
[C---:B0-----:R-:W-:Y:S01]  /*58ed0*/  IMAD.WIDE R14, R28.reuse, 0x2, R8 ;  /* 0x000000021c0e7825 */ /* 0x041fe200078e0208 */
[----:B------:R-:W-:Y:S01]  /*58ee0*/  ULDC UR7, c[0x0][0x228] ;  /* 0x00008a0000077ab9 */ /* 0x000fe20000000800 */
[----:B------:R0:W-:Y:S04]  /*58ef0*/  @P6 STG.E.U16 desc[UR10][R2.64], R23 ;  /* 0x0000001702006986 */ /* 0x0001e8000c10150a */
[----:B------:R3:W-:Y:S04]  /*58f00*/  @P5 STG.E.U16 desc[UR10][R4.64], R24 ;  /* 0x0000001804005986 */ /* 0x0007e8000c10150a */
[----:B-1----:R-:W4:Y:S04]  /*58f10*/  LDL.LU R17, [R1+0x1a0] ;  /* 0x0001a00001117983 */ /* 0x002f280000300800 */
[----:B0-----:R-:W4:Y:S04]  /*58f20*/  LDL.LU R23, [R1+0x224c] ;  /* 0x00224c0001177983 */ /* 0x001f280000300800 */
        /* <DEDUP_REMOVED lines=17> */
[C---:B------:R-:W-:Y:S01]  /*59040*/  IMAD.WIDE R12, R2.reuse, 0x2, R22 ;  /* 0x00000002020c7825 */ /* 0x040fe200078e0216 */
[----:B------:R-:W-:Y:S01]  /*59050*/  ULDC.64 UR12, c[0x0][0x228] ;  /* 0x00008a00000c7ab9 */ /* 0x000fe20000000a00 */
[----:B------:R-:W-:Y:S02]  /*59060*/  ISETP.LT.AND P2, PT, R5, UR7, !P1 ;  /* 0x0000000705007c0c */ /* 0x000fe4000cf41270 */
[----:B------:R-:W-:Y:S01]  /*59070*/  IMAD.WIDE R14, R2, 0x2, R20 ;  /* 0x00000002020e7825 */ /* 0x000fe200078e0214 */
[----:B------:R-:W-:Y:S01]  /*59080*/  ISETP.GE.AND P3, PT, R3, UR13, PT ;  /* 0x0000000d03007c0c */ /* 0x000fe2000bf66270 */
[----:B------:R-:W-:Y:S01]  /*59090*/  ULDC UR13, c[0x0][0x228] ;  /* 0x00008a00000d7ab9 */ /* 0x000fe20000000800 */
[----:B------:R-:W-:Y:S01]  /*590a0*/  ISETP.LT.AND P4, PT, R0, UR9, !P1 ;  /* 0x0000000900007c0c */ /* 0x000fe2000cf81270 */
[----:B------:R1:W-:Y:S01]  /*590b0*/  STL [R1+0x2230], R0 ;  /* 0x0022300001007387 */ /* 0x0003e20000100800 */
[----:B0-----:R-:W-:Y:S01]  /*590c0*/  PRMT R29, R17, 0x7632, R29 ;  /* 0x00007632111d7816 */ /* 0x001fe2000000001d */
[----:B------:R-:W-:Y:S01]  /*590d0*/  IMAD.WIDE R26, R2, 0x2, R18 ;  /* 0x00000002021a7825 */ /* 0x000fe200078e0212 */
[----:B------:R-:W-:Y:S01]  /*590e0*/  ULDC UR9, c[0x0][0x228] ;  /* 0x00008a0000097ab9 */ /* 0x000fe20000000800 */
[----:B------:R-:W-:-:S02]  /*590f0*/  ULDC UR7, c[0x0][0x228] ;  /* 0x00008a0000077ab9 */ /* 0x000fc40000000800 */
        /* <DEDUP_REMOVED lines=18> */
[----:B----4-:R-:W-:Y:S02]  /*59220*/  PRMT R28, R25, 0x7632, R28 ;  /* 0x00007632191c7816 */ /* 0x010fe4000000001c */
[----:B---3--:R-:W-:Y:S01]  /*59230*/  ISETP.LT.AND P5, PT, R12, UR16, !P1 ;  /* 0x000000100c007c0c */ /* 0x008fe2000cfa1270 */
[----:B------:R-:W-:Y:S01]  /*59240*/  ULDC UR16, c[0x0][0x228] ;  /* 0x00008a0000107ab9 */ /* 0x000fe20000000800 */
[----:B--2---:R-:W-:Y:S02]  /*59250*/  ISETP.LT.AND P4, PT, R13, UR15, !P1 ;  /* 0x0000000f0d007c0c */ /* 0x004fe4000cf81270 */
[----:B------:R-:W-:Y:S01]  /*59260*/  ISETP.LT.AND P2, PT, R4, UR13, !P1 ;  /* 0x0000000d04007c0c */ /* 0x000fe2000cf41270 */
[C---:B------:R-:W-:Y:S01]  /*59270*/  IMAD.WIDE R12, R2.reuse, 0x2, R8 ;  /* 0x00000002020c7825 */ /* 0x040fe200078e0208 */
[----:B------:R-:W-:Y:S01]  /*59280*/  ISETP.LT.AND P6, PT, R3, UR7, !P0 ;  /* 0x0000000703007c0c */ /* 0x000fe2000c7c1270 */
[----:B------:R-:W-:Y:S01]  /*59290*/  ULDC UR7, c[0x0][0x228] ;  /* 0x00008a0000077ab9 */ /* 0x000fe20000000800 */
[----:B------:R-:W-:Y:S01]  /*592a0*/  ISETP.LT.AND P1, PT, R5, UR9, !P1 ;  /* 0x0000000905007c0c */ /* 0x000fe2000cf21270 */
[C---:B------:R-:W-:Y:S01]  /*592b0*/  VIADD R3, R2.reuse, UR5 ;  /* 0x0000000502037c36 */ /* 0x040fe20008000000 */
[----:B------:R-:W-:Y:S01]  /*592c0*/  ULDC UR9, c[0x0][0x228] ;  /* 0x00008a0000097ab9 */ /* 0x000fe20000000800 */
[C---:B------:R-:W-:Y:S01]  /*592d0*/  IMAD.WIDE R4, R2.reuse, 0x2, R6 ;  /* 0x0000000202047825 */ /* 0x040fe200078e0206 */
[----:B------:R-:W-:Y:S01]  /*592e0*/  ULDC UR5, c[0x0][0x228] ;  /* 0x00008a0000057ab9 */ /* 0x000fe20000000800 */
[----:B------:R-:W-:Y:S01]  /*592f0*/  ULDC UR15, c[0x0][0x228] ;  /* 0x00008a00000f7ab9 */ /* 0x000fe20000000800 */
[----:B------:R-:W-:Y:S01]  /*59300*/  ULDC UR13, c[0x0][0x228] ;  /* 0x00008a00000d7ab9 */ /* 0x000fe20000000800 */
[----:B------:R-:W-:-:S05]  /*59310*/  IMAD.WIDE R26, R2, 0x2, R16 ;  /* 0x00000002021a7825 */ /* 0x000fca00078e0210 */
[----:B------:R0:W-:Y:S01]  /*59320*/  @P5 STG.E.U16 desc[UR10][R26.64], R25 ;  /* 0x000000191a005986 */ /* 0x0001e2000c10150a */
[----:B------:R-:W-:-:S03]  /*59330*/  PRMT R2, R0, 0x7632, R2 ;  /* 0x0000763200027816 */ /* 0x000fc60000000002 */
[----:B------:R1:W-:Y:S04]  /*59340*/  @P4 STG.E.U16 desc[UR10][R14.64], R28 ;  /* 0x0000001c0e004986 */ /* 0x0003e8000c10150a */
[----:B------:R2:W-:Y:S04]  /*59350*/  @P2 STG.E.U16 desc[UR10][R12.64], R0 ;  /* 0x000000000c002986 */ /* 0x0005e8000c10150a */
[----:B0-----:R-:W3:Y:S04]  /*59360*/  LDL.LU R25, [R1+0x2234] ;  /* 0x0022340001197983 */ /* 0x001ee80000300800 */
[----:B-1----:R-:W4:Y:S04]  /*59370*/  LDL R28, [R1+0x13f4] ;  /* 0x0013f400011c7983 */ /* 0x002f280000100800 */
[----:B------:R-:W4:Y:S04]  /*59380*/  LDL.LU R14, [R1+0x1d0] ;  /* 0x0001d000010e7983 */ /* 0x000f280000300800 */
[----:B------:R-:W4:Y:S04]  /*59390*/  LDL R15, [R1+0x13dc] ;  /* 0x0013dc00010f7983 */ /* 0x000f280000100800 */
[----:B--2---:R-:W2:Y:S04]  /*593a0*/  LDL.LU R0, [R1+0x2230] ;  /* 0x0022300001007983 */ /* 0x004ea80000300800 */
[----:B------:R-:W2:Y:S04]  /*593b0*/  LDL R12, [R1+0x13e8] ;  /* 0x0013e800010c7983 */ /* 0x000ea80000100800 */
[----:B------:R-:W2:Y:S04]  /*593c0*/  LDL R13, [R1+0x13f0] ;  /* 0x0013f000010d7983 */ /* 0x000ea80000100800 */
[----:B------:R0:W-:Y:S01]  /*593d0*/  @P1 STG.E.U16 desc[UR10][R4.64], R2 ;  /* 0x0000000204001986 */ /* 0x0001e2000c10150a */
[----:B------:R-:W-:-:S03]  /*593e0*/  PRMT R29, R11, 0x7632, R29 ;  /* 0x000076320b1d7816 */ /* 0x000fc6000000001d */
[----:B------:R1:W-:Y:S01]  /*593f0*/  STL [R1+0x2228], R21 ;  /* 0x0022281501007387 */ /* 0x0003e20000100800 */
[----:B0-----:R-:W-:-:S04]  /*59400*/  IMAD.WIDE R4, R3, 0x2, R22 ;  /* 0x0000000203047825 */ /* 0x001fc800078e0216 */
[----:B---3--:R-:W-:-:S05]  /*59410*/  IMAD.WIDE R26, R3, 0x2, R24 ;  /* 0x00000002031a7825 */ /* 0x008fca00078e0218 */
[----:B----4-:R0:W-:Y:S01]  /*59420*/  @P6 STG.E.U16 desc[UR10][R26.64], R14 ;  /* 0x0000000e1a006986 */ /* 0x0101e2000c10150a */
[----:B------:R-:W-:Y:S02]  /*59430*/  PRMT R2, R14, 0x7632, R2 ;  /* 0x000076320e027816 */ /* 0x000fe40000000002 */
[----:B--2---:R-:W-:Y:S01]  /*59440*/  ISETP.LT.AND P5, PT, R0, UR7, !P0 ;  /* 0x0000000700007c0c */ /* 0x004fe2000c7a1270 */
[----:B------:R-:W-:Y:S01]  /*59450*/  ULDC UR7, c[0x0][0x228] ;  /* 0x00008a0000077ab9 */ /* 0x000fe20000000800 */
[----:B------:R-:W-:Y:S02]  /*59460*/  ISETP.LT.AND P6, PT, R12, UR9, !P0 ;  /* 0x000000090c007c0c */ /* 0x000fe4000c7c1270 */
[----:B------:R-:W-:Y:S01]  /*59470*/  ISETP.LT.AND P4, PT, R13, UR5, !P0 ;  /* 0x000000050d007c0c */ /* 0x000fe2000c781270 */
[----:B------:R-:W-:Y:S01]  /*59480*/  IMAD.WIDE R12, R3, 0x2, R20 ;  /* 0x00000002030c7825 */ /* 0x000fe200078e0214 */
[----:B------:R-:W-:Y:S01]  /*59490*/  ISETP.LT.AND P2, PT, R28, UR8, !P0 ;  /* 0x000000081c007c0c */ /* 0x000fe2000c741270 */
[----:B-1----:R-:W2:Y:S01]  /*594a0*/  LDL.LU R21, [R1+0x1e0] ;  /* 0x0001e00001157983 */ /* 0x002ea20000300800 */
[----:B------:R-:W-:Y:S01]  /*594b0*/  ULDC UR5, c[0x0][0x228] ;  /* 0x00008a0000057ab9 */ /* 0x000fe20000000800 */
[----:B------:R-:W-:Y:S01]  /*594c0*/  VIADD R28, R15, 0x1b ;  /* 0x0000001b0f1c7836 */ /* 0x000fe20000000000 */
[----:B------:R-:W-:Y:S01]  /*594d0*/  ULDC.64 UR8, c[0x0][0x228] ;  /* 0x00008a0000087ab9 */ /* 0x000fe20000000a00 */
[C---:B0-----:R-:W-:Y:S01]  /*594e0*/  IMAD.WIDE R14, R3.reuse, 0x2, R18 ;  /* 0x00000002030e7825 */ /* 0x041fe200078e0212 */
[----:B------:R0:W-:Y:S04]  /*594f0*/  STL [R1+0x2224], R19 ;  /* 0x0022241301007387 */ /* 0x0001e80000100800 */
[----:B------:R1:W-:Y:S04]  /*59500*/  @P6 STG.E.U16 desc[UR10][R4.64], R2 ;  /* 0x0000000204006986 */ /* 0x0003e8000c10150a */
[----:B------:R3:W-:Y:S04]  /*59510*/  @P5 STG.E.U16 desc[UR10][R12.64], R11 ;  /* 0x0000000b0c005986 */ /* 0x0007e8000c10150a */
[----:B0-----:R-:W4:Y:S04]  /*59520*/  LDL.LU R19, [R1+0x154] ;  /* 0x0001540001137983 */ /* 0x001f280000300800 */
[----:B-1----:R-:W4:Y:S04]  /*59530*/  LDL R4, [R1+0x13f8] ;  /* 0x0013f80001047983 */ /* 0x002f280000100800 */
[----:B------:R-:W4:Y:S04]  /*59540*/  LDL R5, [R1+0x13fc] ;  /* 0x0013fc0001057983 */ /* 0x000f280000100800 */
[----:B------:R-:W4:Y:S04]  /*59550*/  LDL R2, [R1+0x13e0] ;  /* 0x0013e00001027983 */ /* 0x000f280000100800 */
[----:B---3--:R-:W3:Y:S04]  /*59560*/  LDL.LU R11, [R1+0x222c] ;  /* 0x00222c00010b7983 */ /* 0x008ee80000300800 */
[----:B------:R-:W3:Y:S04]  /*59570*/  LDL R13, [R1+0x13e8] ;  /* 0x0013e800010d7983 */ /* 0x000ee80000100800 */
[----:B------:R0:W-:Y:S04]  /*59580*/  @P4 STG.E.U16 desc[UR10][R14.64], R29 ;  /* 0x0000001d0e004986 */ /* 0x0001e8000c10150a */
[----:B0-----:R-:W3:Y:S04]  /*59590*/  LDL.LU R14, [R1+0x1f0] ;  /* 0x0001f000010e7983 */ /* 0x001ee80000300800 */
[----:B------:R-:W3:Y:S01]  /*595a0*/  LDL R15, [R1+0x1400] ;  /* 0x00140000010f7983 */ /* 0x000ee20000100800 */
[----:B------:R-:W-:Y:S01]  /*595b0*/  IMAD.WIDE R26, R3, 0x2, R16 ;  /* 0x00000002031a7825 */ /* 0x000fe200078e0210 */
[----:B------:R-:W-:Y:S01]  /*595c0*/  ISETP.GE.AND P1, PT, R28, UR9, PT ;  /* 0x000000091c007c0c */ /* 0x000fe2000bf26270 */
[----:B------:R-:W-:Y:S01]  /*595d0*/  ULDC UR9, c[0x0][0x228] ;  /* 0x00008a0000097ab9 */ /* 0x000fe20000000800 */
[----:B------:R-:W-:Y:S01]  /*595e0*/  STL [R1+0x2220], R0 ;  /* 0x0022200001007387 */ /* 0x000fe20000100800 */
[----:B--2---:R-:W-:-:S02]  /*595f0*/  PRMT R28, R21, 0x7632, R28 ;  /* 0x00007632151c7816 */ /* 0x004fc4000000001c */
[----:B----4-:R-:W-:Y:S01]  /*59600*/  ISETP.LT.AND P4, PT, R4, UR5, !P0 ;  /* 0x0000000504007c0c */ /* 0x010fe2000c781270 */
[----:B------:R-:W-:Y:S01]  /*59610*/  ULDC UR5, c[0x0][0x248] ;  /* 0x0000920000057ab9 */ /* 0x000fe20000000800 */
[----:B------:R-:W-:Y:S01]  /*59620*/  ISETP.LT.AND P6, PT, R2, UR13, !P3 ;  /* 0x0000000d02007c0c */ /* 0x000fe2000dfc1270 */
[----:B------:R-:W-:Y:S01]  /*59630*/  VIADD R2, R3, UR5 ;  /* 0x0000000503027c36 */ /* 0x000fe20008000000 */
[----:B------:R-:W-:Y:S01]  /*59640*/  ULDC UR5, c[0x0][0x228] ;  /* 0x00008a0000057ab9 */ /* 0x000fe20000000800 */
[----:B------:R-:W-:Y:S01]  /*59650*/  ULDC UR13, c[0x0][0x228] ;  /* 0x00008a00000d7ab9 */ /* 0x000fe20000000800 */
[----:B---3--:R-:W-:Y:S01]  /*59660*/  ISETP.LT.AND P5, PT, R13, UR9, !P3 ;  /* 0x000000090d007c0c */ /* 0x008fe2000dfa1270 */
[----:B------:R-:W-:Y:S01]  /*59670*/  ULDC UR9, c[0x0][0x228] ;  /* 0x00008a0000097ab9 */ /* 0x000fe20000000800 */
[----:B------:R0:W-:Y:S01]  /*59680*/  @P2 STG.E.U16 desc[UR10][R26.64], R14 ;  /* 0x0000000e1a002986 */ /* 0x0001e2000c10150a */
[----:B------:R-:W-:Y:S01]  /*59690*/  ISETP.LT.AND P2, PT, R5, UR16, !P0 ;  /* 0x0000001005007c0c */ /* 0x000fe2000c741270 */
[----:B------:R-:W-:Y:S01]  /*596a0*/  IMAD.WIDE R4, R3, 0x2, R10 ;  /* 0x0000000203047825 */ /* 0x000fe200078e020a */
[----:B------:R-:W-:Y:S01]  /*596b0*/  PRMT R12, R14, 0x7632, R12 ;  /* 0x000076320e0c7816 */ /* 0x000fe2000000000c */
[----:B------:R-:W-:Y:S01]  /*596c0*/  ULDC.64 UR16, c[0x0][0x228] ;  /* 0x00008a0000107ab9 */ /* 0x000fe20000000a00 */
[----:B------:R-:W-:Y:S01]  /*596d0*/  ISETP.LT.AND P0, PT, R15, UR15, !P0 ;  /* 0x0000000f0f007c0c */ /* 0x000fe2000c701270 */
[----:B------:R-:W-:-:S02]  /*596e0*/  ULDC UR15, c[0x0][0x228] ;  /* 0x00008a00000f7ab9 */ /* 0x000fc40000000800 */
[----:B------:R1:W-:Y:S01]  /*596f0*/  @P4 STG.E.U16 desc[UR10][R4.64], R12 ;  /* 0x0000000c04004986 */ /* 0x0003e2000c10150a */
[C---:B0-----:R-:W-:Y:S01]  /*59700*/  IMAD.WIDE R26, R3.reuse, 0x2, R8 ;  /* 0x00000002031a7825 */ /* 0x041fe200078e0208 */
[----:B------:R-:W-:Y:S02]  /*59710*/  ISETP.LT.AND P4, PT, R0, UR7, !P3 ;  /* 0x0000000700007c0c */ /* 0x000fe4000df81270 */
[----:B------:R-:W2:Y:S01]  /*59720*/  LDL.LU R0, [R1+0x194] ;  /* 0x0001940001007983 */ /* 0x000ea20000300800 */
[----:B------:R-:W-:-:S03]  /*59730*/  IMAD.WIDE R14, R3, 0x2, R6 ;  /* 0x00000002030e7825 */ /* 0x000fc600078e0206 */
[----:B------:R0:W-:Y:S01]  /*59740*/  @P2 STG.E.U16 desc[UR10][R26.64], R21 ;  /* 0x000000151a002986 */ /* 0x0001e2000c10150a */
[C---:B-1----:R-:W-:Y:S01]  /*59750*/  IMAD.WIDE R12, R2.reuse, 0x2, R24 ;  /* 0x00000002020c7825 */ /* 0x042fe200078e0218 */
[----:B------:R-:W-:Y:S02]  /*59760*/  PRMT R3, R19, 0x7632, R3 ;  /* 0x0000763213037816 */ /* 0x000fe40000000003 */
[----:B------:R1:W-:Y:S01]  /*59770*/  @P0 STG.E.U16 desc[UR10][R14.64], R28 ;  /* 0x0000001c0e000986 */ /* 0x0003e2000c10150a */
[----:B------:R-:W-:-:S03]  /*59780*/  IMAD.WIDE R4, R2, 0x2, R22 ;  /* 0x0000000202047825 */ /* 0x000fc600078e0216 */
[----:B------:R3:W-:Y:S04]  /*59790*/  @P6 STG.E.U16 desc[UR10][R12.64], R19 ;  /* 0x000000130c006986 */ /* 0x0007e8000c10150a */
[----:B0-----:R-:W4:Y:S04]  /*597a0*/  LDL.LU R21, [R1+0x2228] ;  /* 0x0022280001157983 */ /* 0x001f280000300800 */
[----:B-1----:R-:W4:Y:S04]  /*597b0*/  LDL R28, [R1+0x13fc] ;  /* 0x0013fc00011c7983 */ /* 0x002f280000100800 */
[----:B------:R-:W4:Y:S04]  /*597c0*/  LDL.LU R14, [R1+0x1a4] ;  /* 0x0001a400010e7983 */ /* 0x000f280000300800 */
[----:B------:R-:W4:Y:S04]  /*597d0*/  LDL R15, [R1+0x13dc] ;  /* 0x0013dc00010f7983 */ /* 0x000f280000100800 */
[----:B---3--:R-:W3:Y:S04]  /*597e0*/  LDL.LU R19, [R1+0x2224] ;  /* 0x0022240001137983 */ /* 0x008ee80000300800 */
[----:B------:R-:W3:Y:S04]  /*597f0*/  LDL R12, [R1+0x13f0] ;  /* 0x0013f000010c7983 */ /* 0x000ee80000100800 */
[----:B------:R0:W-:Y:S04]  /*59800*/  @P5 STG.E.U16 desc[UR10][R4.64], R3 ;  /* 0x0000000304005986 */ /* 0x0001e8000c10150a */
[----:B------:R-:W3:Y:S04]  /*59810*/  LDL R13, [R1+0x13f8] ;  /* 0x0013f800010d7983 */ /* 0x000ee80000100800 */
[----:B0-----:R-:W3:Y:S01]  /*59820*/  LDL R5, [R1+0x13f4] ;  /* 0x0013f40001057983 */ /* 0x001ee20000100800 */
[----:B--2---:R-:W-:Y:S01]  /*59830*/  PRMT R29, R0, 0x7632, R29 ;  /* 0x00007632001d7816 */ /* 0x004fe2000000001d */
[----:B----4-:R-:W-:-:S05]  /*59840*/  IMAD.WIDE R26, R2, 0x2, R20 ;  /* 0x00000002021a7825 */ /* 0x010fca00078e0214 */
[----:B------:R-:W-:Y:S01]  /*59850*/  @P4 STG.E.U16 desc[UR10][R26.64], R14 ;  /* 0x0000000e1a004986 */ /* 0x000fe2000c10150a */
[----:B------:R-:W-:Y:S02]  /*59860*/  PRMT R3, R14, 0x7632, R3 ;  /* 0x000076320e037816 */ /* 0x000fe40000000003 */
[----:B---3--:R-:W-:Y:S01]  /*59870*/  ISETP.LT.AND P6, PT, R12, UR5, !P3 ;  /* 0x000000050c007c0c */ /* 0x008fe2000dfc1270 */
[----:B------:R-:W-:Y:S02]  /*59880*/  ULDC UR5, c[0x0][0x228] ;  /* 0x00008a0000057ab9 */ /* 0x000fe40000000800 */
[----:B------:R-:W-:Y:S01]  /*59890*/  ISETP.LT.AND P4, PT, R28, UR5, !P3 ;  /* 0x000000051c007c0c */ /* 0x000fe2000df81270 */
[----:B------:R-:W-:Y:S01]  /*598a0*/  VIADD R28, R15, 0x1c ;  /* 0x0000001c0f1c7836 */ /* 0x000fe20000000000 */
[----:B------:R0:W-:Y:S01]  /*598b0*/  STL [R1+0x221c], R19 ;  /* 0x00221c1301007387 */ /* 0x0001e20000100800 */
[----:B------:R-:W-:Y:S01]  /*598c0*/  ISETP.LT.AND P0, PT, R5, UR6, !P3 ;  /* 0x0000000605007c0c */ /* 0x000fe2000df01270 */
[----:B------:R-:W-:Y:S01]  /*598d0*/  ULDC UR6, c[0x0][0x228] ;  /* 0x00008a0000067ab9 */ /* 0x000fe20000000800 */
[C---:B------:R-:W-:Y:S01]  /*598e0*/  IMAD.WIDE R4, R2.reuse, 0x2, R18 ;  /* 0x0000000202047825 */ /* 0x040fe200078e0212 */
[----:B------:R-:W-:Y:S01]  /*598f0*/  ISETP.LT.AND P5, PT, R13, UR6, !P3 ;  /* 0x000000060d007c0c */ /* 0x000fe2000dfa1270 */
[----:B------:R-:W-:Y:S01]  /*59900*/  ULDC.64 UR6, c[0x0][0x228] ;  /* 0x00008a0000067ab9 */ /* 0x000fe20000000a00 */
[----:B0-----:R-:W2:Y:S01]  /*59910*/  LDL.LU R19, [R1+0x1d4] ;  /* 0x0001d40001137983 */ /* 0x001ea20000300800 */
[----:B------:R-:W-:Y:S01]  /*59920*/  IMAD.WIDE R12, R2, 0x2, R16 ;  /* 0x00000002020c7825 */ /* 0x000fe200078e0210 */
[----:B------:R-:W-:Y:S01]  /*59930*/  ISETP.GE.AND P2, PT, R28, UR7, PT ;  /* 0x000000071c007c0c */ /* 0x000fe2000bf46270 */
[----:B------:R-:W-:Y:S01]  /*59940*/  ULDC UR5, c[0x0][0x248] ;  /* 0x0000920000057ab9 */ /* 0x000fe20000000800 */
[----:B------:R0:W-:Y:S01]  /*59950*/  @P6 STG.E.U16 desc[UR10][R4.64], R3 ;  /* 0x0000000304006986 */ /* 0x0001e2000c10150a */
[----:B------:R-:W-:Y:S01]  /*59960*/  IMAD.WIDE R14, R2, 0x2, R10 ;  /* 0x00000002020e7825 */ /* 0x000fe200078e020a */
[----:B------:R-:W-:-:S02]  /*59970*/  ULDC UR7, c[0x0][0x228] ;  /* 0x00008a0000077ab9 */ /* 0x000fc40000000800 */
[----:B------:R-:W3:Y:S04]  /*59980*/  LDL R28, [R1+0x13e8] ;  /* 0x0013e800011c7983 */ /* 0x000ee80000100800 */
[----:B------:R1:W-:Y:S04]  /*59990*/  @P0 STG.E.U16 desc[UR10][R12.64], R0 ;  /* 0x000000000c000986 */ /* 0x0003e8000c10150a */
[----:B0-----:R-:W4:Y:S04]  /*599a0*/  LDL R3, [R1+0x13e0] ;  /* 0x0013e00001037983 */ /* 0x001f280000100800 */
[----:B------:R-:W2:Y:S04]  /*599b0*/  LDL.LU R4, [R1+0x1b4] ;  /* 0x0001b40001047983 */ /* 0x000ea80000300800 */
[----:B------:R-:W2:Y:S04]  /*599c0*/  LDL R5, [R1+0x13dc] ;  /* 0x0013dc0001057983 */ /* 0x000ea80000100800 */
[----:B-1----:R-:W2:Y:S04]  /*599d0*/  LDL.LU R0, [R1+0x2220] ;  /* 0x0022200001007983 */ /* 0x002ea80000300800 */
[----:B------:R-:W2:Y:S01]  /*599e0*/  LDL R13, [R1+0x1400] ;  /* 0x00140000010d7983 */ /* 0x000ea20000100800 */
[----:B------:R-:W-:-:S03]  /*599f0*/  IMAD.WIDE R26, R2, 0x2, R8 ;  /* 0x00000002021a7825 */ /* 0x000fc600078e0208 */
[----:B------:R2:W-:Y:S01]  /*59a00*/  @P5 STG.E.U16 desc[UR10][R14.64], R29 ;  /* 0x0000001d0e005986 */ /* 0x0005e2000c10150a */
[----:B---3--:R-:W-:Y:S01]  /*59a10*/  ISETP.LT.AND P5, PT, R28, UR9, !P1 ;  /* 0x000000091c007c0c */ /* 0x008fe2000cfa1270 */
[C---:B------:R-:W-:Y:S01]  /*59a20*/  VIADD R28, R2.reuse, UR5 ;  /* 0x00000005021c7c36 */ /* 0x040fe20008000000 */
[----:B----4-:R-:W-:Y:S01]  /*59a30*/  ISETP.LT.AND P6, PT, R3, UR13, !P1 ;  /* 0x0000000d03007c0c */ /* 0x010fe2000cfc1270 */
[----:B------:R-:W-:Y:S01]  /*59a40*/  IMAD.WIDE R2, R2, 0x2, R6 ;  /* 0x0000000202027825 */ /* 0x000fe200078e0206 */
[----:B--2---:R-:W-:Y:S01]  /*59a50*/  PRMT R29, R19, 0x7632, R29 ;  /* 0x00007632131d7816 */ /* 0x004fe2000000001d */
[----:B------:R-:W-:Y:S01]  /*59a60*/  ULDC UR9, c[0x0][0x228] ;  /* 0x00008a0000097ab9 */ /* 0x000fe20000000800 */
[----:B------:R0:W-:Y:S01]  /*59a70*/  @P4 STG.E.U16 desc[UR10][R26.64], R4 ;  /* 0x000000041a004986 */ /* 0x0001e2000c10150a */
[----:B------:R-:W-:-:S03]  /*59a80*/  ISETP.LT.AND P3, PT, R13, UR15, !P3 ;  /* 0x0000000f0d007c0c */ /* 0x000fc6000df61270 */
[----:B------:R-:W-:Y:S01]  /*59a90*/  STL [R1+0x2210], R0 ;  /* 0x0022100001007387 */ /* 0x000fe20000100800 */
[----:B0-----:R-:W-:Y:S01]  /*59aa0*/  PRMT R27, R4, 0x7632, R27 ;  /* 0x00007632041b7816 */ /* 0x001fe2000000001b */
[----:B------:R-:W-:Y:S01]  /*59ab0*/  VIADD R26, R5, 0x1d ;  /* 0x0000001d051a7836 */ /* 0x000fe20000000000 */
[----:B------:R-:W-:Y:S01]  /*59ac0*/  ULDC UR5, c[0x0][0x228] ;  /* 0x00008a0000057ab9 */ /* 0x000fe20000000800 */
[----:B------:R-:W-:Y:S01]  /*59ad0*/  IMAD.WIDE R4, R28, 0x2, R24 ;  /* 0x000000021c047825 */ /* 0x000fe200078e0218 */
[----:B------:R0:W-:Y:S01]  /*59ae0*/  STL [R1+0x2214], R24 ;  /* 0x0022141801007387 */ /* 0x0001e20000100800 */
[----:B------:R-:W-:Y:S01]  /*59af0*/  ULDC UR13, c[0x0][0x228] ;  /* 0x00008a00000d7ab9 */ /* 0x000fe20000000800 */
[----:B------:R-:W-:Y:S02]  /*59b00*/  ISETP.GE.AND P0, PT, R26, UR17, PT ;  /* 0x000000111a007c0c */ /* 0x000fe4000bf06270 */
        /* <DEDUP_REMOVED lines=8> */
[----:B------:R-:W3:Y:S04]  /*59b90*/  LDL R3, [R1+0x1400] ;  /* 0x0014000001037983 */ /* 0x000ee80000100800 */
[----:B------:R0:W-:Y:S04]  /*59ba0*/  @P6 STG.E.U16 desc[UR10][R4.64], R19 ;  /* 0x0000001304006986 */ /* 0x0001e8000c10150a */
[----:B0-----:R-:W3:Y:S04]  /*59bb0*/  LDL.LU R19, [R1+0x221c] ;  /* 0x00221c0001137983 */ /* 0x001ee80000300800 */
[----:B------:R-:W3:Y:S04]  /*59bc0*/  LDL R5, [R1+0x13f0] ;  /* 0x0013f00001057983 */ /* 0x000ee80000100800 */
[----:B------:R-:W3:Y:S01]  /*59bd0*/  LDL R4, [R1+0x13f4] ;  /* 0x0013f40001047983 */ /* 0x000ee20000100800 */
[----:B------:R-:W-:Y:S01]  /*59be0*/  ISETP.LT.AND P4, PT, R0, UR7, !P1 ;  /* 0x0000000700007c0c */ /* 0x000fe2000cf81270 */
[----:B------:R-:W-:Y:S01]  /*59bf0*/  IMAD.WIDE R12, R28, 0x2, R22 ;  /* 0x000000021c0c7825 */ /* 0x000fe200078e0216 */
[----:B------:R-:W-:-:S03]  /*59c00*/  ULDC UR7, c[0x0][0x228] ;  /* 0x00008a0000077ab9 */ /* 0x000fc60000000800 */
[C---:B------:R-:W-:Y:S01]  /*59c10*/  IMAD.WIDE R14, R28.reuse, 0x2, R20 ;  /* 0x000000021c0e7825 */ /* 0x040fe200078e0214 */
[----:B------:R0:W-:Y:S04]  /*59c20*/  @P5 STG.E.U16 desc[UR10][R12.64], R29 ;  /* 0x0000001d0c005986 */ /* 0x0001e8000c10150a */
[----:B------:R-:W-:Y:S01]  /*59c30*/  STL [R1+0x2208], R16 ;  /* 0x0022081001007387 */ /* 0x000fe20000100800 */
[----:B0-----:R-:W-:Y:S01]  /*59c40*/  IMAD.WIDE R12, R28, 0x2, R10 ;  /* 0x000000021c0c7825 */ /* 0x001fe200078e020a */
[----:B--2---:R-:W-:Y:S02]  /*59c50*/  PRMT R0, R24, 0x7632, R0 ;  /* 0x0000763218007816 */ /* 0x004fe40000000000 */
[----:B----4-:R0:W-:Y:S01]  /*59c60*/  @P4 STG.E.U16 desc[UR10][R14.64], R26 ;  /* 0x0000001a0e004986 */ /* 0x0101e2000c10150a */
[----:B------:R-:W-:-:S02]  /*59c70*/  PRMT R23, R26, 0x7632, R23 ;  /* 0x000076321a177816 */ /* 0x000fc40000000017 */
[----:B---3--:R-:W-:Y:S01]  /*59c80*/  ISETP.LT.AND P4, PT, R27, UR9, !P1 ;  /* 0x000000091b007c0c */ /* 0x008fe2000cf81270 */
[----:B------:R-:W-:Y:S01]  /*59c90*/  ULDC UR9, c[0x0][0x228] ;  /* 0x00008a0000097ab9 */ /* 0x000fe20000000800 */
[----:B------:R-:W-:Y:S01]  /*59ca0*/  PRMT R29, R25, 0x7632, R29 ;  /* 0x00007632191d7816 */ /* 0x000fe2000000001d */
[----:B0-----:R-:W-:Y:S01]  /*59cb0*/  IMAD.WIDE R14, R28, 0x2, R8 ;  /* 0x000000021c0e7825 */ /* 0x001fe200078e0208 */
[----:B------:R-:W-:Y:S01]  /*59cc0*/  ISETP.LT.AND P6, PT, R5, UR7, !P1 ;  /* 0x0000000705007c0c */ /* 0x000fe2000cfc1270 */
[----:B------:R-:W-:Y:S01]  /*59cd0*/  ULDC UR7, c[0x0][0x228] ;  /* 0x00008a0000077ab9 */ /* 0x000fe20000000800 */
[----:B------:R-:W-:Y:S02]  /*59ce0*/  ISETP.LT.AND P5, PT, R4, UR14, !P1 ;  /* 0x0000000e04007c0c */ /* 0x000fe4000cfa1270 */
[----:B------:R-:W-:Y:S01]  /*59cf0*/  ISETP.LT.AND P3, PT, R2, UR7, !P1 ;  /* 0x0000000702007c0c */ /* 0x000fe2000cf61270 */
[C---:B------:R-:W-:Y:S01]  /*59d00*/  IMAD.WIDE R4, R28.reuse, 0x2, R16 ;  /* 0x000000021c047825 */ /* 0x040fe200078e0210 */
[----:B------:R-:W-:Y:S01]  /*59d10*/  ISETP.LT.AND P1, PT, R3, UR5, !P1 ;  /* 0x0000000503007c0c */ /* 0x000fe2000cf21270 */
[----:B------:R-:W2:Y:S01]  /*59d20*/  LDL.LU R16, [R1+0x158] ;  /* 0x0001580001107983 */ /* 0x000ea20000300800 */
[----:B------:R-:W-:Y:S01]  /*59d30*/  ULDC UR14, c[0x0][0x228] ;  /* 0x00008a00000e7ab9 */ /* 0x000fe20000000800 */
[----:B------:R-:W-:Y:S01]  /*59d40*/  IMAD.WIDE R2, R28, 0x2, R18 ;  /* 0x000000021c027825 */ /* 0x000fe200078e0212 */
[----:B------:R-:W-:Y:S01]  /*59d50*/  ULDC UR5, c[0x0][0x248] ;  /* 0x0000920000057ab9 */ /* 0x000fe20000000800 */
[----:B------:R0:W-:Y:S01]  /*59d60*/  STL [R1+0x2204], R17 ;  /* 0x0022041101007387 */ /* 0x0001e20000100800 */
[----:B------:R-:W-:-:S03]  /*59d70*/  ULDC UR7, c[0x0][0x228] ;  /* 0x00008a0000077ab9 */ /* 0x000fc60000000800 */
[----:B------:R1:W-:Y:S04]  /*59d80*/  @P6 STG.E.U16 desc[UR10][R2.64], R23 ;  /* 0x0000001702006986 */ /* 0x0003e8000c10150a */
[----:B------:R3:W-:Y:S04]  /*59d90*/  @P5 STG.E.U16 desc[UR10][R4.64], R24 ;  /* 0x0000001804005986 */ /* 0x0007e8000c10150a */
[----:B0-----:R-:W4:Y:S04]  /*59da0*/  LDL.LU R17, [R1+0x1a8] ;  /* 0x0001a80001117983 */ /* 0x001f280000300800 */
[----:B-1----:R-:W4:Y:S04]  /*59db0*/  LDL.LU R23, [R1+0x2218] ;  /* 0x0022180001177983 */ /* 0x002f280000300800 */
        /* <DEDUP_REMOVED lines=14> */
[----:B------:R-:W-:Y:S01]  /*59ea0*/  ULDC.64 UR14, c[0x0][0x228] ;  /* 0x00008a00000e7ab9 */ /* 0x000fe20000000a00 */
        /* <DEDUP_REMOVED lines=12> */
[----:B------:R-:W-:Y:S01]  /*59f70*/  ULDC UR5, c[0x0][0x248] ;  /* 0x0000920000057ab9 */ /* 0x000fe20000000800 */
[----:B------:R-:W-:Y:S01]  /*59f80*/  ULDC UR9, c[0x0][0x228] ;  /* 0x00008a0000097ab9 */ /* 0x000fe20000000800 */
[C---:B------:R-:W-:Y:S01]  /*59f90*/  IMAD.WIDE R4, R3.reuse, 0x2, R24 ;  /* 0x0000000203047825 */ /* 0x040fe200078e0218 */
[----:B------:R-:W-:Y:S01]  /*59fa0*/  ULDC UR15, c[0x0][0x228] ;  /* 0x00008a00000f7ab9 */ /* 0x000fe20000000800 */
        /* <DEDUP_REMOVED lines=31> */
[----:B------:R-:W-:Y:S02]  /*5a1a0*/  IMAD.WIDE R4, R3, 0x2, R6 ;  /* 0x0000000203047825 */ /* 0x000fe400078e0206 */
[----:B------:R0:W-:Y:S01]  /*5a1b0*/  @P4 STG.E.U16 desc[UR10][R14.64], R28 ;  /* 0x0000001c0e004986 */ /* 0x0001e2000c10150a */
[----:B------:R-:W-:Y:S01]  /*5a1c0*/  PRMT R3, R0, 0x7632, R3 ;  /* 0x0000763200037816 */ /* 0x000fe20000000003 */
[----:B------:R-:W-:Y:S01]  /*5a1d0*/  ULDC UR7, c[0x0][0x228] ;  /* 0x00008a0000077ab9 */ /* 0x000fe20000000800 */
[----:B------:R-:W-:Y:S01]  /*5a1e0*/  PRMT R29, R11, 0x7632, R29 ;  /* 0x000076320b1d7816 */ /* 0x000fe2000000001d */
[----:B------:R-:W-:Y:S01]  /*5a1f0*/  @P1 STG.E.U16 desc[UR10][R12.64], R0 ;  /* 0x000000000c001986 */ /* 0x000fe2000c10150a */
[----:B------:R-:W-:Y:S01]  /*5a200*/  ULDC.64 UR12, c[0x0][0x228] ;  /* 0x00008a00000c7ab9 */ /* 0x000fe20000000a00 */
        /* <DEDUP_REMOVED lines=77> */
[----:B------:R-:W-:Y:S01]  /*5a6e0*/  ULDC UR6, c[0x0][0x228] ;  /* 0x00008a0000067ab9 */ /* 0x000fe20000000800 */
[----:B------:R-:W-:Y:S01]  /*5a6f0*/  ISETP.LT.AND P6, PT, R27, UR5, !P3 ;  /* 0x000000051b007c0c */ /* 0x000fe2000dfc1270 */
[----:B------:R-:W-:Y:S01]  /*5a700*/  ULDC UR5, c[0x0][0x228] ;  /* 0x00008a0000057ab9 */ /* 0x000fe20000000800 */
[----:B------:R-:W-:Y:S01]  /*5a710*/  ULDC UR7, c[0x0][0x228] ;  /* 0x00008a0000077ab9 */ /* 0x000fe20000000800 */
[----:B0-----:R-:W-:-:S05]  /*5a720*/  IMAD.WIDE R4, R3, 0x2, R22 ;  /* 0x0000000203047825 */ /* 0x001fca00078e0216 */
[----:B------:R0:W-:Y:S01]  /*5a730*/  @P1 STG.E.U16 desc[UR10][R4.64], R2 ;  /* 0x0000000204001986 */ /* 0x0001e2000c10150a */
[----:B------:R-:W-:Y:S01]  /*5a740*/  ISETP.GE.AND P1, PT, R12, UR9, PT ;  /* 0x000000090c007c0c */ /* 0x000fe2000bf26270 */
[C---:B------:R-:W-:Y:S01]  /*5a750*/  IMAD.WIDE R12, R3.reuse, 0x2, R18 ;  /* 0x00000002030c7825 */ /* 0x040fe200078e0212 */
[----:B------:R-:W-:Y:S01]  /*5a760*/  ULDC UR9, c[0x0][0x228] ;  /* 0x00008a0000097ab9 */ /* 0x000fe20000000800 */
[----:B------:R-:W2:Y:S02]  /*5a770*/  LDL.LU R19, [R1+0x1dc] ;  /* 0x0001dc0001137983 */ /* 0x000ea40000300800 */
[----:B0-----:R-:W-:Y:S01]  /*5a780*/  IMAD.WIDE R4, R3, 0x2, R20 ;  /* 0x0000000203047825 */ /* 0x001fe200078e0214 */
[----:B------:R-:W-:-:S04]  /*5a790*/  PRMT R2, R9, 0x7632, R2 ;  /* 0x0000763209027816 */ /* 0x000fc80000000002 */
        /* <DEDUP_REMOVED lines=13> */
[----:B------:R0:W-:Y:S01]  /*5a870*/  @P6 STG.E.U16 desc[UR10][R26.64], R28 ;  /* 0x0000001c1a006986 */ /* 0x0001e2000c10150a */
[----:B------:R-:W-:-:S03]  /*5a880*/  ISETP.LT.AND P4, PT, R0, UR6, !P2 ;  /* 0x0000000600007c0c */ /* 0x000fc6000d781270 */
[----:B------:R-:W-:Y:S04]  /*5a890*/  STL [R1+0x21dc], R0 ;  /* 0x0021dc0001007387 */ /* 0x000fe80000100800 */
[----:B------:R-:W-:Y:S01]  /*5a8a0*/  STL [R1+0x21e0], R24 ;  /* 0x0021e01801007387 */ /* 0x000fe20000100800 */
[----:B----4-:R-:W-:Y:S01]  /*5a8b0*/  ISETP.LT.AND P0, PT, R4, UR5, !P3 ;  /* 0x0000000504007c0c */ /* 0x010fe2000df01270 */
[----:B------:R-:W-:Y:S01]  /*5a8c0*/  ULDC UR5, c[0x0][0x248] ;  /* 0x0000920000057ab9 */ /* 0x000fe20000000800 */
[----:B--2---:R-:W-:Y:S01]  /*5a8d0*/  ISETP.LT.AND P3, PT, R5, UR13, !P3 ;  /* 0x0000000d05007c0c */ /* 0x004fe2000df61270 */
[----:B---3--:R-:W-:Y:S01]  /*5a8e0*/  IMAD.WIDE R4, R3, 0x2, R8 ;  /* 0x0000000203047825 */ /* 0x008fe200078e0208 */
[----:B------:R-:W-:Y:S01]  /*5a8f0*/  ULDC UR13, c[0x0][0x228] ;  /* 0x00008a00000d7ab9 */ /* 0x000fe20000000800 */
[----:B------:R-:W-:-:S02]  /*5a900*/  ISETP.LT.AND P6, PT, R2, UR9, !P2 ;  /* 0x0000000902007c0c */ /* 0x000fc4000d7c1270 */
[C---:B0-----:R-:W-:Y:S01]  /*5a910*/  VIADD R28, R3.reuse, UR5 ;  /* 0x00000005031c7c36 */ /* 0x041fe20008000000 */
[----:B------:R-:W-:Y:S01]  /*5a920*/  ULDC UR9, c[0x0][0x228] ;  /* 0x00008a0000097ab9 */ /* 0x000fe20000000800 */
[----:B------:R-:W-:Y:S01]  /*5a930*/  IMAD.WIDE R2, R3, 0x2, R6 ;  /* 0x0000000203027825 */ /* 0x000fe200078e0206 */
[----:B------:R-:W-:-:S03]  /*5a940*/  PRMT R26, R12, 0x7632, R26 ;  /* 0x000076320c1a7816 */ /* 0x000fc6000000001a */
[----:B------:R0:W-:Y:S01]  /*5a950*/  @P0 STG.E.U16 desc[UR10][R4.64], R12 ;  /* 0x0000000c04000986 */ /* 0x0001e2000c10150a */
[----:B------:R-:W-:Y:S01]  /*5a960*/  ULDC UR5, c[0x0][0x228] ;  /* 0x00008a0000057ab9 */ /* 0x000fe20000000800 */
[----:B------:R-:W-:Y:S02]  /*5a970*/  VIADD R27, R13, 0x21 ;  /* 0x000000210d1b7836 */ /* 0x000fe40000000000 */
[----:B------:R-:W-:Y:S01]  /*5a980*/  @P3 STG.E.U16 desc[UR10][R2.64], R26 ;  /* 0x0000001a02003986 */ /* 0x000fe2000c10150a */
[----:B0-----:R-:W-:-:S03]  /*5a990*/  IMAD.WIDE R4, R28, 0x2, R24 ;  /* 0x000000021c047825 */ /* 0x001fc600078e0218 */
[----:B------:R-:W2:Y:S04]  /*5a9a0*/  LDL.LU R24, [R1+0x1fc] ;  /* 0x0001fc0001187983 */ /* 0x000ea80000300800 */
[----:B------:R0:W-:Y:S01]  /*5a9b0*/  STL [R1+0x21d8], R25 ;  /* 0x0021d81901007387 */ /* 0x0001e20000100800 */
[----:B------:R-:W-:Y:S01]  /*5a9c0*/  ISETP.LT.AND P5, PT, R15, UR7, !P2 ;  /* 0x000000070f007c0c */ /* 0x000fe2000d7a1270 */
[----:B------:R-:W-:Y:S02]  /*5a9d0*/  ULDC.64 UR6, c[0x0][0x228] ;  /* 0x00008a0000067ab9 */ /* 0x000fe40000000a00 */
[----:B------:R-:W-:Y:S01]  /*5a9e0*/  ISETP.GE.AND P0, PT, R27, UR7, PT ;  /* 0x000000071b007c0c */ /* 0x000fe2000bf06270 */
[----:B------:R1:W-:Y:S01]  /*5a9f0*/  @P6 STG.E.U16 desc[UR10][R4.64], R19 ;  /* 0x0000001304006986 */ /* 0x0003e2000c10150a */
[----:B------:R-:W-:Y:S01]  /*5aa00*/  PRMT R29, R19, 0x7632, R29 ;  /* 0x00007632131d7816 */ /* 0x000fe2000000001d */
[C---:B------:R-:W-:Y:S01]  /*5aa10*/  IMAD.WIDE R12, R28.reuse, 0x2, R22 ;  /* 0x000000021c0c7825 */ /* 0x040fe200078e0216 */
[----:B------:R-:W-:Y:S01]  /*5aa20*/  ULDC UR7, c[0x0][0x228] ;  /* 0x00008a0000077ab9 */ /* 0x000fe20000000800 */
        /* <DEDUP_REMOVED lines=9> */
[----:B------:R-:W-:-:S03]  /*5aac0*/  IMAD.WIDE R14, R28, 0x2, R20 ;  /* 0x000000021c0e7825 */ /* 0x000fc600078e0214 */
        /* <DEDUP_REMOVED lines=21> */
[----:B------:R-:W-:Y:S01]  /*5ac20*/  ULDC.64 UR16, c[0x0][0x228] ;  /* 0x00008a0000107ab9 */ /* 0x000fe20000000a00 */
        /* <DEDUP_REMOVED lines=53> */
[----:B------:R-:W-:Y:S02]  /*5af80*/  ULDC UR14, c[0x0][0x228] ;  /* 0x00008a00000e7ab9 */ /* 0x000fe40000000800 */
[----:B--2---:R-:W-:-:S02]  /*5af90*/  ISETP.LT.AND P3, PT, R13, UR14, !P1 ;  /* 0x0000000e0d007c0c */ /* 0x004fc4000cf61270 */
        /* <DEDUP_REMOVED lines=9> */
[----:B------:R-:W-:Y:S02]  /*5b030*/  ULDC UR14, c[0x0][0x228] ;  /* 0x00008a00000e7ab9 */ /* 0x000fe40000000800 */
        /* <DEDUP_REMOVED lines=29> */
[----:B0-----:R-:W-:Y:S01]  /*5b210*/  IMAD.WIDE R14, R3, 0x2, R18 ;  /* 0x00000002030e7825 */ /* 0x001fe200078e0212 */
[----:B------:R0:W-:Y:S01]  /*5b220*/  STL [R1+0x21bc], R19 ;  /* 0x0021bc1301007387 */ /* 0x0001e20000100800 */
[----:B------:R-:W-:-:S03]  /*5b230*/  ULDC UR9, c[0x0][0x228] ;  /* 0x00008a0000097ab9 */ /* 0x000fc60000000800 */
        /* <DEDUP_REMOVED lines=23> */
[----:B------:R0:W-:Y:S01]  /*5b3b0*/  @P1 STG.E.U16 desc[UR10][R26.64], R14 ;  /* 0x0000000e1a001986 */ /* 0x0001e2000c10150a */
[----:B------:R-:W-:Y:S02]  /*5b3c0*/  ISETP.LT.AND P1, PT, R5, UR15, !P0 ;  /* 0x0000000f05007c0c */ /* 0x000fe4000c721270 */
[----:B------:R-:W-:Y:S01]  /*5b3d0*/  ISETP.LT.AND P0, PT, R15, UR14, !P0 ;  /* 0x0000000e0f007c0c */ /* 0x000fe2000c701270 */
[----:B------:R-:W-:Y:S01]  /*5b3e0*/  IMAD.WIDE R4, R3, 0x2, R10 ;  /* 0x0000000203047825 */ /* 0x000fe200078e020a */
[----:B------:R-:W-:Y:S01]  /*5b3f0*/  PRMT R12, R14, 0x7632, R12 ;  /* 0x000076320e0c7816 */ /* 0x000fe2000000000c */
[----:B------:R-:W-:-:S02]  /*5b400*/  ULDC UR14, c[0x0][0x228] ;  /* 0x00008a00000e7ab9 */ /* 0x000fc40000000800 */
[C---:B0-----:R-:W-:Y:S02]  /*5b410*/  IMAD.WIDE R26, R3.reuse, 0x2, R8 ;  /* 0x00000002031a7825 */ /* 0x041fe400078e0208 */
[----:B------:R0:W-:Y:S02]  /*5b420*/  @P3 STG.E.U16 desc[UR10][R4.64], R12 ;  /* 0x0000000c04003986 */ /* 0x0001e4000c10150a */
[----:B------:R-:W-:Y:S01]  /*5b430*/  IMAD.WIDE R14, R3, 0x2, R6 ;  /* 0x00000002030e7825 */ /* 0x000fe200078e0206 */
[----:B------:R-:W-:Y:S01]  /*5b440*/  ISETP.LT.AND P3, PT, R0, UR7, !P4 ;  /* 0x0000000700007c0c */ /* 0x000fe2000e761270 */
[----:B------:R1:W-:Y:S01]  /*5b450*/  @P1 STG.E.U16 desc[UR10][R26.64], R21 ;  /* 0x000000151a001986 */ /* 0x0003e2000c10150a */
[----:B------:R-:W-:Y:S01]  /*5b460*/  PRMT R3, R19, 0x7632, R3 ;  /* 0x0000763213037816 */ /* 0x000fe20000000003 */
[----:B------:R-:W-:Y:S02]  /*5b470*/  ULDC UR7, c[0x0][0x228] ;  /* 0x00008a0000077ab9 */ /* 0x000fe40000000800 */
[----:B------:R-:W2:Y:S01]  /*5b480*/  LDL.LU R0, [R1+0x214] ;  /* 0x0002140001007983 */ /* 0x000ea20000300800 */
[----:B0-----:R-:W-:-:S03]  /*5b490*/  IMAD.WIDE R12, R2, 0x2, R24 ;  /* 0x00000002020c7825 */ /* 0x001fc600078e0218 */
[----:B------:R0:W-:Y:S04]  /*5b4a0*/  @P0 STG.E.U16 desc[UR10][R14.64], R28 ;  /* 0x0000001c0e000986 */ /* 0x0001e8000c10150a */
[----:B-1----:R-:W3:Y:S01]  /*5b4b0*/  LDL.LU R21, [R1+0x21c0] ;  /* 0x0021c00001157983 */ /* 0x002ee20000300800 */
[----:B------:R-:W-:-:S03]  /*5b4c0*/  IMAD.WIDE R4, R2, 0x2, R22 ;  /* 0x0000000202047825 */ /* 0x000fc600078e0216 */
[----:B------:R1:W-:Y:S04]  /*5b4d0*/  @P6 STG.E.U16 desc[UR10][R12.64], R19 ;  /* 0x000000130c006986 */ /* 0x0003e8000c10150a */
[----:B0-----:R-:W4:Y:S04]  /*5b4e0*/  LDL R28, [R1+0x13fc] ;  /* 0x0013fc00011c7983 */ /* 0x001f280000100800 */
[----:B------:R-:W4:Y:S04]  /*5b4f0*/  LDL.LU R14, [R1+0x224] ;  /* 0x00022400010e7983 */ /* 0x000f280000300800 */
[----:B------:R-:W4:Y:S04]  /*5b500*/  LDL R15, [R1+0x13dc] ;  /* 0x0013dc00010f7983 */ /* 0x000f280000100800 */
[----:B-1----:R-:W4:Y:S04]  /*5b510*/  LDL.LU R19, [R1+0x21bc] ;  /* 0x0021bc0001137983 */ /* 0x002f280000300800 */
[----:B------:R-:W4:Y:S04]  /*5b520*/  LDL R12, [R1+0x13f0] ;  /* 0x0013f000010c7983 */ /* 0x000f280000100800 */
[----:B------:R0:W-:Y:S04]  /*5b530*/  @P5 STG.E.U16 desc[UR10][R4.64], R3 ;  /* 0x0000000304005986 */ /* 0x0001e8000c10150a */
[----:B------:R-:W4:Y:S04]  /*5b540*/  LDL R13, [R1+0x13f8] ;  /* 0x0013f800010d7983 */ /* 0x000f280000100800 */
[----:B0-----:R-:W4:Y:S01]  /*5b550*/  LDL R5, [R1+0x13f4] ;  /* 0x0013f40001057983 */ /* 0x001f220000100800 */
[----:B---3--:R-:W-:Y:S01]  /*5b560*/  IMAD.WIDE R26, R2, 0x2, R20 ;  /* 0x00000002021a7825 */ /* 0x008fe200078e0214 */
[----:B--2---:R-:W-:-:S02]  /*5b570*/  PRMT R29, R0, 0x7632, R29 ;  /* 0x00007632001d7816 */ /* 0x004fc4000000001d */
[----:B----4-:R-:W-:Y:S02]  /*5b580*/  PRMT R3, R14, 0x7632, R3 ;  /* 0x000076320e037816 */ /* 0x010fe40000000003 */
[----:B------:R-:W-:Y:S01]  /*5b590*/  ISETP.LT.AND P6, PT, R12, UR5, !P4 ;  /* 0x000000050c007c0c */ /* 0x000fe2000e7c1270 */
[----:B------:R-:W-:Y:S02]  /*5b5a0*/  ULDC UR5, c[0x0][0x228] ;  /* 0x00008a0000057ab9 */ /* 0x000fe40000000800 */
[----:B------:R-:W-:Y:S01]  /*5b5b0*/  ISETP.LT.AND P1, PT, R28, UR5, !P4 ;  /* 0x000000051c007c0c */ /* 0x000fe2000e721270 */
[----:B------:R-:W-:Y:S01]  /*5b5c0*/  VIADD R28, R15, 0x24 ;  /* 0x000000240f1c7836 */ /* 0x000fe20000000000 */
[----:B------:R0:W-:Y:S01]  /*5b5d0*/  @P3 STG.E.U16 desc[UR10][R26.64], R14 ;  /* 0x0000000e1a003986 */ /* 0x0001e2000c10150a */
[----:B------:R-:W-:Y:S01]  /*5b5e0*/  ULDC UR5, c[0x0][0x248] ;  /* 0x0000920000057ab9 */ /* 0x000fe20000000800 */
[----:B------:R-:W-:Y:S02]  /*5b5f0*/  ISETP.LT.AND P5, PT, R13, UR7, !P4 ;  /* 0x000000070d007c0c */ /* 0x000fe4000e7a1270 */
[----:B------:R-:W-:Y:S01]  /*5b600*/  ISETP.LT.AND P0, PT, R5, UR8, !P4 ;  /* 0x0000000805007c0c */ /* 0x000fe2000e701270 */
[C---:B------:R-:W-:Y:S01]  /*5b610*/  IMAD.WIDE R4, R2.reuse, 0x2, R18 ;  /* 0x0000000202047825 */ /* 0x040fe200078e0212 */
[----:B------:R-:W-:Y:S01]  /*5b620*/  ULDC.64 UR8, c[0x0][0x228] ;  /* 0x00008a0000087ab9 */ /* 0x000fe20000000a00 */
[----:B------:R1:W-:Y:S02]  /*5b630*/  STL [R1+0x21b4], R19 ;  /* 0x0021b41301007387 */ /* 0x0003e40000100800 */
[----:B------:R-:W-:Y:S01]  /*5b640*/  IMAD.WIDE R12, R2, 0x2, R16 ;  /* 0x00000002020c7825 */ /* 0x000fe200078e0210 */
[----:B------:R-:W-:Y:S01]  /*5b650*/  ISETP.GE.AND P3, PT, R28, UR9, PT ;  /* 0x000000091c007c0c */ /* 0x000fe2000bf66270 */
[----:B------:R2:W-:Y:S01]  /*5b660*/  @P6 STG.E.U16 desc[UR10][R4.64], R3 ;  /* 0x0000000304006986 */ /* 0x0005e2000c10150a */
[----:B------:R-:W-:Y:S01]  /*5b670*/  ULDC UR9, c[0x0][0x228] ;  /* 0x00008a0000097ab9 */ /* 0x000fe20000000800 */
[C---:B0-----:R-:W-:Y:S01]  /*5b680*/  IMAD.WIDE R14, R2.reuse, 0x2, R10 ;  /* 0x00000002020e7825 */ /* 0x041fe200078e020a */
[----:B------:R-:W-:Y:S01]  /*5b690*/  ULDC UR7, c[0x0][0x228] ;  /* 0x00008a0000077ab9 */ /* 0x000fe20000000800 */
[----:B-1----:R-:W3:Y:S04]  /*5b6a0*/  LDL.LU R19, [R1+0x254] ;  /* 0x0002540001137983 */ /* 0x002ee80000300800 */
[----:B------:R-:W4:Y:S04]  /*5b6b0*/  LDL R28, [R1+0x13e8] ;  /* 0x0013e800011c7983 */ /* 0x000f280000100800 */
[----:B--2---:R-:W2:Y:S04]  /*5b6c0*/  LDL R3, [R1+0x13e0] ;  /* 0x0013e00001037983 */ /* 0x004ea80000100800 */
[----:B------:R-:W3:Y:S04]  /*5b6d0*/  LDL.LU R4, [R1+0x234] ;  /* 0x0002340001047983 */ /* 0x000ee80000300800 */
[----:B------:R-:W3:Y:S04]  /*5b6e0*/  LDL R5, [R1+0x13dc] ;  /* 0x0013dc0001057983 */ /* 0x000ee80000100800 */
[----:B------:R0:W-:Y:S04]  /*5b6f0*/  @P0 STG.E.U16 desc[UR10][R12.64], R0 ;  /* 0x000000000c000986 */ /* 0x0001e8000c10150a */
[----:B0-----:R-:W3:Y:S04]  /*5b700*/  LDL.LU R0, [R1+0x21b8] ;  /* 0x0021b80001007983 */ /* 0x001ee80000300800 */
[----:B------:R-:W3:Y:S01]  /*5b710*/  LDL R13, [R1+0x1400] ;  /* 0x00140000010d7983 */ /* 0x000ee20000100800 */
[----:B------:R-:W-:-:S03]  /*5b720*/  IMAD.WIDE R26, R2, 0x2, R8 ;  /* 0x00000002021a7825 */ /* 0x000fc600078e0208 */
[----:B------:R3:W-:Y:S01]  /*5b730*/  @P5 STG.E.U16 desc[UR10][R14.64], R29 ;  /* 0x0000001d0e005986 */ /* 0x0007e2000c10150a */
[----:B----4-:R-:W-:Y:S01]  /*5b740*/  ISETP.LT.AND P5, PT, R28, UR9, !P2 ;  /* 0x000000091c007c0c */ /* 0x010fe2000d7a1270 */
[C---:B------:R-:W-:Y:S01]  /*5b750*/  VIADD R28, R2.reuse, UR5 ;  /* 0x00000005021c7c36 */ /* 0x040fe20008000000 */
[----:B--2---:R-:W-:Y:S01]  /*5b760*/  ISETP.LT.AND P6, PT, R3, UR13, !P2 ;  /* 0x0000000d03007c0c */ /* 0x004fe2000d7c1270 */
[----:B------:R-:W-:Y:S01]  /*5b770*/  IMAD.WIDE R2, R2, 0x2, R6 ;  /* 0x0000000202027825 */ /* 0x000fe200078e0206 */
[----:B---3--:R-:W-:Y:S01]  /*5b780*/  PRMT R29, R19, 0x7632, R29 ;  /* 0x00007632131d7816 */ /* 0x008fe2000000001d */
[----:B------:R-:W-:Y:S01]  /*5b790*/  ULDC UR5, c[0x0][0x228] ;  /* 0x00008a0000057ab9 */ /* 0x000fe20000000800 */
[----:B------:R0:W-:Y:S01]  /*5b7a0*/  @P1 STG.E.U16 desc[UR10][R26.64], R4 ;  /* 0x000000041a001986 */ /* 0x0001e2000c10150a */
[----:B------:R-:W-:-:S03]  /*5b7b0*/  ISETP.LT.AND P4, PT, R13, UR14, !P4 ;  /* 0x0000000e0d007c0c */ /* 0x000fc6000e781270 */
[----:B------:R-:W-:Y:S01]  /*5b7c0*/  STL [R1+0x21a8], R0 ;  /* 0x0021a80001007387 */ /* 0x000fe20000100800 */
[----:B0-----:R-:W-:Y:S01]  /*5b7d0*/  PRMT R27, R4, 0x7632, R27 ;  /* 0x00007632041b7816 */ /* 0x001fe2000000001b */
[----:B------:R-:W-:Y:S01]  /*5b7e0*/  VIADD R26, R5, 0x25 ;  /* 0x00000025051a7836 */ /* 0x000fe20000000000 */
[----:B------:R-:W-:Y:S01]  /*5b7f0*/  ULDC.64 UR14, c[0x0][0x228] ;  /* 0x00008a00000e7ab9 */ /* 0x000fe20000000a00 */
[----:B------:R-:W-:Y:S01]  /*5b800*/  IMAD.WIDE R4, R28, 0x2, R24 ;  /* 0x000000021c047825 */ /* 0x000fe200078e0218 */
[----:B------:R0:W-:Y:S01]  /*5b810*/  STL [R1+0x21ac], R24 ;  /* 0x0021ac1801007387 */ /* 0x0001e20000100800 */
[----:B------:R-:W-:Y:S01]  /*5b820*/  ISETP.LT.AND P0, PT, R0, UR7, !P2 ;  /* 0x0000000700007c0c */ /* 0x000fe2000d701270 */
[----:B------:R-:W-:Y:S01]  /*5b830*/  ULDC UR7, c[0x0][0x228] ;  /* 0x00008a0000077ab9 */ /* 0x000fe20000000800 */
[----:B------:R-:W-:Y:S01]  /*5b840*/  ISETP.GE.AND P1, PT, R26, UR15, PT ;  /* 0x0000000f1a007c0c */ /* 0x000fe2000bf26270 */
[C---:B------:R-:W-:Y:S01]  /*5b850*/  IMAD.WIDE R12, R28.reuse, 0x2, R22 ;  /* 0x000000021c0c7825 */ /* 0x040fe200078e0216 */
[----:B------:R-:W-:Y:S01]  /*5b860*/  ULDC UR13, c[0x0][0x228] ;  /* 0x00008a00000d7ab9 */ /* 0x000fe20000000800 */
[----:B------:R-:W-:Y:S01]  /*5b870*/  ULDC UR9, c[0x0][0x228] ;  /* 0x00008a0000097ab9 */ /* 0x000fe20000000800 */
[----:B------:R-:W-:Y:S01]  /*5b880*/  @P4 STG.E.U16 desc[UR10][R2.64], R27 ;  /* 0x0000001b02004986 */ /* 0x000fe2000c10150a */
[----:B------:R-:W-:Y:S01]  /*5b890*/  IMAD.WIDE R14, R28, 0x2, R20 ;  /* 0x000000021c0e7825 */ /* 0x000fe200078e0214 */
[----:B------:R-:W-:-:S02]  /*5b8a0*/  ULDC UR15, c[0x0][0x228] ;  /* 0x00008a00000f7ab9 */ /* 0x000fc40000000800 */
[----:B0-----:R-:W2:Y:S04]  /*5b8b0*/  LDL.LU R24, [R1+0x274] ;  /* 0x0002740001187983 */ /* 0x001ea80000300800 */
[----:B------:R0:W-:Y:S04]  /*5b8c0*/  STL [R1+0x21a4], R25 ;  /* 0x0021a41901007387 */ /* 0x0001e80000100800 */
        /* <DEDUP_REMOVED lines=9> */
[----:B------:R-:W3:Y:S04]  /*5b960*/  LDL R5, [R1+0x13f0] ;  /* 0x0013f00001057983 */ /* 0x000ee80000100800 */
[----:B------:R0:W-:Y:S04]  /*5b970*/  @P5 STG.E.U16 desc[UR10][R12.64], R29 ;  /* 0x0000001d0c005986 */ /* 0x0001e8000c10150a */
[----:B------:R1:W-:Y:S01]  /*5b980*/  STL [R1+0x21a0], R16 ;  /* 0x0021a01001007387 */ /* 0x0003e20000100800 */
[----:B0-----:R-:W-:Y:S01]  /*5b990*/  IMAD.WIDE R12, R28, 0x2, R10 ;  /* 0x000000021c0c7825 */ /* 0x001fe200078e020a */
[----:B--2---:R-:W-:-:S02]  /*5b9a0*/  PRMT R0, R24, 0x7632, R0 ;  /* 0x0000763218007816 */ /* 0x004fc40000000000 */
[----:B----4-:R0:W-:Y:S01]  /*5b9b0*/  @P0 STG.E.U16 desc[UR10][R14.64], R26 ;  /* 0x0000001a0e000986 */ /* 0x0101e2000c10150a */
[----:B------:R-:W-:Y:S02]  /*5b9c0*/  PRMT R23, R26, 0x7632, R23 ;  /* 0x000076321a177816 */ /* 0x000fe40000000017 */
[----:B---3--:R-:W-:Y:S01]  /*5b9d0*/  ISETP.LT.AND P4, PT, R27, UR7, !P2 ;  /* 0x000000071b007c0c */ /* 0x008fe2000d781270 */
[----:B------:R-:W-:Y:S01]  /*5b9e0*/  ULDC UR7, c[0x0][0x228] ;  /* 0x00008a0000077ab9 */ /* 0x000fe20000000800 */
[----:B------:R-:W-:Y:S01]  /*5b9f0*/  ISETP.LT.AND P5, PT, R4, UR6, !P2 ;  /* 0x0000000604007c0c */ /* 0x000fe2000d7a1270 */
[----:B------:R-:W-:Y:S02]  /*5ba00*/  ULDC UR6, c[0x0][0x228] ;  /* 0x00008a0000067ab9 */ /* 0x000fe40000000800 */
[----:B------:R-:W-:Y:S01]  /*5ba10*/  ISETP.LT.AND P6, PT, R5, UR6, !P2 ;  /* 0x0000000605007c0c */ /* 0x000fe2000d7c1270 */
[----:B------:R-:W-:Y:S02]  /*5ba20*/  ULDC UR6, c[0x0][0x228] ;  /* 0x00008a0000067ab9 */ /* 0x000fe40000000800 */
[----:B------:R-:W-:Y:S01]  /*5ba30*/  ISETP.LT.AND P0, PT, R2, UR6, !P2 ;  /* 0x0000000602007c0c */ /* 0x000fe2000d701270 */
[C---:B------:R-:W-:Y:S01]  /*5ba40*/  IMAD.WIDE R4, R28.reuse, 0x2, R16 ;  /* 0x000000021c047825 */ /* 0x040fe200078e0210 */
[----:B------:R-:W-:Y:S01]  /*5ba50*/  ISETP.LT.AND P2, PT, R3, UR5, !P2 ;  /* 0x0000000503007c0c */ /* 0x000fe2000d741270 */
[----:B-1----:R-:W2:Y:S01]  /*5ba60*/  LDL.LU R16, [R1+0x208] ;  /* 0x0002080001107983 */ /* 0x002ea20000300800 */
[----:B------:R-:W-:Y:S01]  /*5ba70*/  PRMT R29, R25, 0x7632, R29 ;  /* 0x00007632191d7816 */ /* 0x000fe2000000001d */
[----:B------:R-:W-:Y:S01]  /*5ba80*/  IMAD.WIDE R2, R28, 0x2, R18 ;  /* 0x000000021c027825 */ /* 0x000fe200078e0212 */
[----:B------:R-:W-:Y:S01]  /*5ba90*/  ULDC UR5, c[0x0][0x248] ;  /* 0x0000920000057ab9 */ /* 0x000fe20000000800 */
[----:B------:R1:W-:Y:S01]  /*5baa0*/  STL [R1+0x219c], R17 ;  /* 0x00219c1101007387 */ /* 0x0003e20000100800 */
[----:B------:R-:W-:-:S03]  /*5bab0*/  ULDC UR6, c[0x0][0x228] ;  /* 0x00008a0000067ab9 */ /* 0x000fc60000000800 */
[----:B------:R3:W-:Y:S01]  /*5bac0*/  @P6 STG.E.U16 desc[UR10][R2.64], R23 ;  /* 0x0000001702006986 */ /* 0x0007e2000c10150a */
[----:B0-----:R-:W-:-:S03]  /*5bad0*/  IMAD.WIDE R14, R28, 0x2, R8 ;  /* 0x000000021c0e7825 */ /* 0x001fc600078e0208 */
[----:B------:R0:W-:Y:S04]  /*5bae0*/  @P5 STG.E.U16 desc[UR10][R4.64], R24 ;  /* 0x0000001804005986 */ /* 0x0001e8000c10150a */
[----:B-1----:R-:W4:Y:S04]  /*5baf0*/  LDL.LU R17, [R1+0x228] ;  /* 0x0002280001117983 */ /* 0x002f280000300800 */
[----:B---3--:R-:W3:Y:S04]  /*5bb00*/  LDL.LU R23, [R1+0x21b0] ;  /* 0x0021b00001177983 */ /* 0x008ee80000300800 */
[----:B------:R-:W2:Y:S04]  /*5bb10*/  LDL R3, [R1+0x13e0] ;  /* 0x0013e00001037983 */ /* 0x000ea80000100800 */
[----:B------:R-:W4:Y:S04]  /*5bb20*/  LDL R2, [R1+0x13dc] ;  /* 0x0013dc0001027983 */ /* 0x000f280000100800 */
[----:B0-----:R-:W3:Y:S04]  /*5bb30*/  LDL.LU R24, [R1+0x21ac] ;  /* 0x0021ac0001187983 */ /* 0x001ee80000300800 */
        /* <DEDUP_REMOVED lines=15> */
[----:B0-----:R-:W-:Y:S01]  /*5bc30*/  PRMT R29, R17, 0x7632, R29 ;  /* 0x00007632111d7816 */ /* 0x001fe2000000001d */
[----:B------:R-:W-:Y:S01]  /*5bc40*/  ULDC UR5, c[0x0][0x248] ;  /* 0x0000920000057ab9 */ /* 0x000fe20000000800 */
[----:B------:R-:W-:Y:S01]  /*5bc50*/  ISETP.LT.AND P2, PT, R5, UR6, !P3 ;  /* 0x0000000605007c0c */ /* 0x000fe2000df41270 */
[C---:B------:R-:W-:Y:S01]  /*5bc60*/  IMAD.WIDE R14, R3.reuse, 0x2, R20 ;  /* 0x00000002030e7825 */ /* 0x040fe200078e0214 */
[----:B------:R-:W-:Y:S01]  /*5bc70*/  ULDC UR9, c[0x0][0x228] ;  /* 0x00008a0000097ab9 */ /* 0x000fe20000000800 */
[----:B------:R-:W-:Y:S01]  /*5bc80*/  ISETP.LT.AND P4, PT, R0, UR7, !P3 ;  /* 0x0000000700007c0c */ /* 0x000fe2000df81270 */
[----:B------:R0:W-:Y:S01]  /*5bc90*/  STL [R1+0x2194], R0 ;  /* 0x0021940001007387 */ /* 0x0001e20000100800 */
[----:B------:R-:W-:Y:S01]  /*5bca0*/  ULDC.64 UR6, c[0x0][0x228] ;  /* 0x00008a0000067ab9 */ /* 0x000fe20000000a00 */
[C---:B------:R-:W-:Y:S01]  /*5bcb0*/  IMAD.WIDE R4, R3.reuse, 0x2, R24 ;  /* 0x0000000203047825 */ /* 0x040fe200078e0218 */
[----:B------:R-:W-:Y:S01]  /*5bcc0*/  ISETP.GE.AND P0, PT, R2, UR7, PT ;  /* 0x0000000702007c0c */ /* 0x000fe2000bf06270 */
        /* <DEDUP_REMOVED lines=13> */
[----:B0-----:R-:W2:Y:S01]  /*5bda0*/  LDL.LU R17, [R1+0x219c] ;  /* 0x00219c0001117983 */ /* 0x001ea20000300800 */
[----:B------:R-:W-:-:S05]  /*5bdb0*/  IMAD.WIDE R26, R3, 0x2, R18 ;  /* 0x00000002031a7825 */ /* 0x000fca00078e0212 */
[----:B------:R-:W-:Y:S01]  /*5bdc0*/  @P2 STG.E.U16 desc[UR10][R26.64], R29 ;  /* 0x0000001d1a002986 */ /* 0x000fe2000c10150a */
[----:B------:R-:W-:-:S03]  /*5bdd0*/  IMAD.WIDE R14, R3, 0x2, R10 ;  /* 0x00000002030e7825 */ /* 0x000fc600078e020a */
[----:B------:R0:W-:Y:S04]  /*5bde0*/  STL [R1+0x2190], R11 ;  /* 0x0021900b01007387 */ /* 0x0001e80000100800 */
[----:B0-----:R-:W2:Y:S01]  /*5bdf0*/  LDL.LU R11, [R1+0x248] ;  /* 0x00024800010b7983 */ /* 0x001ea20000300800 */
[----:B---3--:R-:W-:Y:S01]  /*5be00*/  ISETP.LT.AND P5, PT, R12, UR16, !P3 ;  /* 0x000000100c007c0c */ /* 0x008fe2000dfa1270 */
[----:B------:R-:W-:Y:S01]  /*5be10*/  ULDC.64 UR16, c[0x0][0x228] ;  /* 0x00008a0000107ab9 */ /* 0x000fe20000000a00 */
        /* <DEDUP_REMOVED lines=15> */
[----:B------:R-:W-:Y:S02]  /*5bf10*/  ULDC UR7, c[0x0][0x228] ;  /* 0x00008a0000077ab9 */ /* 0x000fe40000000800 */
[----:B------:R-:W-:Y:S01]  /*5bf20*/  @P2 STG.E.U16 desc[UR10][R12.64], R0 ;  /* 0x000000000c002986 */ /* 0x000fe2000c10150a */
[----:B--2---:R-:W-:-:S03]  /*5bf30*/  IMAD.WIDE R26, R2, 0x2, R24 ;  /* 0x00000002021a7825 */ /* 0x004fc600078e0218 */
        /* <DEDUP_REMOVED lines=11> */
[----:B---3--:R0:W-:Y:S01]  /*5bff0*/  @P6 STG.E.U16 desc[UR10][R26.64], R15 ;  /* 0x0000000f1a006986 */ /* 0x0081e2000c10150a */
[----:B----4-:R-:W-:-:S02]  /*5c000*/  ISETP.LT.AND P6, PT, R13, UR9, !P1 ;  /* 0x000000090d007c0c */ /* 0x010fc4000cfc1270 */
[----:B------:R-:W-:Y:S01]  /*5c010*/  PRMT R3, R15, 0x7632, R3 ;  /* 0x000076320f037816 */ /* 0x000fe20000000003 */
[----:B------:R-:W-:Y:S01]  /*5c020*/  VIADD R28, R25, 0x26 ;  /* 0x00000026191c7836 */ /* 0x000fe20000000000 */
[----:B------:R-:W-:Y:S01]  /*5c030*/  ISETP.LT.AND P5, PT, R0, UR7, !P1 ;  /* 0x0000000700007c0c */ /* 0x000fe2000cfa1270 */
[----:B------:R-:W2:Y:S01]  /*5c040*/  LDL R25, [R1+0x268] ;  /* 0x0002680001197983 */ /* 0x000ea20000100800 */
[----:B------:R-:W-:Y:S01]  /*5c050*/  ISETP.LT.AND P3, PT, R14, UR12, !P1 ;  /* 0x0000000c0e007c0c */ /* 0x000fe2000cf61270 */
[----:B------:R-:W-:Y:S01]  /*5c060*/  IMAD.WIDE R12, R2, 0x2, R20 ;  /* 0x00000002020c7825 */ /* 0x000fe200078e0214 */
[----:B------:R-:W-:Y:S01]  /*5c070*/  PRMT R29, R11, 0x7632, R29 ;  /* 0x000076320b1d7816 */ /* 0x000fe2000000001d */
[----:B------:R-:W-:Y:S01]  /*5c080*/  ULDC UR7, c[0x0][0x228] ;  /* 0x00008a0000077ab9 */ /* 0x000fe20000000800 */
[----:B------:R-:W-:-:S03]  /*5c090*/  ULDC UR9, c[0x0][0x228] ;  /* 0x00008a0000097ab9 */ /* 0x000fc60000000800 */
[----:B------:R1:W-:Y:S01]  /*5c0a0*/  @P6 STG.E.U16 desc[UR10][R4.64], R3 ;  /* 0x0000000304006986 */ /* 0x0003e2000c10150a */
[----:B0-----:R-:W-:-:S04]  /*5c0b0*/  IMAD.WIDE R14, R2, 0x2, R18 ;  /* 0x00000002020e7825 */ /* 0x001fc800078e0212 */
[----:B------:R-:W-:Y:S01]  /*5c0c0*/  IMAD.WIDE R26, R2, 0x2, R16 ;  /* 0x00000002021a7825 */ /* 0x000fe200078e0210 */
[----:B------:R-:W-:Y:S01]  /*5c0d0*/  ISETP.GE.AND P2, PT, R28, UR17, PT ;  /* 0x000000111c007c0c */ /* 0x000fe2000bf46270 */
[----:B------:R-:W-:Y:S01]  /*5c0e0*/  ULDC.64 UR12, c[0x0][0x228] ;  /* 0x00008a00000c7ab9 */ /* 0x000fe20000000a00 */
[----:B-1----:R-:W3:Y:S04]  /*5c0f0*/  LDL.LU R3, [R1+0x278] ;  /* 0x0002780001037983 */ /* 0x002ee80000300800 */
[----:B------:R-:W4:Y:S04]  /*5c100*/  LDL R4, [R1+0x1400] ;  /* 0x0014000001047983 */ /* 0x000f280000100800 */
[----:B------:R-:W2:Y:S04]  /*5c110*/  LDL R5, [R1+0x13e0] ;  /* 0x0013e00001057983 */ /* 0x000ea80000100800 */
        /* <DEDUP_REMOVED lines=37> */
[----:B------:R-:W-:Y:S02]  /*5c370*/  PRMT R28, R29, 0x7632, R28 ;  /* 0x000076321d1c7816 */ /* 0x000fe4000000001c */
[----:B----4-:R-:W-:Y:S01]  /*5c380*/  ISETP.LT.AND P1, PT, R14, UR5, !P2 ;  /* 0x000000050e007c0c */ /* 0x010fe2000d721270 */
[----:B------:R-:W-:Y:S01]  /*5c390*/  ULDC UR5, c[0x0][0x228] ;  /* 0x00008a0000057ab9 */ /* 0x000fe20000000800 */
[----:B---3--:R0:W-:Y:S01]  /*5c3a0*/  @P3 STG.E.U16 desc[UR10][R4.64], R15 ;  /* 0x0000000f04003986 */ /* 0x0081e2000c10150a */
[----:B------:R-:W-:Y:S01]  /*5c3b0*/  ISETP.LT.AND P3, PT, R12, UR8, !P2 ;  /* 0x000000080c007c0c */ /* 0x000fe2000d761270 */
[----:B------:R-:W-:Y:S02]  /*5c3c0*/  ULDC UR8, c[0x0][0x228] ;  /* 0x00008a0000087ab9 */ /* 0x000fe40000000800 */
[----:B------:R-:W-:Y:S02]  /*5c3d0*/  ISETP.LT.AND P4, PT, R0, UR8, !P2 ;  /* 0x0000000800007c0c */ /* 0x000fe4000d781270 */
[----:B------:R-:W-:-:S02]  /*5c3e0*/  PRMT R2, R15, 0x7632, R2 ;  /* 0x000076320f027816 */ /* 0x000fc40000000002 */
[----:B------:R-:W-:Y:S01]  /*5c3f0*/  ISETP.LT.AND P5, PT, R13, UR7, !P2 ;  /* 0x000000070d007c0c */ /* 0x000fe2000d7a1270 */
[----:B------:R-:W-:Y:S01]  /*5c400*/  VIADD R12, R26, 0x27 ;  /* 0x000000271a0c7836 */ /* 0x000fe20000000000 */
[----:B------:R-:W-:Y:S01]  /*5c410*/  ISETP.LT.AND P6, PT, R27, UR5, !P2 ;  /* 0x000000051b007c0c */ /* 0x000fe2000d7c1270 */
[----:B------:R-:W-:Y:S01]  /*5c420*/  ULDC UR5, c[0x0][0x228] ;  /* 0x00008a0000057ab9 */ /* 0x000fe20000000800 */
[----:B0-----:R-:W-:Y:S01]  /*5c430*/  IMAD.WIDE R4, R3, 0x2, R22 ;  /* 0x0000000203047825 */ /* 0x001fe200078e0216 */
[----:B------:R-:W-:Y:S01]  /*5c440*/  ULDC UR8, c[0x0][0x228] ;  /* 0x00008a0000087ab9 */ /* 0x000fe20000000800 */
[----:B------:R-:W-:-:S03]  /*5c450*/  ULDC UR7, c[0x0][0x228] ;  /* 0x00008a0000077ab9 */ /* 0x000fc60000000800 */
[----:B------:R0:W-:Y:S01]  /*5c460*/  @P1 STG.E.U16 desc[UR10][R4.64], R2 ;  /* 0x0000000204001986 */ /* 0x0001e2000c10150a */
[----:B------:R-:W-:Y:S01]  /*5c470*/  ISETP.GE.AND P1, PT, R12, UR13, PT ;  /* 0x0000000d0c007c0c */ /* 0x000fe2000bf26270 */
[C---:B------:R-:W-:Y:S01]  /*5c480*/  IMAD.WIDE R12, R3.reuse, 0x2, R18 ;  /* 0x00000002030c7825 */ /* 0x040fe200078e0212 */
[----:B------:R-:W-:Y:S01]  /*5c490*/  ULDC UR13, c[0x0][0x228] ;  /* 0x00008a00000d7ab9 */ /* 0x000fe20000000800 */
[----:B------:R-:W2:Y:S02]  /*5c4a0*/  LDL.LU R19, [R1+0x25c] ;  /* 0x00025c0001137983 */ /* 0x000ea40000300800 */
[----:B------:R-:W-:-:S04]  /*5c4b0*/  IMAD.WIDE R14, R3, 0x2, R16 ;  /* 0x00000002030e7825 */ /* 0x000fc800078e0210 */
[----:B0-----:R-:W-:Y:S01]  /*5c4c0*/  IMAD.WIDE R4, R3, 0x2, R20 ;  /* 0x0000000203047825 */ /* 0x001fe200078e0214 */
[----:B------:R-:W-:-:S04]  /*5c4d0*/  PRMT R2, R9, 0x7632, R2 ;  /* 0x0000763209027816 */ /* 0x000fc80000000002 */
[----:B------:R0:W-:Y:S04]  /*5c4e0*/  @P4 STG.E.U16 desc[UR10][R4.64], R9 ;  /* 0x0000000904004986 */ /* 0x0001e8000c10150a */
        /* <DEDUP_REMOVED lines=19> */
[C---:B0-----:R-:W-:Y:S01]  /*5c620*/  VIADD R28, R3.reuse, UR5 ;  /* 0x00000005031c7c36 */ /* 0x041fe20008000000 */
[----:B------:R-:W-:Y:S01]  /*5c630*/  ULDC.64 UR8, c[0x0][0x228] ;  /* 0x00008a0000087ab9 */ /* 0x000fe20000000a00 */
[----:B------:R-:W-:Y:S01]  /*5c640*/  IMAD.WIDE R2, R3, 0x2, R6 ;  /* 0x0000000203027825 */ /* 0x000fe200078e0206 */
[----:B------:R-:W-:-:S03]  /*5c650*/  PRMT R26, R12, 0x7632, R26 ;  /* 0x000076320c1a7816 */ /* 0x000fc6000000001a */
[----:B------:R0:W-:Y:S01]  /*5c660*/  @P3 STG.E.U16 desc[UR10][R4.64], R12 ;  /* 0x0000000c04003986 */ /* 0x0001e2000c10150a */
[----:B------:R-:W-:Y:S01]  /*5c670*/  ISETP.LT.AND P4, PT, R0, UR7, !P1 ;  /* 0x0000000700007c0c */ /* 0x000fe2000cf81270 */
[----:B------:R-:W-:Y:S01]  /*5c680*/  ULDC UR7, c[0x0][0x228] ;  /* 0x00008a0000077ab9 */ /* 0x000fe20000000800 */
[----:B------:R-:W-:Y:S01]  /*5c690*/  VIADD R27, R13, 0x28 ;  /* 0x000000280d1b7836 */ /* 0x000fe20000000000 */
[----:B------:R-:W-:-:S04]  /*5c6a0*/  ULDC UR5, c[0x0][0x228] ;  /* 0x00008a0000057ab9 */ /* 0x000fc80000000800 */
[----:B------:R-:W-:Y:S01]  /*5c6b0*/  ISETP.GE.AND P3, PT, R27, UR9, PT ;  /* 0x000000091b007c0c */ /* 0x000fe2000bf66270 */
[----:B------:R-:W-:Y:S01]  /*5c6c0*/  ULDC UR9, c[0x0][0x228] ;  /* 0x00008a0000097ab9 */ /* 0x000fe20000000800 */
[----:B0-----:R-:W-:Y:S02]  /*5c6d0*/  IMAD.WIDE R4, R28, 0x2, R24 ;  /* 0x000000021c047825 */ /* 0x001fe400078e0218 */
[----:B------:R-:W2:Y:S01]  /*5c6e0*/  LDL.LU R24, [R1+0x27c] ;  /* 0x00027c0001187983 */ /* 0x000ea20000300800 */
[----:B------:R-:W-:-:S03]  /*5c6f0*/  ISETP.LT.AND P2, PT, R15, UR13, !P2 ;  /* 0x0000000d0f007c0c */ /* 0x000fc6000d741270 */
[----:B------:R0:W-:Y:S01]  /*5c700*/  STL [R1+0x2170], R25 ;  /* 0x0021701901007387 */ /* 0x0001e20000100800 */
[----:B------:R-:W-:Y:S01]  /*5c710*/  PRMT R29, R19, 0x7632, R29 ;  /* 0x00007632131d7816 */ /* 0x000fe2000000001d */
[C---:B------:R-:W-:Y:S01]  /*5c720*/  IMAD.WIDE R12, R28.reuse, 0x2, R22 ;  /* 0x000000021c0c7825 */ /* 0x040fe200078e0216 */
[----:B------:R-:W-:Y:S01]  /*5c730*/  ULDC UR13, c[0x0][0x228] ;  /* 0x00008a00000d7ab9 */ /* 0x000fe20000000800 */
[----:B0-----:R-:W3:Y:S04]  /*5c740*/  LDL.LU R25, [R1+0x26c] ;  /* 0x00026c0001197983 */ /* 0x001ee80000300800 */
[----:B------:R-:W-:Y:S04]  /*5c750*/  STL [R1+0x217c], R23 ;  /* 0x00217c1701007387 */ /* 0x000fe80000100800 */
[----:B------:R-:W4:Y:S04]  /*5c760*/  LDL.LU R27, [R1+0x24c] ;  /* 0x00024c00011b7983 */ /* 0x000f280000300800 */
[----:B------:R0:W-:Y:S04]  /*5c770*/  @P2 STG.E.U16 desc[UR10][R2.64], R26 ;  /* 0x0000001a02002986 */ /* 0x0001e8000c10150a */
[----:B------:R1:W-:Y:S04]  /*5c780*/  @P6 STG.E.U16 desc[UR10][R4.64], R19 ;  /* 0x0000001304006986 */ /* 0x0003e8000c10150a */
[----:B0-----:R-:W3:Y:S04]  /*5c790*/  LDL R26, [R1+0x13f8] ;  /* 0x0013f800011a7983 */ /* 0x001ee80000100800 */
[----:B------:R-:W3:Y:S04]  /*5c7a0*/  LDL R2, [R1+0x13fc] ;  /* 0x0013fc0001027983 */ /* 0x000ee80000100800 */
[----:B------:R-:W3:Y:S04]  /*5c7b0*/  LDL R3, [R1+0x1400] ;  /* 0x0014000001037983 */ /* 0x000ee80000100800 */
[----:B-1----:R-:W3:Y:S04]  /*5c7c0*/  LDL.LU R19, [R1+0x2180] ;  /* 0x0021800001137983 */ /* 0x002ee80000300800 */
[----:B------:R-:W3:Y:S04]  /*5c7d0*/  LDL R5, [R1+0x13f0] ;  /* 0x0013f00001057983 */ /* 0x000ee80000100800 */
[----:B------:R-:W3:Y:S01]  /*5c7e0*/  LDL R4, [R1+0x13f4] ;  /* 0x0013f40001047983 */ /* 0x000ee20000100800 */
[----:B------:R-:W-:-:S03]  /*5c7f0*/  IMAD.WIDE R14, R28, 0x2, R20 ;  /* 0x000000021c0e7825 */ /* 0x000fc600078e0214 */
[----:B------:R0:W-:Y:S04]  /*5c800*/  @P5 STG.E.U16 desc[UR10][R12.64], R29 ;  /* 0x0000001d0c005986 */ /* 0x0001e8000c10150a */
[----:B------:R-:W-:Y:S01]  /*5c810*/  STL [R1+0x216c], R16 ;  /* 0x00216c1001007387 */ /* 0x000fe20000100800 */
[----:B0-----:R-:W-:Y:S01]  /*5c820*/  IMAD.WIDE R12, R28, 0x2, R10 ;  /* 0x000000021c0c7825 */ /* 0x001fe200078e020a */
[----:B--2---:R-:W-:Y:S02]  /*5c830*/  PRMT R0, R24, 0x7632, R0 ;  /* 0x0000763218007816 */ /* 0x004fe40000000000 */
[----:B----4-:R0:W-:Y:S01]  /*5c840*/  @P4 STG.E.U16 desc[UR10][R14.64], R27 ;  /* 0x0000001b0e004986 */ /* 0x0101e2000c10150a */
[----:B------:R-:W-:Y:S02]  /*5c850*/  PRMT R23, R27, 0x7632, R23 ;  /* 0x000076321b177816 */ /* 0x000fe40000000017 */
[----:B---3--:R-:W-:-:S02]  /*5c860*/  ISETP.LT.AND P4, PT, R26, UR9, !P1 ;  /* 0x000000091a007c0c */ /* 0x008fc4000cf81270 */
[----:B------:R-:W-:Y:S01]  /*5c870*/  ISETP.LT.AND P6, PT, R5, UR7, !P1 ;  /* 0x0000000705007c0c */ /* 0x000fe2000cfc1270 */
[----:B------:R-:W-:Y:S01]  /*5c880*/  ULDC UR7, c[0x0][0x228] ;  /* 0x00008a0000077ab9 */ /* 0x000fe20000000800 */
[----:B------:R-:W-:Y:S01]  /*5c890*/  ISETP.LT.AND P5, PT, R4, UR14, !P1 ;  /* 0x0000000e04007c0c */ /* 0x000fe2000cfa1270 */
[----:B0-----:R-:W-:Y:S01]  /*5c8a0*/  IMAD.WIDE R14, R28, 0x2, R8 ;  /* 0x000000021c0e7825 */ /* 0x001fe200078e0208 */
[----:B------:R-:W-:Y:S01]  /*5c8b0*/  ISETP.LT.AND P2, PT, R2, UR7, !P1 ;  /* 0x0000000702007c0c */ /* 0x000fe2000cf41270 */
[----:B------:R-:W-:Y:S01]  /*5c8c0*/  ULDC UR14, c[0x0][0x228] ;  /* 0x00008a00000e7ab9 */ /* 0x000fe20000000800 */
[----:B------:R-:W-:Y:S01]  /*5c8d0*/  ISETP.LT.AND P1, PT, R3, UR5, !P1 ;  /* 0x0000000503007c0c */ /* 0x000fe2000cf21270 */
[C---:B------:R-:W-:Y:S01]  /*5c8e0*/  IMAD.WIDE R2, R28.reuse, 0x2, R18 ;  /* 0x000000021c027825 */ /* 0x040fe200078e0212 */
[----:B------:R-:W-:Y:S01]  /*5c8f0*/  PRMT R29, R25, 0x7632, R29 ;  /* 0x00007632191d7816 */ /* 0x000fe2000000001d */
[----:B------:R-:W-:Y:S01]  /*5c900*/  ULDC UR5, c[0x0][0x248] ;  /* 0x0000920000057ab9 */ /* 0x000fe20000000800 */
[----:B------:R-:W-:Y:S01]  /*5c910*/  ULDC UR7, c[0x0][0x228] ;  /* 0x00008a0000077ab9 */ /* 0x000fe20000000800 */
[C---:B------:R-:W-:Y:S01]  /*5c920*/  IMAD.WIDE R4, R28.reuse, 0x2, R16 ;  /* 0x000000021c047825 */ /* 0x040fe200078e0210 */
[----:B------:R-:W-:Y:S01]  /*5c930*/  ULDC UR9, c[0x0][0x228] ;  /* 0x00008a0000097ab9 */ /* 0x000fe20000000800 */
[----:B------:R-:W2:Y:S04]  /*5c940*/  LDL.LU R16, [R1+0x280] ;  /* 0x0002800001107983 */ /* 0x000ea80000300800 */
[----:B------:R0:W-:Y:S04]  /*5c950*/  STL [R1+0x2168], R17 ;  /* 0x0021681101007387 */ /* 0x0001e80000100800 */
        /* <DEDUP_REMOVED lines=54> */
[----:B------:R-:W-:Y:S01]  /*5ccc0*/  ULDC.64 UR16, c[0x0][0x228] ;  /* 0x00008a0000107ab9 */ /* 0x000fe20000000a00 */
        /* <DEDUP_REMOVED lines=40> */
[----:B------:R-:W-:Y:S01]  /*5cf50*/  ULDC UR12, c[0x0][0x228] ;  /* 0x00008a00000c7ab9 */ /* 0x000fe20000000800 */
        /* <DEDUP_REMOVED lines=15> */
[----:B------:R-:W-:-:S02]  /*5d050*/  ISETP.GE.AND P1, PT, R28, UR17, PT ;  /* 0x000000111c007c0c */ /* 0x000fc4000bf26270 */
[----:B------:R-:W-:Y:S01]  /*5d060*/  STL [R1+0x2150], R0 ;  /* 0x0021500001007387 */ /* 0x000fe20000100800 */
[----:B--2---:R-:W-:Y:S02]  /*5d070*/  PRMT R28, R21, 0x7632, R28 ;  /* 0x00007632151c7816 */ /* 0x004fe4000000001c */
[----:B----4-:R-:W-:Y:S01]  /*5d080*/  ISETP.LT.AND P5, PT, R4, UR5, !P2 ;  /* 0x0000000504007c0c */ /* 0x010fe2000d7a1270 */
[----:B------:R-:W-:Y:S01]  /*5d090*/  ULDC UR5, c[0x0][0x248] ;  /* 0x0000920000057ab9 */ /* 0x000fe20000000800 */
[----:B------:R-:W-:Y:S01]  /*5d0a0*/  ISETP.LT.AND P6, PT, R2, UR12, !P1 ;  /* 0x0000000c02007c0c */ /* 0x000fe2000cfc1270 */
[----:B------:R-:W-:Y:S01]  /*5d0b0*/  VIADD R2, R3, UR5 ;  /* 0x0000000503027c36 */ /* 0x000fe20008000000 */
[----:B------:R-:W-:Y:S01]  /*5d0c0*/  ULDC UR5, c[0x0][0x228] ;  /* 0x00008a0000057ab9 */ /* 0x000fe20000000800 */
[----:B---3--:R0:W-:Y:S01]  /*5d0d0*/  @P3 STG.E.U16 desc[UR10][R26.64], R14 ;  /* 0x0000000e1a003986 */ /* 0x0081e2000c10150a */
[----:B------:R-:W-:Y:S02]  /*5d0e0*/  ISETP.LT.AND P3, PT, R5, UR15, !P2 ;  /* 0x0000000f05007c0c */ /* 0x000fe4000d761270 */
[----:B------:R-:W-:Y:S01]  /*5d0f0*/  ISETP.LT.AND P2, PT, R13, UR13, !P2 ;  /* 0x0000000d0d007c0c */ /* 0x000fe2000d741270 */
[----:B------:R-:W-:Y:S01]  /*5d100*/  IMAD.WIDE R4, R3, 0x2, R10 ;  /* 0x0000000203047825 */ /* 0x000fe200078e020a */
[----:B------:R-:W-:Y:S01]  /*5d110*/  PRMT R12, R14, 0x7632, R12 ;  /* 0x000076320e0c7816 */ /* 0x000fe2000000000c */
[----:B------:R-:W-:Y:S01]  /*5d120*/  ULDC.64 UR12, c[0x0][0x228] ;  /* 0x00008a00000c7ab9 */ /* 0x000fe20000000a00 */
[----:B------:R-:W-:Y:S01]  /*5d130*/  ISETP.LT.AND P4, PT, R15, UR9, !P1 ;  /* 0x000000090f007c0c */ /* 0x000fe2000cf81270 */
[----:B------:R-:W-:Y:S01]  /*5d140*/  ULDC UR9, c[0x0][0x228] ;  /* 0x00008a0000097ab9 */ /* 0x000fe20000000800 */
[C---:B0-----:R-:W-:Y:S01]  /*5d150*/  IMAD.WIDE R26, R3.reuse, 0x2, R8 ;  /* 0x00000002031a7825 */ /* 0x041fe200078e0208 */
[----:B------:R0:W-:Y:S03]  /*5d160*/  @P5 STG.E.U16 desc[UR10][R4.64], R12 ;  /* 0x0000000c04005986 */ /* 0x0001e6000c10150a */
[----:B------:R-:W-:Y:S01]  /*5d170*/  IMAD.WIDE R14, R3, 0x2, R6 ;  /* 0x00000002030e7825 */ /* 0x000fe200078e0206 */
[----:B------:R-:W-:Y:S01]  /*5d180*/  ISETP.LT.AND P5, PT, R0, UR7, !P1 ;  /* 0x0000000700007c0c */ /* 0x000fe2000cfa1270 */
[----:B------:R1:W-:Y:S01]  /*5d190*/  @P3 STG.E.U16 desc[UR10][R26.64], R21 ;  /* 0x000000151a003986 */ /* 0x0003e2000c10150a */
[----:B------:R-:W-:Y:S01]  /*5d1a0*/  PRMT R3, R19, 0x7632, R3 ;  /* 0x0000763213037816 */ /* 0x000fe20000000003 */
[----:B------:R-:W-:-:S02]  /*5d1b0*/  ULDC UR7, c[0x0][0x228] ;  /* 0x00008a0000077ab9 */ /* 0x000fc40000000800 */
        /* <DEDUP_REMOVED lines=17> */
[----:B------:R-:W-:Y:S01]  /*5d2d0*/  @P5 STG.E.U16 desc[UR10][R26.64], R14 ;  /* 0x0000000e1a005986 */ /* 0x000fe2000c10150a */
[----:B------:R-:W-:Y:S01]  /*5d2e0*/  ISETP.LT.AND P6, PT, R12, UR5, !P1 ;  /* 0x000000050c007c0c */ /* 0x000fe2000cfc1270 */
[----:B------:R-:W-:Y:S02]  /*5d2f0*/  ULDC UR5, c[0x0][0x228] ;  /* 0x00008a0000057ab9 */ /* 0x000fe40000000800 */
[----:B------:R-:W-:Y:S01]  /*5d300*/  ISETP.LT.AND P4, PT, R28, UR5, !P1 ;  /* 0x000000051c007c0c */ /* 0x000fe2000cf81270 */
[----:B------:R-:W-:Y:S01]  /*5d310*/  VIADD R28, R15, 0x2b ;  /* 0x0000002b0f1c7836 */ /* 0x000fe20000000000 */
[----:B------:R0:W-:Y:S01]  /*5d320*/  STL [R1+0x214c], R19 ;  /* 0x00214c1301007387 */ /* 0x0001e20000100800 */
[----:B------:R-:W-:Y:S01]  /*5d330*/  ISETP.LT.AND P3, PT, R5, UR8, !P1 ;  /* 0x0000000805007c0c */ /* 0x000fe2000cf61270 */
[----:B------:R-:W-:Y:S01]  /*5d340*/  IMAD.WIDE R4, R2, 0x2, R18 ;  /* 0x0000000202047825 */ /* 0x000fe200078e0212 */
[----:B------:R-:W-:Y:S01]  /*5d350*/  ISETP.LT.AND P5, PT, R13, UR7, !P1 ;  /* 0x000000070d007c0c */ /* 0x000fe2000cfa1270 */
[----:B0-----:R-:W2:Y:S01]  /*5d360*/  LDL.LU R19, [R1+0x2d4] ;  /* 0x0002d40001137983 */ /* 0x001ea20000300800 */
[----:B------:R-:W-:Y:S01]  /*5d370*/  ISETP.GE.AND P2, PT, R28, UR13, PT ;  /* 0x0000000d1c007c0c */ /* 0x000fe2000bf46270 */
[C---:B------:R-:W-:Y:S01]  /*5d380*/  IMAD.WIDE R12, R2.reuse, 0x2, R16 ;  /* 0x00000002020c7825 */ /* 0x040fe200078e0210 */
[----:B------:R-:W-:Y:S01]  /*5d390*/  ULDC UR13, c[0x0][0x228] ;  /* 0x00008a00000d7ab9 */ /* 0x000fe20000000800 */
[----:B------:R0:W-:Y:S01]  /*5d3a0*/  @P6 STG.E.U16 desc[UR10][R4.64], R3 ;  /* 0x0000000304006986 */ /* 0x0001e2000c10150a */
[----:B------:R-:W-:Y:S01]  /*5d3b0*/  ULDC UR8, c[0x0][0x228] ;  /* 0x00008a0000087ab9 */ /* 0x000fe20000000800 */
[----:B------:R-:W-:Y:S01]  /*5d3c0*/  IMAD.WIDE R14, R2, 0x2, R10 ;  /* 0x00000002020e7825 */ /* 0x000fe200078e020a */
[----:B------:R-:W-:Y:S01]  /*5d3d0*/  ULDC UR5, c[0x0][0x248] ;  /* 0x0000920000057ab9 */ /* 0x000fe20000000800 */
[----:B------:R-:W3:Y:S01]  /*5d3e0*/  LDL R28, [R1+0x13e8] ;  /* 0x0013e800011c7983 */ /* 0x000ee20000100800 */
[----:B------:R-:W-:-:S03]  /*5d3f0*/  ULDC UR7, c[0x0][0x228] ;  /* 0x00008a0000077ab9 */ /* 0x000fc60000000800 */
        /* <DEDUP_REMOVED lines=12> */
[----:B------:R-:W-:Y:S01]  /*5d4c0*/  ULDC.64 UR8, c[0x0][0x228] ;  /* 0x00008a0000087ab9 */ /* 0x000fe20000000a00 */
[----:B--2---:R-:W-:Y:S01]  /*5d4d0*/  ISETP.LT.AND P3, PT, R13, UR13, !P1 ;  /* 0x0000000d0d007c0c */ /* 0x004fe2000cf61270 */
[----:B------:R1:W-:Y:S04]  /*5d4e0*/  @P4 STG.E.U16 desc[UR10][R26.64], R4 ;  /* 0x000000041a004986 */ /* 0x0003e8000c10150a */
[----:B------:R-:W-:Y:S01]  /*5d4f0*/  STL [R1+0x2140], R0 ;  /* 0x0021400001007387 */ /* 0x000fe20000100800 */
[----:B0-----:R-:W-:Y:S01]  /*5d500*/  PRMT R29, R19, 0x7632, R29 ;  /* 0x00007632131d7816 */ /* 0x001fe2000000001d */
[----:B------:R-:W-:Y:S01]  /*5d510*/  IMAD.WIDE R12, R28, 0x2, R22 ;  /* 0x000000021c0c7825 */ /* 0x000fe200078e0216 */
[----:B------:R-:W-:Y:S01]  /*5d520*/  ULDC UR5, c[0x0][0x228] ;  /* 0x00008a0000057ab9 */ /* 0x000fe20000000800 */
[----:B------:R0:W-:Y:S01]  /*5d530*/  STL [R1+0x2144], R24 ;  /* 0x0021441801007387 */ /* 0x0001e20000100800 */
[----:B------:R-:W-:Y:S01]  /*5d540*/  ULDC UR13, c[0x0][0x228] ;  /* 0x00008a00000d7ab9 */ /* 0x000fe20000000800 */
[----:B-1----:R-:W-:Y:S01]  /*5d550*/  PRMT R27, R4, 0x7632, R27 ;  /* 0x00007632041b7816 */ /* 0x002fe2000000001b */
[----:B------:R-:W-:-:S02]  /*5d560*/  VIADD R26, R5, 0x2c ;  /* 0x0000002c051a7836 */ /* 0x000fc40000000000 */
[----:B------:R-:W-:Y:S02]  /*5d570*/  IMAD.WIDE R4, R28, 0x2, R24 ;  /* 0x000000021c047825 */ /* 0x000fe400078e0218 */
[----:B0-----:R-:W2:Y:S01]  /*5d580*/  LDL.LU R24, [R1+0x2f4] ;  /* 0x0002f40001187983 */ /* 0x001ea20000300800 */
[----:B------:R-:W-:Y:S01]  /*5d590*/  ISETP.GE.AND P1, PT, R26, UR9, PT ;  /* 0x000000091a007c0c */ /* 0x000fe2000bf26270 */
[----:B------:R-:W-:Y:S01]  /*5d5a0*/  IMAD.WIDE R14, R28, 0x2, R20 ;  /* 0x000000021c0e7825 */ /* 0x000fe200078e0214 */
[----:B------:R-:W-:Y:S01]  /*5d5b0*/  ISETP.LT.AND P4, PT, R0, UR7, !P2 ;  /* 0x0000000700007c0c */ /* 0x000fe2000d781270 */
[----:B------:R0:W-:Y:S01]  /*5d5c0*/  STL [R1+0x213c], R25 ;  /* 0x00213c1901007387 */ /* 0x0001e20000100800 */
[----:B------:R-:W-:Y:S01]  /*5d5d0*/  ULDC UR7, c[0x0][0x228] ;  /* 0x00008a0000077ab9 */ /* 0x000fe20000000800 */
[----:B------:R-:W-:Y:S02]  /*5d5e0*/  ULDC UR9, c[0x0][0x228] ;  /* 0x00008a0000097ab9 */ /* 0x000fe40000000800 */
        /* <DEDUP_REMOVED lines=10> */
[----:B------:R-:W3:Y:S04]  /*5d690*/  LDL R4, [R1+0x13f4] ;  /* 0x0013f40001047983 */ /* 0x000ee80000100800 */
[----:B------:R0:W-:Y:S04]  /*5d6a0*/  @P5 STG.E.U16 desc[UR10][R12.64], R29 ;  /* 0x0000001d0c005986 */ /* 0x0001e8000c10150a */
[----:B------:R-:W-:Y:S01]  /*5d6b0*/  STL [R1+0x2138], R16 ;  /* 0x0021381001007387 */ /* 0x000fe20000100800 */
[----:B0-----:R-:W-:Y:S01]  /*5d6c0*/  IMAD.WIDE R12, R28, 0x2, R10 ;  /* 0x000000021c0c7825 */ /* 0x001fe200078e020a */
[----:B--2---:R-:W-:-:S02]  /*5d6d0*/  PRMT R0, R24, 0x7632, R0 ;  /* 0x0000763218007816 */ /* 0x004fc40000000000 */
[----:B----4-:R0:W-:Y:S01]  /*5d6e0*/  @P4 STG.E.U16 desc[UR10][R14.64], R26 ;  /* 0x0000001a0e004986 */ /* 0x0101e2000c10150a */
[----:B------:R-:W-:Y:S02]  /*5d6f0*/  PRMT R23, R26, 0x7632, R23 ;  /* 0x000076321a177816 */ /* 0x000fe40000000017 */
        /* <DEDUP_REMOVED lines=151> */
[----:B------:R-:W4:Y:S04]  /*5e070*/  LDL R13, [R1+0x13f0] ;  /* 0x0013f000010d7983 */ /* 0x000f280000100800 */
[----:B------:R-:W4:Y:S01]  /*5e080*/  LDL.LU R15, [R1+0x28c] ;  /* 0x00028c00010f7983 */ /* 0x000f220000300800 */
[----:B--2---:R-:W-:-:S03]  /*5e090*/  IMAD.WIDE R4, R3, 0x2, R24 ;  /* 0x0000000203047825 */ /* 0x004fc600078e0218 */
[----:B------:R-:W-:Y:S01]  /*5e0a0*/  STL [R1+0x2118], R19 ;  /* 0x0021181301007387 */ /* 0x000fe20000100800 */
[----:B------:R-:W-:Y:S02]  /*5e0b0*/  PRMT R28, R29, 0x7632, R28 ;  /* 0x000076321d1c7816 */ /* 0x000fe4000000001c */
[----:B---3--:R-:W-:Y:S01]  /*5e0c0*/  ISETP.LT.AND P3, PT, R12, UR8, !P2 ;  /* 0x000000080c007c0c */ /* 0x008fe2000d761270 */
[----:B------:R-:W-:Y:S01]  /*5e0d0*/  ULDC UR8, c[0x0][0x228] ;  /* 0x00008a0000087ab9 */ /* 0x000fe20000000800 */
[----:B----4-:R-:W-:Y:S01]  /*5e0e0*/  ISETP.LT.AND P1, PT, R14, UR5, !P2 ;  /* 0x000000050e007c0c */ /* 0x010fe2000d721270 */
[----:B------:R-:W-:Y:S01]  /*5e0f0*/  VIADD R12, R26, 0x2f ;  /* 0x0000002f1a0c7836 */ /* 0x000fe20000000000 */
[----:B------:R-:W-:Y:S01]  /*5e100*/  ULDC UR5, c[0x0][0x228] ;  /* 0x00008a0000057ab9 */ /* 0x000fe20000000800 */
[----:B------:R-:W-:Y:S01]  /*5e110*/  ISETP.LT.AND P5, PT, R13, UR7, !P2 ;  /* 0x000000070d007c0c */ /* 0x000fe2000d7a1270 */
[----:B------:R-:W-:Y:S01]  /*5e120*/  ULDC UR7, c[0x0][0x228] ;  /* 0x00008a0000077ab9 */ /* 0x000fe20000000800 */
[----:B------:R0:W-:Y:S01]  /*5e130*/  @P4 STG.E.U16 desc[UR10][R4.64], R15 ;  /* 0x0000000f04004986 */ /* 0x0001e2000c10150a */
[----:B------:R-:W-:Y:S01]  /*5e140*/  ISETP.LT.AND P4, PT, R0, UR8, !P2 ;  /* 0x0000000800007c0c */ /* 0x000fe2000d781270 */
[----:B------:R-:W-:Y:S01]  /*5e150*/  ULDC UR8, c[0x0][0x228] ;  /* 0x00008a0000087ab9 */ /* 0x000fe20000000800 */
[----:B------:R-:W-:Y:S01]  /*5e160*/  PRMT R2, R15, 0x7632, R2 ;  /* 0x000076320f027816 */ /* 0x000fe20000000002 */
[----:B0-----:R-:W-:-:S05]  /*5e170*/  IMAD.WIDE R4, R3, 0x2, R22 ;  /* 0x0000000203047825 */ /* 0x001fca00078e0216 */
[----:B------:R0:W-:Y:S01]  /*5e180*/  @P1 STG.E.U16 desc[UR10][R4.64], R2 ;  /* 0x0000000204001986 */ /* 0x0001e2000c10150a */
[----:B------:R-:W-:Y:S01]  /*5e190*/  ISETP.GE.AND P1, PT, R12, UR13, PT ;  /* 0x0000000d0c007c0c */ /* 0x000fe2000bf26270 */
[----:B------:R-:W-:Y:S01]  /*5e1a0*/  IMAD.WIDE R12, R3, 0x2, R18 ;  /* 0x00000002030c7825 */ /* 0x000fe200078e0212 */
[----:B------:R-:W-:Y:S01]  /*5e1b0*/  ISETP.LT.AND P6, PT, R27, UR5, !P2 ;  /* 0x000000051b007c0c */ /* 0x000fe2000d7c1270 */
[----:B------:R-:W2:Y:S01]  /*5e1c0*/  LDL.LU R19, [R1+0x2dc] ;  /* 0x0002dc0001137983 */ /* 0x000ea20000300800 */
[----:B------:R-:W-:Y:S01]  /*5e1d0*/  ULDC UR5, c[0x0][0x228] ;  /* 0x00008a0000057ab9 */ /* 0x000fe20000000800 */
[----:B------:R-:W-:Y:S01]  /*5e1e0*/  IMAD.WIDE R14, R3, 0x2, R16 ;  /* 0x00000002030e7825 */ /* 0x000fe200078e0210 */
[----:B------:R-:W-:-:S03]  /*5e1f0*/  ULDC UR13, c[0x0][0x228] ;  /* 0x00008a00000d7ab9 */ /* 0x000fc60000000800 */
        /* <DEDUP_REMOVED lines=839> */
[----:B------:R-:W-:Y:S01]  /*61670*/  IMAD.WIDE R4, R2, 0x2, R6 ;  /* 0x0000000202047825 */ /* 0x000fe200078e0206 */
[----:B------:R-:W-:Y:S01]  /*61680*/  ULDC UR5, c[0x0][0x228] ;  /* 0x00008a0000057ab9 */ /* 0x000fe20000000800 */
[----:B------:R-:W-:-:S02]  /*61690*/  ULDC UR15, c[0x0][0x228] ;  /* 0x00008a00000f7ab9 */ /* 0x000fc40000000800 */
        /* <DEDUP_REMOVED lines=30> */
[----:B------:R-:W-:-:S03]  /*61880*/  ULDC UR9, c[0x0][0x228] ;  /* 0x00008a0000097ab9 */ /* 0x000fc60000000800 */
[----:B------:R0:W-:Y:S04]  /*61890*/  @P6 STG.E.U16 desc[UR10][R4.64], R2 ;  /* 0x0000000204006986 */ /* 0x0001e8000c10150a */
[----:B------:R1:W-:Y:S04]  /*618a0*/  @P5 STG.E.U16 desc[UR10][R12.64], R11 ;  /* 0x0000000b0c005986 */ /* 0x0003e8000c10150a */
[----:B0-----:R-:W3:Y:S04]  /*618b0*/  LDL R4, [R1+0x13f8] ;  /* 0x0013f80001047983 */ /* 0x001ee80000100800 */
[----:B------:R-:W4:Y:S04]  /*618c0*/  LDL R5, [R1+0x13fc] ;  /* 0x0013fc0001057983 */ /* 0x000f280000100800 */
[----:B------:R-:W2:Y:S04]  /*618d0*/  LDL R2, [R1+0x13e0] ;  /* 0x0013e00001027983 */ /* 0x000ea80000100800 */
[----:B-1----:R-:W2:Y:S04]  /*618e0*/  LDL.LU R11, [R1+0x2058] ;  /* 0x00205800010b7983 */ /* 0x002ea80000300800 */
[----:B------:R-:W2:Y:S04]  /*618f0*/  LDL R13, [R1+0x1400] ;  /* 0x00140000010d7983 */ /* 0x000ea80000100800 */
[----:B------:R0:W-:Y:S04]  /*61900*/  @P4 STG.E.U16 desc[UR10][R14.64], R29 ;  /* 0x0000001d0e004986 */ /* 0x0001e8000c10150a */
[----:B0-----:R-:W4:Y:S01]  /*61910*/  LDL.LU R14, [R1+0x3d8] ;  /* 0x0003d800010e7983 */ /* 0x001f220000300800 */
[----:B------:R-:W-:-:S03]  /*61920*/  IMAD.WIDE R26, R3, 0x2, R16 ;  /* 0x00000002031a7825 */ /* 0x000fc600078e0210 */
[----:B------:R-:W2:Y:S01]  /*61930*/  LDL R15, [R1+0x13e8] ;  /* 0x0013e800010f7983 */ /* 0x000ea20000100800 */
[----:B------:R-:W-:Y:S01]  /*61940*/  ISETP.GE.AND P1, PT, R28, UR13, PT ;  /* 0x0000000d1c007c0c */ /* 0x000fe2000bf26270 */
[----:B------:R-:W-:Y:S02]  /*61950*/  ULDC UR13, c[0x0][0x228] ;  /* 0x00008a00000d7ab9 */ /* 0x000fe40000000800 */
[----:B------:R0:W-:Y:S04]  /*61960*/  STL [R1+0x2040], R29 ;  /* 0x0020401d01007387 */ /* 0x0001e80000100800 */
[----:B0-----:R-:W2:Y:S04]  /*61970*/  LDL R29, [R1+0x13dc] ;  /* 0x0013dc00011d7983 */ /* 0x001ea80000100800 */
[----:B------:R0:W-:Y:S01]  /*61980*/  STL [R1+0x204c], R0 ;  /* 0x00204c0001007387 */ /* 0x0001e20000100800 */
[----:B---3--:R-:W-:Y:S01]  /*61990*/  ISETP.LT.AND P5, PT, R4, UR5, !P2 ;  /* 0x0000000504007c0c */ /* 0x008fe2000d7a1270 */
[----:B------:R-:W-:-:S02]  /*619a0*/  ULDC UR5, c[0x0][0x248] ;  /* 0x0000920000057ab9 */ /* 0x000fc40000000800 */
[----:B----4-:R1:W-:Y:S01]  /*619b0*/  @P3 STG.E.U16 desc[UR10][R26.64], R14 ;  /* 0x0000000e1a003986 */ /* 0x0103e2000c10150a */
[----:B------:R-:W-:Y:S01]  /*619c0*/  ISETP.LT.AND P3, PT, R5, UR16, !P2 ;  /* 0x0000001005007c0c */ /* 0x000fe2000d761270 */
[----:B--2---:R-:W-:Y:S01]  /*619d0*/  IMAD.WIDE R4, R3, 0x2, R10 ;  /* 0x0000000203047825 */ /* 0x004fe200078e020a */
[----:B------:R-:W-:Y:S01]  /*619e0*/  PRMT R12, R14, 0x7632, R12 ;  /* 0x000076320e0c7816 */ /* 0x000fe2000000000c */
[----:B------:R-:W-:-:S06]  /*619f0*/  ULDC.64 UR16, c[0x0][0x228] ;  /* 0x00008a0000107ab9 */ /* 0x000fcc0000000a00 */
[----:B------:R2:W-:Y:S01]  /*61a00*/  @P5 STG.E.U16 desc[UR10][R4.64], R12 ;  /* 0x0000000c04005986 */ /* 0x0005e2000c10150a */
[----:B------:R-:W-:Y:S01]  /*61a10*/  ISETP.LT.AND P5, PT, R0, UR7, !P1 ;  /* 0x0000000700007c0c */ /* 0x000fe2000cfa1270 */
[----:B------:R-:W-:Y:S02]  /*61a20*/  ULDC UR7, c[0x0][0x228] ;  /* 0x00008a0000077ab9 */ /* 0x000fe40000000800 */
[----:B0-----:R-:W3:Y:S01]  /*61a30*/  LDL.LU R0, [R1+0x39c] ;  /* 0x00039c0001007983 */ /* 0x001ee20000300800 */
[----:B------:R-:W-:Y:S02]  /*61a40*/  ISETP.LT.AND P2, PT, R13, UR15, !P2 ;  /* 0x0000000f0d007c0c */ /* 0x000fe4000d741270 */
[----:B------:R-:W-:Y:S01]  /*61a50*/  ISETP.LT.AND P6, PT, R2, UR13, !P1 ;  /* 0x0000000d02007c0c */ /* 0x000fe2000cfc1270 */
[----:B------:R-:W-:Y:S01]  /*61a60*/  VIADD R2, R3, UR5 ;  /* 0x0000000503027c36 */ /* 0x000fe20008000000 */
[----:B------:R-:W-:Y:S01]  /*61a70*/  ISETP.LT.AND P4, PT, R15, UR9, !P1 ;  /* 0x000000090f007c0c */ /* 0x000fe2000cf81270 */
[----:B-1----:R-:W-:Y:S01]  /*61a80*/  IMAD.WIDE R26, R3, 0x2, R8 ;  /* 0x00000002031a7825 */ /* 0x002fe200078e0208 */
[----:B------:R-:W-:Y:S01]  /*61a90*/  PRMT R28, R21, 0x7632, R28 ;  /* 0x00007632151c7816 */ /* 0x000fe2000000001c */
[----:B------:R0:W-:Y:S01]  /*61aa0*/  STL [R1+0x2050], R9 ;  /* 0x0020500901007387 */ /* 0x0001e20000100800 */
[----:B------:R-:W-:Y:S01]  /*61ab0*/  ULDC UR5, c[0x0][0x228] ;  /* 0x00008a0000057ab9 */ /* 0x000fe20000000800 */
[----:B------:R-:W-:Y:S01]  /*61ac0*/  IMAD.WIDE R14, R3, 0x2, R6 ;  /* 0x00000002030e7825 */ /* 0x000fe200078e0206 */
[----:B------:R-:W-:Y:S01]  /*61ad0*/  ULDC UR15, c[0x0][0x228] ;  /* 0x00008a00000f7ab9 */ /* 0x000fe20000000800 */
[----:B------:R1:W-:Y:S01]  /*61ae0*/  @P3 STG.E.U16 desc[UR10][R26.64], R21 ;  /* 0x000000151a003986 */ /* 0x0003e2000c10150a */
[----:B------:R-:W-:Y:S01]  /*61af0*/  ULDC UR13, c[0x0][0x228] ;  /* 0x00008a00000d7ab9 */ /* 0x000fe20000000800 */
[----:B--2---:R-:W-:-:S02]  /*61b00*/  IMAD.WIDE R12, R2, 0x2, R24 ;  /* 0x00000002020c7825 */ /* 0x004fc400078e0218 */
[----:B------:R2:W-:Y:S04]  /*61b10*/  @P2 STG.E.U16 desc[UR10][R14.64], R28 ;  /* 0x0000001c0e002986 */ /* 0x0005e8000c10150a */
[----:B0-----:R-:W4:Y:S04]  /*61b20*/  LDL R9, [R1+0x3ac] ;  /* 0x0003ac0001097983 */ /* 0x001f280000100800 */
[----:B-1----:R-:W4:Y:S01]  /*61b30*/  LDL.LU R21, [R1+0x2054] ;  /* 0x0020540001157983 */ /* 0x002f220000300800 */
[----:B------:R-:W-:-:S03]  /*61b40*/  IMAD.WIDE R4, R2, 0x2, R22 ;  /* 0x0000000202047825 */ /* 0x000fc600078e0216 */
[----:B--2---:R-:W2:Y:S04]  /*61b50*/  LDL R14, [R1+0x13f8] ;  /* 0x0013f800010e7983 */ /* 0x004ea80000100800 */
[----:B------:R-:W2:Y:S04]  /*61b60*/  LDL R15, [R1+0x13fc] ;  /* 0x0013fc00010f7983 */ /* 0x000ea80000100800 */
[----:B------:R0:W-:Y:S04]  /*61b70*/  STL [R1+0x2048], R28 ;  /* 0x0020481c01007387 */ /* 0x0001e80000100800 */
[----:B0-----:R-:W2:Y:S04]  /*61b80*/  LDL R28, [R1+0x1400] ;  /* 0x00140000011c7983 */ /* 0x001ea80000100800 */
[----:B---3--:R0:W-:Y:S01]  /*61b90*/  @P6 STG.E.U16 desc[UR10][R12.64], R0 ;  /* 0x000000000c006986 */ /* 0x0081e2000c10150a */
[----:B------:R-:W-:-:S05]  /*61ba0*/  PRMT R3, R0, 0x7632, R3 ;  /* 0x0000763200037816 */ /* 0x000fca0000000003 */
[----:B------:R1:W-:Y:S04]  /*61bb0*/  @P4 STG.E.U16 desc[UR10][R4.64], R3 ;  /* 0x0000000304004986 */ /* 0x0003e8000c10150a */
[----:B0-----:R-:W3:Y:S04]  /*61bc0*/  LDL R13, [R1+0x13f0] ;  /* 0x0013f000010d7983 */ /* 0x001ee80000100800 */
[----:B------:R-:W2:Y:S04]  /*61bd0*/  LDL R12, [R1+0x13f4] ;  /* 0x0013f400010c7983 */ /* 0x000ea80000100800 */
[----:B------:R-:W2:Y:S04]  /*61be0*/  LDL R0, [R1+0x13e0] ;  /* 0x0013e00001007983 */ /* 0x000ea80000100800 */
[----:B-1----:R-:W2:Y:S01]  /*61bf0*/  LDL.LU R5, [R1+0x38c] ;  /* 0x00038c0001057983 */ /* 0x002ea20000300800 */
[----:B----4-:R-:W-:Y:S01]  /*61c00*/  IMAD.WIDE R26, R2, 0x2, R20 ;  /* 0x00000002021a7825 */ /* 0x010fe200078e0214 */
[----:B---3--:R-:W-:Y:S01]  /*61c10*/  ISETP.LT.AND P3, PT, R13, UR5, !P1 ;  /* 0x000000050d007c0c */ /* 0x008fe2000cf61270 */
[----:B------:R-:W-:-:S02]  /*61c20*/  ULDC UR5, c[0x0][0x228] ;  /* 0x00008a0000057ab9 */ /* 0x000fc40000000800 */
[----:B--2---:R-:W-:Y:S01]  /*61c30*/  ISETP.LT.AND P6, PT, R28, UR5, !P1 ;  /* 0x000000051c007c0c */ /* 0x004fe2000cfc1270 */
[----:B------:R-:W-:Y:S01]  /*61c40*/  ULDC UR5, c[0x0][0x228] ;  /* 0x00008a0000057ab9 */ /* 0x000fe20000000800 */
[----:B------:R-:W-:Y:S01]  /*61c50*/  PRMT R3, R5, 0x7632, R3 ;  /* 0x0000763205037816 */ /* 0x000fe20000000003 */
[----:B------:R0:W-:Y:S02]  /*61c60*/  @P5 STG.E.U16 desc[UR10][R26.64], R5 ;  /* 0x000000051a005986 */ /* 0x0001e4000c10150a */
[----:B0-----:R-:W-:Y:S01]  /*61c70*/  IMAD.WIDE R4, R2, 0x2, R18 ;  /* 0x0000000202047825 */ /* 0x001fe200078e0212 */
[----:B------:R-:W-:Y:S02]  /*61c80*/  PRMT R27, R9, 0x7632, R27 ;  /* 0x00007632091b7816 */ /* 0x000fe4000000001b */
[----:B------:R-:W2:Y:S04]  /*61c90*/  LDL.LU R9, [R1+0x2050] ;  /* 0x0020500001097983 */ /* 0x000ea80000300800 */
[----:B------:R-:W3:Y:S04]  /*61ca0*/  LDL.LU R28, [R1+0x3ec] ;  /* 0x0003ec00011c7983 */ /* 0x000ee80000300800 */
[----:B------:R0:W-:Y:S04]  /*61cb0*/  @P3 STG.E.U16 desc[UR10][R4.64], R3 ;  /* 0x0000000304003986 */ /* 0x0001e8000c10150a */
[----:B0-----:R-:W4:Y:S04]  /*61cc0*/  LDL.LU R5, [R1+0x3ac] ;  /* 0x0003ac0001057983 */ /* 0x001f280000300800 */
[----:B------:R-:W3:Y:S01]  /*61cd0*/  LDL.LU R3, [R1+0x3bc] ;  /* 0x0003bc0001037983 */ /* 0x000ee20000300800 */
[----:B------:R-:W-:-:S02]  /*61ce0*/  ISETP.LT.AND P5, PT, R12, UR8, !P1 ;  /* 0x000000080c007c0c */ /* 0x000fc4000cfa1270 */
[----:B------:R-:W-:Y:S01]  /*61cf0*/  ISETP.LT.AND P4, PT, R14, UR7, !P1 ;  /* 0x000000070e007c0c */ /* 0x000fe2000cf81270 */
[----:B------:R-:W-:Y:S01]  /*61d00*/  ULDC UR7, c[0x0][0x228] ;  /* 0x00008a0000077ab9 */ /* 0x000fe20000000800 */
[C---:B------:R-:W-:Y:S01]  /*61d10*/  IMAD.WIDE R12, R2.reuse, 0x2, R16 ;  /* 0x00000002020c7825 */ /* 0x040fe200078e0210 */
[----:B------:R-:W-:Y:S01]  /*61d20*/  ISETP.LT.AND P2, PT, R15, UR7, !P1 ;  /* 0x000000070f007c0c */ /* 0x000fe2000cf41270 */
[----:B------:R-:W-:Y:S01]  /*61d30*/  ULDC.64 UR8, c[0x0][0x228] ;  /* 0x00008a0000087ab9 */ /* 0x000fe20000000a00 */
[----:B------:R-:W-:Y:S01]  /*61d40*/  ULDC UR7, c[0x0][0x228] ;  /* 0x00008a0000077ab9 */ /* 0x000fe20000000800 */
[----:B------:R-:W-:Y:S02]  /*61d50*/  VIADD R26, R29, 0x3f ;  /* 0x0000003f1d1a7836 */ /* 0x000fe40000000000 */
[----:B------:R-:W-:-:S03]  /*61d60*/  IMAD.WIDE R14, R2, 0x2, R10 ;  /* 0x00000002020e7825 */ /* 0x000fc600078e020a */
[----:B------:R-:W-:Y:S01]  /*61d70*/  ISETP.GE.AND P1, PT, R26, UR9, PT ;  /* 0x000000091a007c0c */ /* 0x000fe2000bf26270 */
[----:B------:R-:W-:-:S03]  /*61d80*/  ULDC UR9, c[0x0][0x228] ;  /* 0x00008a0000097ab9 */ /* 0x000fc60000000800 */
[----:B------:R-:W-:Y:S01]  /*61d90*/  ISETP.LT.AND P3, PT, R0, UR5, !P1 ;  /* 0x0000000500007c0c */ /* 0x000fe2000cf61270 */
[----:B------:R-:W-:Y:S01]  /*61da0*/  ULDC UR5, c[0x0][0x248] ;  /* 0x0000920000057ab9 */ /* 0x000fe20000000800 */
[----:B----4-:R2:W-:Y:S04]  /*61db0*/  @P5 STG.E.U16 desc[UR10][R12.64], R5 ;  /* 0x000000050c005986 */ /* 0x0105e8000c10150a */
[----:B------:R0:W-:Y:S01]  /*61dc0*/  @P4 STG.E.U16 desc[UR10][R14.64], R27 ;  /* 0x0000001b0e004986 */ /* 0x0001e2000c10150a */
[----:B--2---:R-:W-:-:S03]  /*61dd0*/  IMAD.WIDE R12, R2, 0x2, R8 ;  /* 0x00000002020c7825 */ /* 0x004fc600078e0208 */
[----:B0-----:R-:W2:Y:S04]  /*61de0*/  LDL.LU R27, [R1+0x3cc] ;  /* 0x0003cc00011b7983 */ /* 0x001ea80000300800 */
[----:B------:R-:W4:Y:S04]  /*61df0*/  LDL R15, [R1+0x13f4] ;  /* 0x0013f400010f7983 */ /* 0x000f280000100800 */
[----:B------:R-:W4:Y:S04]  /*61e00*/  LDL.LU R0, [R1+0x204c] ;  /* 0x00204c0001007983 */ /* 0x000f280000300800 */
[----:B---3--:R0:W-:Y:S04]  /*61e10*/  @P2 STG.E.U16 desc[UR10][R12.64], R3 ;  /* 0x000000030c002986 */ /* 0x0081e8000c10150a */
[----:B0-----:R-:W3:Y:S04]  /*61e20*/  LDL R12, [R1+0x13e8] ;  /* 0x0013e800010c7983 */ /* 0x001ee80000100800 */
[----:B------:R-:W3:Y:S01]  /*61e30*/  LDL R13, [R1+0x13f0] ;  /* 0x0013f000010d7983 */ /* 0x000ee20000100800 */
[----:B------:R-:W-:Y:S01]  /*61e40*/  IMAD.WIDE R4, R2, 0x2, R6 ;  /* 0x0000000202047825 */ /* 0x000fe200078e0206 */
[----:B------:R-:W-:-:S03]  /*61e50*/  PRMT R14, R3, 0x7632, R14 ;  /* 0x00007632030e7816 */ /* 0x000fc6000000000e */
[----:B------:R-:W-:Y:S01]  /*61e60*/  VIADD R3, R2, UR5 ;  /* 0x0000000502037c36 */ /* 0x000fe20008000000 */
[----:B------:R-:W-:Y:S01]  /*61e70*/  ULDC UR5, c[0x0][0x228] ;  /* 0x00008a0000057ab9 */ /* 0x000fe20000000800 */
[----:B------:R0:W-:Y:S01]  /*61e80*/  @P6 STG.E.U16 desc[UR10][R4.64], R14 ;  /* 0x0000000e04006986 */ /* 0x0001e2000c10150a */
[----:B------:R-:W-:Y:S01]  /*61e90*/  PRMT R2, R28, 0x7632, R2 ;  /* 0x000076321c027816 */ /* 0x000fe20000000002 */
[----:B0-----:R-:W-:Y:S01]  /*61ea0*/  IMAD.WIDE R4, R3, 0x2, R24 ;  /* 0x0000000203047825 */ /* 0x001fe200078e0218 */
[----:B--2---:R-:W-:-:S04]  /*61eb0*/  PRMT R26, R27, 0x7632, R26 ;  /* 0x000076321b1a7816 */ /* 0x004fc8000000001a */
[----:B------:R0:W-:Y:S01]  /*61ec0*/  @P3 STG.E.U16 desc[UR10][R4.64], R27 ;  /* 0x0000001b04003986 */ /* 0x0001e2000c10150a */
[----:B----4-:R-:W-:Y:S01]  /*61ed0*/  ISETP.LT.AND P5, PT, R0, UR7, !P1 ;  /* 0x0000000700007c0c */ /* 0x010fe2000cfa1270 */
[----:B------:R-:W-:Y:S01]  /*61ee0*/  ULDC UR7, c[0x0][0x228] ;  /* 0x00008a0000077ab9 */ /* 0x000fe20000000800 */
[----:B------:R-:W-:Y:S01]  /*61ef0*/  ISETP.LT.AND P6, PT, R15, UR14, !P1 ;  /* 0x0000000e0f007c0c */ /* 0x000fe2000cfc1270 */
[----:B------:R-:W-:Y:S01]  /*61f00*/  IMAD.WIDE R14, R3, 0x2, R22 ;  /* 0x00000002030e7825 */ /* 0x000fe200078e0216 */
[----:B------:R-:W-:-:S03]  /*61f10*/  ULDC UR14, c[0x0][0x228] ;  /* 0x00008a00000e7ab9 */ /* 0x000fc60000000800 */
[----:B0-----:R-:W-:Y:S02]  /*61f20*/  VIADD R27, R29, 0x40 ;  /* 0x000000401d1b7836 */ /* 0x001fe40000000000 */
[----:B------:R-:W2:Y:S01]  /*61f30*/  LDL.LU R29, [R1+0x420] ;  /* 0x00042000011d7983 */ /* 0x000ea20000300800 */
[----:B---3--:R-:W-:Y:S02]  /*61f40*/  ISETP.LT.AND P2, PT, R12, UR9, !P1 ;  /* 0x000000090c007c0c */ /* 0x008fe4000cf41270 */
[----:B------:R-:W-:Y:S01]  /*61f50*/  ISETP.LT.AND P4, PT, R13, UR5, !P1 ;  /* 0x000000050d007c0c */ /* 0x000fe2000cf81270 */
[----:B------:R-:W-:Y:S01]  /*61f60*/  IMAD.WIDE R12, R3, 0x2, R20 ;  /* 0x00000002030c7825 */ /* 0x000fe200078e0214 */
[----:B------:R0:W-:Y:S01]  /*61f70*/  STL [R1+0x2044], R21 ;  /* 0x0020441501007387 */ /* 0x0001e20000100800 */
[----:B------:R-:W-:Y:S01]  /*61f80*/  ISETP.GE.AND P3, PT, R27, UR17, PT ;  /* 0x000000111b007c0c */ /* 0x000fe2000bf66270 */
[----:B------:R-:W-:Y:S01]  /*61f90*/  ULDC UR5, c[0x0][0x228] ;  /* 0x00008a0000057ab9 */ /* 0x000fe20000000800 */
[----:B------:R-:W-:Y:S01]  /*61fa0*/  IMAD.WIDE R4, R3, 0x2, R18 ;  /* 0x0000000203047825 */ /* 0x000fe200078e0212 */
[----:B------:R-:W-:-:S05]  /*61fb0*/  ULDC UR9, c[0x0][0x228] ;  /* 0x00008a0000097ab9 */ /* 0x000fca0000000800 */
[----:B------:R1:W-:Y:S04]  /*61fc0*/  @P2 STG.E.U16 desc[UR10][R14.64], R26 ;  /* 0x0000001a0e002986 */ /* 0x0003e8000c10150a */
[----:B0-----:R-:W3:Y:S04]  /*61fd0*/  LDL.LU R21, [R1+0x3fc] ;  /* 0x0003fc0001157983 */ /* 0x001ee80000300800 */
[----:B------:R-:W4:Y:S04]  /*61fe0*/  LDL R27, [R1+0x13e0] ;  /* 0x0013e000011b7983 */ /* 0x000f280000100800 */
[----:B-1----:R-:W2:Y:S04]  /*61ff0*/  LDL R26, [R1+0x1400] ;  /* 0x00140000011a7983 */ /* 0x002ea80000100800 */
[----:B------:R0:W-:Y:S04]  /*62000*/  @P5 STG.E.U16 desc[UR10][R12.64], R28 ;  /* 0x0000001c0c005986 */ /* 0x0001e8000c10150a */
[----:B------:R1:W-:Y:S04]  /*62010*/  @P4 STG.E.U16 desc[UR10][R4.64], R2 ;  /* 0x0000000204004986 */ /* 0x0003e8000c10150a */
[----:B0-----:R-:W3:Y:S04]  /*62020*/  LDL.LU R28, [R1+0x2048] ;  /* 0x00204800011c7983 */ /* 0x001ee80000300800 */
[----:B------:R-:W4:Y:S04]  /*62030*/  LDL R13, [R1+0x13e8] ;  /* 0x0013e800010d7983 */ /* 0x000f280000100800 */
[----:B-1----:R-:W2:Y:S04]  /*62040*/  LDL.LU R2, [R1+0x3dc] ;  /* 0x0003dc0001027983 */ /* 0x002ea80000300800 */
[----:B------:R-:W4:Y:S04]  /*62050*/  LDL R4, [R1+0x13f8] ;  /* 0x0013f80001047983 */ /* 0x000f280000100800 */
[----:B------:R-:W2:Y:S01]  /*62060*/  LDL R5, [R1+0x13fc] ;  /* 0x0013fc0001057983 */ /* 0x000ea20000100800 */
[----:B------:R-:W-:-:S03]  /*62070*/  IMAD.WIDE R14, R3, 0x2, R16 ;  /* 0x00000002030e7825 */ /* 0x000fc600078e0210 */
[----:B------:R-:W-:Y:S01]  /*62080*/  STL [R1+0x203c], R0 ;  /* 0x00203c0001007387 */ /* 0x000fe20000100800 */
[----:B---3--:R-:W-:Y:S02]  /*62090*/  PRMT R28, R21, 0x7632, R28 ;  /* 0x00007632151c7816 */ /* 0x008fe4000000001c */
[----:B----4-:R-:W-:Y:S01]  /*620a0*/  ISETP.LT.AND P5, PT, R4, UR5, !P1 ;  /* 0x0000000504007c0c */ /* 0x010fe2000cfa1270 */
[----:B--2---:R0:W-:Y:S01]  /*620b0*/  @P6 STG.E.U16 desc[UR10][R14.64], R2 ;  /* 0x000000020e006986 */ /* 0x0041e2000c10150a */
[----:B------:R-:W-:Y:S01]  /*620c0*/  ISETP.LT.AND P2, PT, R5, UR15, !P1 ;  /* 0x0000000f05007c0c */ /* 0x000fe2000cf41270 */
[----:B------:R-:W-:Y:S01]  /*620d0*/  ULDC UR5, c[0x0][0x248] ;  /* 0x0000920000057ab9 */ /* 0x000fe20000000800 */
[----:B------:R-:W-:Y:S02]  /*620e0*/  ISETP.LT.AND P1, PT, R26, UR14, !P1 ;  /* 0x0000000e1a007c0c */ /* 0x000fe4000cf21270 */
[----:B------:R-:W-:Y:S01]  /*620f0*/  ISETP.LT.AND P6, PT, R27, UR13, !P3 ;  /* 0x0000000d1b007c0c */ /* 0x000fe2000dfc1270 */
[----:B------:R-:W-:Y:S01]  /*62100*/  IMAD.WIDE R4, R3, 0x2, R10 ;  /* 0x0000000203047825 */ /* 0x000fe200078e020a */
[----:B------:R-:W-:Y:S01]  /*62110*/  PRMT R12, R2, 0x7632, R12 ;  /* 0x00007632020c7816 */ /* 0x000fe2000000000c */
[----:B------:R-:W-:Y:S01]  /*62120*/  ULDC.64 UR14, c[0x0][0x228] ;  /* 0x00008a00000e7ab9 */ /* 0x000fe20000000a00 */
[----:B------:R-:W-:Y:S01]  /*62130*/  ISETP.LT.AND P4, PT, R13, UR9, !P3 ;  /* 0x000000090d007c0c */ /* 0x000fe2000df81270 */
[C---:B0-----:R-:W-:Y:S01]  /*62140*/  VIADD R2, R3.reuse, UR5 ;  /* 0x0000000503027c36 */ /* 0x041fe20008000000 */
[----:B------:R-:W-:Y:S01]  /*62150*/  ULDC UR5, c[0x0][0x228] ;  /* 0x00008a0000057ab9 */ /* 0x000fe20000000800 */
[C---:B------:R-:W-:Y:S01]  /*62160*/  IMAD.WIDE R26, R3.reuse, 0x2, R8 ;  /* 0x00000002031a7825 */ /* 0x040fe200078e0208 */
[----:B------:R0:W-:Y:S03]  /*62170*/  @P5 STG.E.U16 desc[UR10][R4.64], R12 ;  /* 0x0000000c04005986 */ /* 0x0001e6000c10150a */
[----:B------:R-:W-:Y:S01]  /*62180*/  IMAD.WIDE R14, R3, 0x2, R6 ;  /* 0x00000002030e7825 */ /* 0x000fe200078e0206 */
[----:B------:R-:W-:Y:S01]  /*62190*/  ISETP.LT.AND P5, PT, R0, UR7, !P3 ;  /* 0x0000000700007c0c */ /* 0x000fe2000dfa1270 */
[----:B------:R1:W-:Y:S01]  /*621a0*/  @P2 STG.E.U16 desc[UR10][R26.64], R21 ;  /* 0x000000151a002986 */ /* 0x0003e2000c10150a */
[----:B------:R-:W-:Y:S01]  /*621b0*/  PRMT R3, R29, 0x7632, R3 ;  /* 0x000076321d037816 */ /* 0x000fe20000000003 */
[----:B------:R-:W-:Y:S01]  /*621c0*/  ULDC UR7, c[0x0][0x228] ;  /* 0x00008a0000077ab9 */ /* 0x000fe20000000800 */
[----:B------:R-:W-:Y:S01]  /*621d0*/  ULDC UR13, c[0x0][0x228] ;  /* 0x00008a00000d7ab9 */ /* 0x000fe20000000800 */
[----:B------:R-:W2:Y:S01]  /*621e0*/  LDL.LU R0, [R1+0x410] ;  /* 0x0004100001007983 */ /* 0x000ea20000300800 */
[----:B------:R-:W-:Y:S01]  /*621f0*/  ULDC UR9, c[0x0][0x228] ;  /* 0x00008a0000097ab9 */ /* 0x000fe20000000800 */
[----:B0-----:R-:W-:-:S02]  /*62200*/  IMAD.WIDE R12, R2, 0x2, R24 ;  /* 0x00000002020c7825 */ /* 0x001fc400078e0218 */
[----:B------:R0:W-:Y:S04]  /*62210*/  @P1 STG.E.U16 desc[UR10][R14.64], R28 ;  /* 0x0000001c0e001986 */ /* 0x0001e8000c10150a */
[----:B-1----:R-:W3:Y:S01]  /*62220*/  LDL.LU R21, [R1+0x2044] ;  /* 0x0020440001157983 */ /* 0x002ee20000300800 */
[----:B------:R-:W-:-:S03]  /*62230*/  IMAD.WIDE R4, R2, 0x2, R22 ;  /* 0x0000000202047825 */ /* 0x000fc600078e0216 */
[----:B------:R1:W-:Y:S04]  /*62240*/  @P6 STG.E.U16 desc[UR10][R12.64], R29 ;  /* 0x0000001d0c006986 */ /* 0x0003e8000c10150a */
[----:B0-----:R-:W4:Y:S04]  /*62250*/  LDL R28, [R1+0x13fc] ;  /* 0x0013fc00011c7983 */ /* 0x001f280000100800 */
[----:B------:R-:W2:Y:S04]  /*62260*/  LDL.LU R14, [R1+0x400] ;  /* 0x00040000010e7983 */ /* 0x000ea80000300800 */
[----:B------:R-:W4:Y:S04]  /*62270*/  LDL R15, [R1+0x13dc] ;  /* 0x0013dc00010f7983 */ /* 0x000f280000100800 */
[----:B-1----:R-:W4:Y:S04]  /*62280*/  LDL.LU R29, [R1+0x2040] ;  /* 0x00204000011d7983 */ /* 0x002f280000300800 */
[----:B------:R-:W4:Y:S04]  /*62290*/  LDL R12, [R1+0x13f0] ;  /* 0x0013f000010c7983 */ /* 0x000f280000100800 */
[----:B------:R0:W-:Y:S04]  /*622a0*/  @P4 STG.E.U16 desc[UR10][R4.64], R3 ;  /* 0x0000000304004986 */ /* 0x0001e8000c10150a */
[----:B------:R-:W4:Y:S04]  /*622b0*/  LDL R13, [R1+0x13f8] ;  /* 0x0013f800010d7983 */ /* 0x000f280000100800 */
[----:B0-----:R-:W4:Y:S04]  /*622c0*/  LDL R5, [R1+0x13f4] ;  /* 0x0013f40001057983 */ /* 0x001f280000100800 */
[----:B------:R0:W-:Y:S01]  /*622d0*/  STL [R1+0x2038], R19 ;  /* 0x0020381301007387 */ /* 0x0001e20000100800 */
[----:B---3--:R-:W-:Y:S01]  /*622e0*/  IMAD.WIDE R26, R2, 0x2, R20 ;  /* 0x00000002021a7825 */ /* 0x008fe200078e0214 */
[----:B--2---:R-:W-:-:S04]  /*622f0*/  PRMT R3, R14, 0x7632, R3 ;  /* 0x000076320e037816 */ /* 0x004fc80000000003 */
[----:B------:R1:W-:Y:S01]  /*62300*/  @P5 STG.E.U16 desc[UR10][R26.64], R14 ;  /* 0x0000000e1a005986 */ /* 0x0003e2000c10150a */
[----:B----4-:R-:W-:Y:S01]  /*62310*/  ISETP.LT.AND P6, PT, R12, UR5, !P3 ;  /* 0x000000050c007c0c */ /* 0x010fe2000dfc1270 */
[----:B------:R-:W-:Y:S02]  /*62320*/  ULDC UR5, c[0x0][0x228] ;  /* 0x00008a0000057ab9 */ /* 0x000fe40000000800 */
[----:B------:R-:W-:Y:S01]  /*62330*/  ISETP.LT.AND P4, PT, R28, UR5, !P3 ;  /* 0x000000051c007c0c */ /* 0x000fe2000df81270 */
[----:B------:R-:W-:Y:S01]  /*62340*/  VIADD R28, R15, 0x41 ;  /* 0x000000410f1c7836 */ /* 0x000fe20000000000 */
[----:B------:R-:W-:Y:S02]  /*62350*/  PRMT R29, R0, 0x7632, R29 ;  /* 0x00007632001d7816 */ /* 0x000fe4000000001d */
        /* <DEDUP_REMOVED lines=9> */
[----:B-1----:R-:W-:Y:S01]  /*623f0*/  IMAD.WIDE R14, R2, 0x2, R10 ;  /* 0x00000002020e7825 */ /* 0x002fe200078e020a */
        /* <DEDUP_REMOVED lines=18> */
[----:B------:R-:W-:Y:S01]  /*62520*/  ULDC UR9, c[0x0][0x228] ;  /* 0x00008a0000097ab9 */ /* 0x000fe20000000800 */
[----:B------:R-:W-:Y:S02]  /*62530*/  ISETP.LT.AND P3, PT, R13, UR13, !P3 ;  /* 0x0000000d0d007c0c */ /* 0x000fe4000df61270 */
[----:B------:R-:W-:Y:S01]  /*62540*/  STL [R1+0x202c], R0 ;  /* 0x00202c0001007387 */ /* 0x000fe20000100800 */
[----:B0-----:R-:W-:Y:S01]  /*62550*/  PRMT R27, R4, 0x7632, R27 ;  /* 0x00007632041b7816 */ /* 0x001fe2000000001b */
[----:B------:R-:W-:Y:S01]  /*62560*/  VIADD R26, R5, 0x42 ;  /* 0x00000042051a7836 */ /* 0x000fe20000000000 */
[----:B------:R-:W-:Y:S01]  /*62570*/  ULDC.64 UR12, c[0x0][0x228] ;  /* 0x00008a00000c7ab9 */ /* 0x000fe20000000a00 */
[----:B------:R-:W-:Y:S01]  /*62580*/  IMAD.WIDE R4, R28, 0x2, R24 ;  /* 0x000000021c047825 */ /* 0x000fe200078e0218 */
[----:B------:R0:W-:Y:S02]  /*62590*/  STL [R1+0x2030], R24 ;  /* 0x0020301801007387 */ /* 0x0001e40000100800 */
[----:B------:R-:W-:-:S02]  /*625a0*/  ISETP.GE.AND P1, PT, R26, UR13, PT ;  /* 0x0000000d1a007c0c */ /* 0x000fc4000bf26270 */
[----:B------:R-:W-:Y:S01]  /*625b0*/  ISETP.LT.AND P4, PT, R0, UR7, !P2 ;  /* 0x0000000700007c0c */ /* 0x000fe2000d781270 */
[----:B------:R-:W-:Y:S01]  /*625c0*/  IMAD.WIDE R12, R28, 0x2, R22 ;  /* 0x000000021c0c7825 */ /* 0x000fe200078e0216 */
[----:B------:R-:W-:Y:S01]  /*625d0*/  ULDC UR7, c[0x0][0x228] ;  /* 0x00008a0000077ab9 */ /* 0x000fe20000000800 */
[----:B------:R-:W-:Y:S01]  /*625e0*/  @P3 STG.E.U16 desc[UR10][R2.64], R27 ;  /* 0x0000001b02003986 */ /* 0x000fe2000c10150a */
[----:B------:R-:W-:-:S03]  /*625f0*/  ULDC UR13, c[0x0][0x228] ;  /* 0x00008a00000d7ab9 */ /* 0x000fc60000000800 */
        /* <DEDUP_REMOVED lines=23> */
[----:B------:R-:W-:Y:S01]  /*62770*/  ISETP.LT.AND P3, PT, R2, UR7, !P2 ;  /* 0x0000000702007c0c */ /* 0x000fe2000d761270 */
[C---:B------:R-:W-:Y:S01]  /*62780*/  IMAD.WIDE R4, R28.reuse, 0x2, R16 ;  /* 0x000000021c047825 */ /* 0x040fe200078e0210 */
[----:B------:R-:W-:Y:S01]  /*62790*/  ISETP.LT.AND P4, PT, R27, UR8, !P2 ;  /* 0x000000081b007c0c */ /* 0x000fe2000d781270 */
[----:B-1----:R-:W2:Y:S01]  /*627a0*/  LDL.LU R16, [R1+0x424] ;  /* 0x0004240001107983 */ /* 0x002ea20000300800 */
[----:B------:R-:W-:Y:S01]  /*627b0*/  ISETP.LT.AND P2, PT, R3, UR5, !P2 ;  /* 0x0000000503007c0c */ /* 0x000fe2000d741270 */
[C---:B------:R-:W-:Y:S01]  /*627c0*/  IMAD.WIDE R2, R28.reuse, 0x2, R18 ;  /* 0x000000021c027825 */ /* 0x040fe200078e0212 */
[----:B------:R-:W-:Y:S01]  /*627d0*/  PRMT R29, R25, 0x7632, R29 ;  /* 0x00007632191d7816 */ /* 0x000fe2000000001d */
[----:B------:R1:W-:Y:S01]  /*627e0*/  STL [R1+0x2020], R17 ;  /* 0x0020201101007387 */ /* 0x0003e20000100800 */
[----:B------:R-:W-:Y:S01]  /*627f0*/  ULDC UR5, c[0x0][0x248] ;  /* 0x0000920000057ab9 */ /* 0x000fe20000000800 */
[----:B0-----:R-:W-:Y:S01]  /*62800*/  IMAD.WIDE R14, R28, 0x2, R8 ;  /* 0x000000021c0e7825 */ /* 0x001fe200078e0208 */
[----:B------:R-:W-:Y:S01]  /*62810*/  ULDC UR7, c[0x0][0x228] ;  /* 0x00008a0000077ab9 */ /* 0x000fe20000000800 */
[----:B------:R0:W-:Y:S01]  /*62820*/  @P6 STG.E.U16 desc[UR10][R2.64], R23 ;  /* 0x0000001702006986 */ /* 0x0001e2000c10150a */
[----:B------:R-:W-:-:S03]  /*62830*/  ULDC UR8, c[0x0][0x228] ;  /* 0x00008a0000087ab9 */ /* 0x000fc60000000800 */
        /* <DEDUP_REMOVED lines=49> */
[----:B0-----:R-:W2:Y:S04]  /*62b50*/  LDL R29, [R1+0x13dc] ;  /* 0x0013dc00011d7983 */ /* 0x001ea80000100800 */
[----:B------:R0:W-:Y:S04]  /*62b60*/  STL [R1+0x2014], R11 ;  /* 0x0020140b01007387 */ /* 0x0001e80000100800 */
[----:B0-----:R-:W2:Y:S01]  /*62b70*/  LDL.LU R11, [R1+0x464] ;  /* 0x00046400010b7983 */ /* 0x001ea20000300800 */
[----:B----4-:R-:W-:-:S02]  /*62b80*/  PRMT R28, R25, 0x7632, R28 ;  /* 0x00007632191c7816 */ /* 0x010fc4000000001c */
[----:B---3--:R-:W-:Y:S01]  /*62b90*/  ISETP.LT.AND P5, PT, R12, UR16, !P1 ;  /* 0x000000100c007c0c */ /* 0x008fe2000cfa1270 */
[----:B------:R-:W-:Y:S01]  /*62ba0*/  ULDC.64 UR16, c[0x0][0x228] ;  /* 0x00008a0000107ab9 */ /* 0x000fe20000000a00 */
[----:B--2---:R-:W-:Y:S02]  /*62bb0*/  ISETP.LT.AND P4, PT, R13, UR15, !P1 ;  /* 0x0000000f0d007c0c */ /* 0x004fe4000cf81270 */
[----:B------:R-:W-:Y:S01]  /*62bc0*/  ISETP.LT.AND P2, PT, R4, UR13, !P1 ;  /* 0x0000000d04007c0c */ /* 0x000fe2000cf41270 */
[----:B------:R-:W-:Y:S01]  /*62bd0*/  IMAD.WIDE R12, R3, 0x2, R8 ;  /* 0x00000002030c7825 */ /* 0x000fe200078e0208 */
        /* <DEDUP_REMOVED lines=16> */
[----:B--2---:R-:W2:Y:S04]  /*62ce0*/  LDL.LU R0, [R1+0x2018] ;  /* 0x0020180001007983 */ /* 0x004ea80000300800 */
[----:B------:R-:W2:Y:S04]  /*62cf0*/  LDL R12, [R1+0x13e8] ;  /* 0x0013e800010c7983 */ /* 0x000ea80000100800 */
[----:B------:R-:W2:Y:S04]  /*62d00*/  LDL R13, [R1+0x13f0] ;  /* 0x0013f000010d7983 */ /* 0x000ea80000100800 */
[----:B------:R0:W-:Y:S01]  /*62d10*/  @P1 STG.E.U16 desc[UR10][R4.64], R3 ;  /* 0x0000000304001986 */ /* 0x0001e2000c10150a */
[----:B------:R-:W-:Y:S01]  /*62d20*/  PRMT R28, R11, 0x7632, R28 ;  /* 0x000076320b1c7816 */ /* 0x000fe2000000001c */
[----:B0-----:R-:W-:-:S04]  /*62d30*/  IMAD.WIDE R4, R2, 0x2, R22 ;  /* 0x0000000202047825 */ /* 0x001fc800078e0216 */
[----:B---3--:R-:W-:-:S05]  /*62d40*/  IMAD.WIDE R26, R2, 0x2, R24 ;  /* 0x00000002021a7825 */ /* 0x008fca00078e0218 */
[----:B----4-:R0:W-:Y:S01]  /*62d50*/  @P6 STG.E.U16 desc[UR10][R26.64], R15 ;  /* 0x0000000f1a006986 */ /* 0x0101e2000c10150a */
[----:B--2---:R-:W-:Y:S02]  /*62d60*/  ISETP.LT.AND P5, PT, R0, UR7, !P3 ;  /* 0x0000000700007c0c */ /* 0x004fe4000dfa1270 */
[----:B------:R-:W-:Y:S02]  /*62d70*/  ISETP.LT.AND P4, PT, R13, UR5, !P3 ;  /* 0x000000050d007c0c */ /* 0x000fe4000df81270 */
[----:B------:R-:W-:Y:S02]  /*62d80*/  PRMT R3, R15, 0x7632, R3 ;  /* 0x000076320f037816 */ /* 0x000fe40000000003 */
[----:B------:R-:W-:Y:S02]  /*62d90*/  ISETP.LT.AND P1, PT, R14, UR14, !P3 ;  /* 0x0000000e0e007c0c */ /* 0x000fe4000df21270 */
[----:B------:R-:W-:Y:S01]  /*62da0*/  ISETP.LT.AND P6, PT, R12, UR9, !P3 ;  /* 0x000000090c007c0c */ /* 0x000fe2000dfc1270 */
[C---:B------:R-:W-:Y:S01]  /*62db0*/  IMAD.WIDE R12, R2.reuse, 0x2, R20 ;  /* 0x00000002020c7825 */ /* 0x040fe200078e0214 */
[----:B------:R1:W-:Y:S01]  /*62dc0*/  STL [R1+0x2010], R0 ;  /* 0x0020100001007387 */ /* 0x0003e20000100800 */
[----:B------:R-:W-:Y:S01]  /*62dd0*/  ULDC.64 UR14, c[0x0][0x228] ;  /* 0x00008a00000e7ab9 */ /* 0x000fe20000000a00 */
[----:B------:R-:W-:Y:S01]  /*62de0*/  ULDC UR5, c[0x0][0x228] ;  /* 0x00008a0000057ab9 */ /* 0x000fe20000000800 */
[----:B0-----:R-:W-:Y:S01]  /*62df0*/  IMAD.WIDE R14, R2, 0x2, R18 ;  /* 0x00000002020e7825 */ /* 0x001fe200078e0212 */
[----:B------:R-:W-:Y:S01]  /*62e00*/  ULDC UR9, c[0x0][0x228] ;  /* 0x00008a0000097ab9 */ /* 0x000fe20000000800 */
[----:B------:R-:W-:-:S02]  /*62e10*/  ULDC UR7, c[0x0][0x228] ;  /* 0x00008a0000077ab9 */ /* 0x000fc40000000800 */
[----:B------:R-:W-:Y:S01]  /*62e20*/  VIADD R26, R29, 0x44 ;  /* 0x000000441d1a7836 */ /* 0x000fe20000000000 */
[----:B-1----:R-:W2:Y:S04]  /*62e30*/  LDL R0, [R1+0x428] ;  /* 0x0004280001007983 */ /* 0x002ea80000100800 */
[----:B------:R-:W3:Y:S04]  /*62e40*/  LDL.LU R29, [R1+0x474] ;  /* 0x00047400011d7983 */ /* 0x000ee80000300800 */
[----:B------:R0:W-:Y:S04]  /*62e50*/  @P6 STG.E.U16 desc[UR10][R4.64], R3 ;  /* 0x0000000304006986 */ /* 0x0001e8000c10150a */
[----:B------:R1:W-:Y:S04]  /*62e60*/  @P5 STG.E.U16 desc[UR10][R12.64], R11 ;  /* 0x0000000b0c005986 */ /* 0x0003e8000c10150a */
[----:B------:R4:W-:Y:S04]  /*62e70*/  @P4 STG.E.U16 desc[UR10][R14.64], R28 ;  /* 0x0000001c0e004986 */ /* 0x0009e8000c10150a */
[----:B0-----:R-:W3:Y:S04]  /*62e80*/  LDL R4, [R1+0x1400] ;  /* 0x0014000001047983 */ /* 0x001ee80000100800 */
[----:B------:R-:W3:Y:S04]  /*62e90*/  LDL R5, [R1+0x13fc] ;  /* 0x0013fc0001057983 */ /* 0x000ee80000100800 */
[----:B------:R-:W3:Y:S04]  /*62ea0*/  LDL R3, [R1+0x13e8] ;  /* 0x0013e80001037983 */ /* 0x000ee80000100800 */
[----:B-1----:R-:W3:Y:S04]  /*62eb0*/  LDL.LU R11, [R1+0x2014] ;  /* 0x00201400010b7983 */ /* 0x002ee80000300800 */
[----:B------:R-:W3:Y:S04]  /*62ec0*/  LDL R13, [R1+0x13e0] ;  /* 0x0013e000010d7983 */ /* 0x000ee80000100800 */
[----:B----4-:R-:W4:Y:S04]  /*62ed0*/  LDL R14, [R1+0x13f8] ;  /* 0x0013f800010e7983 */ /* 0x010f280000100800 */
[----:B------:R-:W4:Y:S01]  /*62ee0*/  LDL.LU R15, [R1+0x454] ;  /* 0x00045400010f7983 */ /* 0x000f220000300800 */
[----:B------:R-:W-:Y:S01]  /*62ef0*/  ISETP.GE.AND P2, PT, R26, UR15, PT ;  /* 0x0000000f1a007c0c */ /* 0x000fe2000bf46270 */
[----:B------:R-:W-:-:S02]  /*62f00*/  IMAD.WIDE R26, R2, 0x2, R16 ;  /* 0x00000002021a7825 */ /* 0x000fc400078e0210 */
[----:B------:R-:W-:Y:S01]  /*62f10*/  STL [R1+0x2008], R9 ;  /* 0x0020080901007387 */ /* 0x000fe20000100800 */
[----:B--2---:R-:W-:Y:S02]  /*62f20*/  PRMT R28, R0, 0x7632, R28 ;  /* 0x00007632001c7816 */ /* 0x004fe4000000001c */
[----:B---3--:R-:W-:Y:S01]  /*62f30*/  ISETP.LT.AND P4, PT, R4, UR9, !P3 ;  /* 0x0000000904007c0c */ /* 0x008fe2000df81270 */
[----:B------:R-:W-:Y:S01]  /*62f40*/  ULDC UR9, c[0x0][0x228] ;  /* 0x00008a0000097ab9 */ /* 0x000fe20000000800 */
[----:B------:R-:W-:Y:S01]  /*62f50*/  ISETP.LT.AND P5, PT, R3, UR7, !P2 ;  /* 0x0000000703007c0c */ /* 0x000fe2000d7a1270 */
[----:B------:R-:W-:Y:S01]  /*62f60*/  ULDC UR7, c[0x0][0x228] ;  /* 0x00008a0000077ab9 */ /* 0x000fe20000000800 */
[----:B----4-:R-:W-:Y:S01]  /*62f70*/  @P1 STG.E.U16 desc[UR10][R26.64], R15 ;  /* 0x0000000f1a001986 */ /* 0x010fe2000c10150a */
[----:B------:R-:W-:Y:S01]  /*62f80*/  ISETP.LT.AND P1, PT, R14, UR5, !P3 ;  /* 0x000000050e007c0c */ /* 0x000fe2000df21270 */
[----:B------:R-:W-:Y:S01]  /*62f90*/  ULDC UR5, c[0x0][0x228] ;  /* 0x00008a0000057ab9 */ /* 0x000fe20000000800 */
[----:B------:R-:W-:Y:S01]  /*62fa0*/  ISETP.LT.AND P3, PT, R5, UR13, !P3 ;  /* 0x0000000d05007c0c */ /* 0x000fe2000df61270 */
[----:B------:R-:W-:Y:S01]  /*62fb0*/  IMAD.WIDE R4, R2, 0x2, R10 ;  /* 0x0000000202047825 */ /* 0x000fe200078e020a */
[----:B------:R-:W-:-:S02]  /*62fc0*/  PRMT R12, R15, 0x7632, R12 ;  /* 0x000076320f0c7816 */ /* 0x000fc4000000000c */
[----:B------:R-:W-:Y:S01]  /*62fd0*/  ISETP.LT.AND P6, PT, R13, UR5, !P2 ;  /* 0x000000050d007c0c */ /* 0x000fe2000d7c1270 */
[----:B------:R-:W-:Y:S02]  /*62fe0*/  ULDC UR5, c[0x0][0x248] ;  /* 0x0000920000057ab9 */ /* 0x000fe40000000800 */
[----:B------:R-:W-:Y:S01]  /*62ff0*/  VIADD R3, R2, UR5 ;  /* 0x0000000502037c36 */ /* 0x000fe20008000000 */
[----:B------:R-:W-:-:S03]  /*63000*/  ULDC UR5, c[0x0][0x228] ;  /* 0x00008a0000057ab9 */ /* 0x000fc60000000800 */
[----:B------:R0:W-:Y:S02]  /*63010*/  @P1 STG.E.U16 desc[UR10][R4.64], R12 ;  /* 0x0000000c04001986 */ /* 0x0001e4000c10150a */
[C---:B0-----:R-:W-:Y:S02]  /*63020*/  IMAD.WIDE R4, R2.reuse, 0x2, R8 ;  /* 0x0000000202047825 */ /* 0x041fe400078e0208 */
[----:B------:R-:W2:Y:S02]  /*63030*/  LDL.LU R9, [R1+0x408] ;  /* 0x0004080001097983 */ /* 0x000ea40000300800 */
[----:B------:R-:W-:Y:S01]  /*63040*/  IMAD.WIDE R12, R2, 0x2, R6 ;  /* 0x00000002020c7825 */ /* 0x000fe200078e0206 */
[----:B------:R-:W-:Y:S01]  /*63050*/  PRMT R2, R29, 0x7632, R2 ;  /* 0x000076321d027816 */ /* 0x000fe20000000002 */
[----:B------:R-:W3:Y:S04]  /*63060*/  LDL.LU R0, [R1+0x2010] ;  /* 0x0020100001007983 */ /* 0x000ee80000300800 */
[----:B------:R0:W-:Y:S04]  /*63070*/  @P3 STG.E.U16 desc[UR10][R4.64], R29 ;  /* 0x0000001d04003986 */ /* 0x0001e8000c10150a */
[----:B------:R1:W-:Y:S04]  /*63080*/  @P4 STG.E.U16 desc[UR10][R12.64], R2 ;  /* 0x000000020c004986 */ /* 0x0003e8000c10150a */
[----:B0-----:R-:W4:Y:S04]  /*63090*/  LDL.LU R29, [R1+0x200c] ;  /* 0x00200c00011d7983 */ /* 0x001f280000300800 */
[----:B------:R-:W2:Y:S04]  /*630a0*/  LDL R4, [R1+0x13f8] ;  /* 0x0013f80001047983 */ /* 0x000ea80000100800 */
[----:B------:R-:W4:Y:S04]  /*630b0*/  LDL R5, [R1+0x13dc] ;  /* 0x0013dc0001057983 */ /* 0x000f280000100800 */
[----:B-1----:R-:W3:Y:S04]  /*630c0*/  LDL.LU R2, [R1+0x428] ;  /* 0x0004280001027983 */ /* 0x002ee80000300800 */
[----:B------:R-:W4:Y:S04]  /*630d0*/  LDL R12, [R1+0x13f0] ;  /* 0x0013f000010c7983 */ /* 0x000f280000100800 */
[----:B------:R-:W4:Y:S01]  /*630e0*/  LDL R13, [R1+0x13f4] ;  /* 0x0013f400010d7983 */ /* 0x000f220000100800 */
[----:B------:R-:W-:-:S04]  /*630f0*/  IMAD.WIDE R14, R3, 0x2, R24 ;  /* 0x00000002030e7825 */ /* 0x000fc800078e0218 */
[----:B------:R-:W-:Y:S01]  /*63100*/  IMAD.WIDE R26, R3, 0x2, R22 ;  /* 0x00000002031a7825 */ /* 0x000fe200078e0216 */
[----:B------:R0:W-:Y:S01]  /*63110*/  STL [R1+0x2004], R18 ;  /* 0x0020041201007387 */ /* 0x0001e20000100800 */
[----:B--2---:R-:W-:Y:S01]  /*63120*/  ISETP.LT.AND P3, PT, R4, UR5, !P2 ;  /* 0x0000000504007c0c */ /* 0x004fe2000d761270 */
[----:B------:R-:W-:Y:S02]  /*63130*/  ULDC UR5, c[0x0][0x228] ;  /* 0x00008a0000057ab9 */ /* 0x000fe40000000800 */
[----:B---3--:R1:W-:Y:S01]  /*63140*/  @P6 STG.E.U16 desc[UR10][R14.64], R2 ;  /* 0x000000020e006986 */ /* 0x0083e2000c10150a */
[----:B------:R-:W-:Y:S01]  /*63150*/  ISETP.LT.AND P6, PT, R0, UR9, !P2 ;  /* 0x0000000900007c0c */ /* 0x000fe2000d7c1270 */
[----:B------:R-:W-:Y:S02]  /*63160*/  ULDC UR9, c[0x0][0x228] ;  /* 0x00008a0000097ab9 */ /* 0x000fe40000000800 */
[----:B------:R2:W-:Y:S01]  /*63170*/  @P5 STG.E.U16 desc[UR10][R26.64], R28 ;  /* 0x0000001c1a005986 */ /* 0x0005e2000c10150a */
[----:B----4-:R-:W-:Y:S01]  /*63180*/  ISETP.LT.AND P5, PT, R12, UR7, !P2 ;  /* 0x000000070c007c0c */ /* 0x010fe2000d7a1270 */
[----:B------:R-:W-:Y:S01]  /*63190*/  ULDC UR7, c[0x0][0x228] ;  /* 0x00008a0000077ab9 */ /* 0x000fe20000000800 */
[----:B------:R-:W-:Y:S01]  /*631a0*/  ISETP.LT.AND P4, PT, R13, UR12, !P2 ;  /* 0x0000000c0d007c0c */ /* 0x000fe2000d781270 */
[----:B------:R-:W-:Y:S01]  /*631b0*/  IMAD.WIDE R12, R3, 0x2, R18 ;  /* 0x00000002030c7825 */ /* 0x000fe200078e0212 */
[----:B------:R-:W-:Y:S01]  /*631c0*/  ULDC.64 UR12, c[0x0][0x228] ;  /* 0x00008a00000c7ab9 */ /* 0x000fe20000000a00 */
[----:B0-----:R-:W3:Y:S02]  /*631d0*/  LDL.LU R18, [R1+0x448] ;  /* 0x0004480001127983 */ /* 0x001ee40000300800 */
[----:B-1----:R-:W-:-:S02]  /*631e0*/  VIADD R2, R5, 0x45 ;  /* 0x0000004505027836 */ /* 0x002fc40000000000 */
[----:B------:R-:W-:Y:S01]  /*631f0*/  IMAD.WIDE R4, R3, 0x2, R20 ;  /* 0x0000000203047825 */ /* 0x000fe200078e0214 */
[----:B------:R0:W-:Y:S01]  /*63200*/  STL [R1+0x2000], R19 ;  /* 0x0020001301007387 */ /* 0x0001e20000100800 */
[----:B--2---:R-:W-:Y:S02]  /*63210*/  PRMT R28, R9, 0x7632, R28 ;  /* 0x00007632091c7816 */ /* 0x004fe4000000001c */
[----:B------:R-:W-:Y:S01]  /*63220*/  ISETP.GE.AND P1, PT, R2, UR13, PT ;  /* 0x0000000d02007c0c */ /* 0x000fe2000bf26270 */
[----:B------:R1:W-:Y:S01]  /*63230*/  @P6 STG.E.U16 desc[UR10][R4.64], R9 ;  /* 0x0000000904006986 */ /* 0x0003e2000c10150a */
[C---:B------:R-:W-:Y:S01]  /*63240*/  IMAD.WIDE R14, R3.reuse, 0x2, R16 ;  /* 0x00000002030e7825 */ /* 0x040fe200078e0210 */
[----:B------:R-:W-:Y:S02]  /*63250*/  ULDC UR13, c[0x0][0x228] ;  /* 0x00008a00000d7ab9 */ /* 0x000fe40000000800 */
[----:B0-----:R-:W2:Y:S04]  /*63260*/  LDL.LU R19, [R1+0x418] ;  /* 0x0004180001137983 */ /* 0x001ea80000300800 */
[----:B------:R-:W4:Y:S04]  /*63270*/  LDL R2, [R1+0x13e8] ;  /* 0x0013e80001027983 */ /* 0x000f280000100800 */
[----:B-1----:R-:W3:Y:S04]  /*63280*/  LDL.LU R9, [R1+0x2008] ;  /* 0x0020080001097983 */ /* 0x002ee80000300800 */
[----:B------:R0:W-:Y:S04]  /*63290*/  @P5 STG.E.U16 desc[UR10][R12.64], R28 ;  /* 0x0000001c0c005986 */ /* 0x0001e8000c10150a */
[----:B------:R-:W3:Y:S04]  /*632a0*/  LDL R4, [R1+0x1400] ;  /* 0x0014000001047983 */ /* 0x000ee80000100800 */
[----:B------:R-:W3:Y:S04]  /*632b0*/  LDL R5, [R1+0x13e0] ;  /* 0x0013e00001057983 */ /* 0x000ee80000100800 */
[----:B0-----:R-:W3:Y:S04]  /*632c0*/  LDL R12, [R1+0x13fc] ;  /* 0x0013fc00010c7983 */ /* 0x001ee80000100800 */
[----:B------:R-:W3:Y:S01]  /*632d0*/  LDL.LU R13, [R1+0x438] ;  /* 0x00043800010d7983 */ /* 0x000ee20000300800 */
[----:B------:R-:W-:Y:S01]  /*632e0*/  IMAD.WIDE R26, R3, 0x2, R10 ;  /* 0x00000002031a7825 */ /* 0x000fe200078e020a */
[----:B--2---:R-:W-:-:S02]  /*632f0*/  PRMT R29, R19, 0x7632, R29 ;  /* 0x00007632131d7816 */ /* 0x004fc4000000001d */
[----:B------:R0:W-:Y:S04]  /*63300*/  @P4 STG.E.U16 desc[UR10][R14.64], R19 ;  /* 0x000000130e004986 */ /* 0x0001e8000c10150a */
[----:B------:R1:W-:Y:S01]  /*63310*/  @P3 STG.E.U16 desc[UR10][R26.64], R29 ;  /* 0x0000001d1a003986 */ /* 0x0003e2000c10150a */
[----:B----4-:R-:W-:Y:S02]  /*63320*/  ISETP.LT.AND P5, PT, R2, UR9, !P1 ;  /* 0x0000000902007c0c */ /* 0x010fe4000cfa1270 */
[----:B------:R-:W-:Y:S01]  /*63330*/  ISETP.LT.AND P4, PT, R0, UR7, !P1 ;  /* 0x0000000700007c0c */ /* 0x000fe2000cf81270 */
[----:B------:R-:W-:Y:S01]  /*63340*/  ULDC UR7, c[0x0][0x228] ;  /* 0x00008a0000077ab9 */ /* 0x000fe20000000800 */
[----:B0-----:R-:W2:Y:S01]  /*63350*/  LDL R19, [R1+0x13f0] ;  /* 0x0013f00001137983 */ /* 0x001ea20000100800 */
[----:B---3--:R-:W-:Y:S01]  /*63360*/  ISETP.LT.AND P3, PT, R12, UR5, !P2 ;  /* 0x000000050c007c0c */ /* 0x008fe2000d761270 */
[----:B------:R-:W-:Y:S01]  /*63370*/  ULDC UR5, c[0x0][0x228] ;  /* 0x00008a0000057ab9 */ /* 0x000fe20000000800 */
[----:B------:R-:W-:-:S02]  /*63380*/  ISETP.LT.AND P6, PT, R5, UR13, !P1 ;  /* 0x0000000d05007c0c */ /* 0x000fc4000cfc1270 */
[----:B------:R-:W-:Y:S01]  /*63390*/  PRMT R14, R13, 0x7632, R14 ;  /* 0x000076320d0e7816 */ /* 0x000fe2000000000e */
[----:B------:R-:W-:Y:S01]  /*633a0*/  STL [R1+0x1ff8], R29 ;  /* 0x001ff81d01007387 */ /* 0x000fe20000100800 */
[----:B------:R-:W-:Y:S01]  /*633b0*/  ISETP.LT.AND P2, PT, R4, UR5, !P2 ;  /* 0x0000000504007c0c */ /* 0x000fe2000d741270 */
[----:B------:R-:W-:Y:S01]  /*633c0*/  ULDC UR5, c[0x0][0x248] ;  /* 0x0000920000057ab9 */ /* 0x000fe20000000800 */
[C---:B------:R-:W-:Y:S01]  /*633d0*/  IMAD.WIDE R4, R3.reuse, 0x2, R8 ;  /* 0x0000000203047825 */ /* 0x040fe200078e0208 */
[----:B------:R-:W-:Y:S01]  /*633e0*/  PRMT R15, R18, 0x7632, R15 ;  /* 0x00007632120f7816 */ /* 0x000fe2000000000f */
[----:B------:R-:W-:Y:S02]  /*633f0*/  ULDC UR13, c[0x0][0x228] ;  /* 0x00008a00000d7ab9 */ /* 0x000fe40000000800 */
[C---:B-1----:R-:W-:Y:S01]  /*63400*/  VIADD R26, R3.reuse, UR5 ;  /* 0x00000005031a7c36 */ /* 0x042fe20008000000 */
[----:B------:R0:W-:Y:S01]  /*63410*/  @P3 STG.E.U16 desc[UR10][R4.64], R13 ;  /* 0x0000000d04003986 */ /* 0x0001e2000c10150a */
[----:B------:R-:W-:Y:S01]  /*63420*/  IMAD.WIDE R2, R3, 0x2, R6 ;  /* 0x0000000203027825 */ /* 0x000fe200078e0206 */
[----:B------:R-:W-:-:S02]  /*63430*/  ULDC UR5, c[0x0][0x228] ;  /* 0x00008a0000057ab9 */ /* 0x000fc40000000800 */
[----:B------:R1:W-:Y:S04]  /*63440*/  STL [R1+0x1ffc], R0 ;  /* 0x001ffc0001007387 */ /* 0x0003e80000100800 */
[----:B------:R3:W-:Y:S01]  /*63450*/  @P2 STG.E.U16 desc[UR10][R2.64], R14 ;  /* 0x0000000e02002986 */ /* 0x0007e2000c10150a */
[----:B0-----:R-:W-:-:S03]  /*63460*/  IMAD.WIDE R4, R26, 0x2, R24 ;  /* 0x000000021a047825 */ /* 0x001fc600078e0218 */
[----:B-1----:R-:W4:Y:S01]  /*63470*/  LDL.LU R0, [R1+0x458] ;  /* 0x0004580001007983 */ /* 0x002f220000300800 */
[----:B------:R-:W-:-:S03]  /*63480*/  IMAD.WIDE R12, R26, 0x2, R22 ;  /* 0x000000021a0c7825 */ /* 0x000fc600078e0216 */
[----:B------:R-:W4:Y:S04]  /*63490*/  LDL.LU R29, [R1+0x478] ;  /* 0x00047800011d7983 */ /* 0x000f280000300800 */
[----:B---3--:R-:W3:Y:S04]  /*634a0*/  LDL R14, [R1+0x1400] ;  /* 0x00140000010e7983 */ /* 0x008ee80000100800 */
[----:B------:R0:W-:Y:S04]  /*634b0*/  @P6 STG.E.U16 desc[UR10][R4.64], R18 ;  /* 0x0000001204006986 */ /* 0x0001e8000c10150a */
[----:B------:R1:W-:Y:S04]  /*634c0*/  @P5 STG.E.U16 desc[UR10][R12.64], R15 ;  /* 0x0000000f0c005986 */ /* 0x0003e8000c10150a */
[----:B0-----:R-:W4:Y:S04]  /*634d0*/  LDL.LU R18, [R1+0x2004] ;  /* 0x0020040001127983 */ /* 0x001f280000300800 */
[----:B------:R-:W3:Y:S04]  /*634e0*/  LDL R5, [R1+0x13dc] ;  /* 0x0013dc0001057983 */ /* 0x000ee80000100800 */
[----:B-1----:R-:W4:Y:S01]  /*634f0*/  LDL.LU R15, [R1+0x468] ;  /* 0x00046800010f7983 */ /* 0x002f220000300800 */
[----:B------:R-:W-:-:S03]  /*63500*/  IMAD.WIDE R2, R26, 0x2, R20 ;  /* 0x000000021a027825 */ /* 0x000fc600078e0214 */
[----:B------:R-:W3:Y:S04]  /*63510*/  LDL R12, [R1+0x13f8] ;  /* 0x0013f800010c7983 */ /* 0x000ee80000100800 */
[----:B------:R-:W3:Y:S01]  /*63520*/  LDL R13, [R1+0x13fc] ;  /* 0x0013fc00010d7983 */ /* 0x000ee20000100800 */
[----:B--2---:R-:W-:Y:S01]  /*63530*/  ISETP.LT.AND P2, PT, R19, UR5, !P1 ;  /* 0x0000000513007c0c */ /* 0x004fe2000cf41270 */
[----:B------:R-:W-:Y:S02]  /*63540*/  ULDC UR5, c[0x0][0x228] ;  /* 0x00008a0000057ab9 */ /* 0x000fe40000000800 */
[----:B------:R-:W2:Y:S04]  /*63550*/  LDL.LU R19, [R1+0x2000] ;  /* 0x0020000001137983 */ /* 0x000ea80000300800 */
[----:B----4-:R0:W-:Y:S04]  /*63560*/  @P4 STG.E.U16 desc[UR10][R2.64], R15 ;  /* 0x0000000f02004986 */ /* 0x0101e8000c10150a */
[----:B0-----:R-:W4:Y:S01]  /*63570*/  LDL R3, [R1+0x13f4] ;  /* 0x0013f40001037983 */ /* 0x001f220000100800 */
[----:B------:R-:W-:Y:S01]  /*63580*/  PRMT R4, R15, 0x7632, R4 ;  /* 0x000076320f047816 */ /* 0x000fe20000000004 */
[----:B---3--:R-:W-:Y:S01]  /*63590*/  VIADD R5, R5, 0x46 ;  /* 0x0000004605057836 */ /* 0x008fe20000000000 */
[----:B------:R-:W-:-:S02]  /*635a0*/  ISETP.LT.AND P3, PT, R13, UR7, !P1 ;  /* 0x000000070d007c0c */ /* 0x000fc4000cf61270 */
[----:B------:R-:W-:Y:S01]  /*635b0*/  ISETP.LT.AND P6, PT, R14, UR5, !P1 ;  /* 0x000000050e007c0c */ /* 0x000fe2000cfc1270 */
[----:B------:R-:W-:Y:S01]  /*635c0*/  STL [R1+0x1ff4], R16 ;  /* 0x001ff41001007387 */ /* 0x000fe20000100800 */
[----:B------:R-:W-:Y:S02]  /*635d0*/  PRMT R27, R0, 0x7632, R27 ;  /* 0x00007632001b7816 */ /* 0x000fe4000000001b */
[----:B------:R-:W-:Y:S02]  /*635e0*/  PRMT R28, R29, 0x7632, R28 ;  /* 0x000076321d1c7816 */ /* 0x000fe4000000001c */
[----:B----4-:R-:W-:Y:S01]  /*635f0*/  ISETP.LT.AND P5, PT, R3, UR8, !P1 ;  /* 0x0000000803007c0c */ /* 0x010fe2000cfa1270 */
[----:B------:R-:W-:Y:S01]  /*63600*/  ULDC UR8, c[0x0][0x228] ;  /* 0x00008a0000087ab9 */ /* 0x000fe20000000800 */
[----:B--2---:R-:W-:Y:S01]  /*63610*/  IMAD.WIDE R2, R26, 0x2, R18 ;  /* 0x000000021a027825 */ /* 0x004fe200078e0212 */
[----:B------:R-:W-:Y:S01]  /*63620*/  ISETP.LT.AND P4, PT, R12, UR8, !P1 ;  /* 0x000000080c007c0c */ /* 0x000fe2000cf81270 */
[----:B------:R-:W-:Y:S01]  /*63630*/  ULDC.64 UR8, c[0x0][0x228] ;  /* 0x00008a0000087ab9 */ /* 0x000fe20000000a00 */
[----:B------:R-:W-:Y:S01]  /*63640*/  ULDC UR5, c[0x0][0x248] ;  /* 0x0000920000057ab9 */ /* 0x000fe20000000800 */
[----:B------:R-:W-:Y:S01]  /*63650*/  ISETP.GE.AND P1, PT, R5, UR9, PT ;  /* 0x0000000905007c0c */ /* 0x000fe2000bf26270 */
[----:B------:R0:W-:Y:S01]  /*63660*/  @P2 STG.E.U16 desc[UR10][R2.64], R4 ;  /* 0x0000000402002986 */ /* 0x0001e2000c10150a */
[----:B------:R-:W-:Y:S01]  /*63670*/  IMAD.WIDE R12, R26, 0x2, R8 ;  /* 0x000000021a0c7825 */ /* 0x000fe200078e0208 */
[----:B------:R-:W-:Y:S01]  /*63680*/  ULDC UR7, c[0x0][0x228] ;  /* 0x00008a0000077ab9 */ /* 0x000fe20000000800 */
[----:B------:R-:W-:-:S02]  /*63690*/  ULDC UR9, c[0x0][0x228] ;  /* 0x00008a0000097ab9 */ /* 0x000fc40000000800 */
[C---:B0-----:R-:W-:Y:S02]  /*636a0*/  IMAD.WIDE R2, R26.reuse, 0x2, R16 ;  /* 0x000000021a027825 */ /* 0x041fe400078e0210 */
[----:B------:R-:W2:Y:S02]  /*636b0*/  LDL R16, [R1+0x40c] ;  /* 0x00040c0001107983 */ /* 0x000ea40000100800 */
[C---:B------:R-:W-:Y:S02]  /*636c0*/  IMAD.WIDE R4, R26.reuse, 0x2, R10 ;  /* 0x000000021a047825 */ /* 0x040fe400078e020a */
[----:B------:R0:W-:Y:S04]  /*636d0*/  STL [R1+0x1ff0], R17 ;  /* 0x001ff01101007387 */ /* 0x0001e80000100800 */
[----:B------:R1:W-:Y:S04]  /*636e0*/  @P5 STG.E.U16 desc[UR10][R2.64], R0 ;  /* 0x0000000002005986 */ /* 0x0003e8000c10150a */
[----:B------:R3:W-:Y:S04]  /*636f0*/  @P4 STG.E.U16 desc[UR10][R4.64], R27 ;  /* 0x0000001b04004986 */ /* 0x0007e8000c10150a */
[----:B0-----:R-:W4:Y:S04]  /*63700*/  LDL.LU R17, [R1+0x42c] ;  /* 0x00042c0001117983 */ /* 0x001f280000300800 */
[----:B-1----:R-:W2:Y:S04]  /*63710*/  LDL.LU R0, [R1+0x1ffc] ;  /* 0x001ffc0001007983 */ /* 0x002ea80000300800 */
[----:B---3--:R-:W3:Y:S04]  /*63720*/  LDL R27, [R1+0x13f4] ;  /* 0x0013f400011b7983 */ /* 0x008ee80000100800 */
[----:B------:R-:W4:Y:S04]  /*63730*/  LDL R4, [R1+0x13e0] ;  /* 0x0013e00001047983 */ /* 0x000f280000100800 */
[----:B------:R-:W2:Y:S04]  /*63740*/  LDL R2, [R1+0x13e8] ;  /* 0x0013e80001027983 */ /* 0x000ea80000100800 */
[----:B------:R-:W2:Y:S04]  /*63750*/  LDL R5, [R1+0x13f0] ;  /* 0x0013f00001057983 */ /* 0x000ea80000100800 */
[----:B------:R-:W2:Y:S04]  /*63760*/  LDL R3, [R1+0x13dc] ;  /* 0x0013dc0001037983 */ /* 0x000ea80000100800 */
[----:B------:R0:W-:Y:S04]  /*63770*/  @P3 STG.E.U16 desc[UR10][R12.64], R29 ;  /* 0x0000001d0c003986 */ /* 0x0001e8000c10150a */
[----:B0-----:R-:W2:Y:S01]  /*63780*/  LDL.LU R29, [R1+0x1ff8] ;  /* 0x001ff800011d7983 */ /* 0x001ea20000300800 */
[----:B------:R-:W-:-:S05]  /*63790*/  IMAD.WIDE R14, R26, 0x2, R6 ;  /* 0x000000021a0e7825 */ /* 0x000fca00078e0206 */
[----:B------:R0:W-:Y:S01]  /*637a0*/  @P6 STG.E.U16 desc[UR10][R14.64], R28 ;  /* 0x0000001c0e006986 */ /* 0x0001e2000c10150a */
[----:B---3--:R-:W-:Y:S01]  /*637b0*/  ISETP.LT.AND P3, PT, R27, UR14, !P1 ;  /* 0x0000000e1b007c0c */ /* 0x008fe2000cf61270 */
[----:B------:R-:W-:Y:S02]  /*637c0*/  ULDC UR14, c[0x0][0x228] ;  /* 0x00008a00000e7ab9 */ /* 0x000fe40000000800 */
[----:B----4-:R-:W-:Y:S02]  /*637d0*/  ISETP.LT.AND P2, PT, R4, UR14, !P1 ;  /* 0x0000000e04007c0c */ /* 0x010fe4000cf41270 */
[----:B--2---:R-:W-:Y:S01]  /*637e0*/  ISETP.LT.AND P4, PT, R2, UR13, !P1 ;  /* 0x0000000d02007c0c */ /* 0x004fe2000cf81270 */
[----:B------:R-:W-:Y:S01]  /*637f0*/  VIADD R2, R26, UR5 ;  /* 0x000000051a027c36 */ /* 0x000fe20008000000 */
[----:B------:R-:W-:Y:S01]  /*63800*/  ISETP.LT.AND P5, PT, R0, UR9, !P1 ;  /* 0x0000000900007c0c */ /* 0x000fe2000cfa1270 */
[----:B------:R1:W-:Y:S01]  /*63810*/  STL [R1+0x1fec], R0 ;  /* 0x001fec0001007387 */ /* 0x0003e20000100800 */
[----:B------:R-:W-:Y:S01]  /*63820*/  ISETP.LT.AND P6, PT, R5, UR7, !P1 ;  /* 0x0000000705007c0c */ /* 0x000fe2000cfc1270 */
[----:B------:R-:W-:Y:S01]  /*63830*/  IMAD.WIDE R4, R2, 0x2, R24 ;  /* 0x0000000202047825 */ /* 0x000fe200078e0218 */
[----:B0-----:R-:W-:Y:S01]  /*63840*/  PRMT R28, R17, 0x7632, R28 ;  /* 0x00007632111c7816 */ /* 0x001fe2000000001c */
[----:B------:R-:W-:Y:S01]  /*63850*/  ULDC UR9, c[0x0][0x228] ;  /* 0x00008a0000097ab9 */ /* 0x000fe20000000800 */
[----:B------:R-:W-:Y:S01]  /*63860*/  ULDC UR7, c[0x0][0x228] ;  /* 0x00008a0000077ab9 */ /* 0x000fe20000000800 */
[----:B------:R-:W-:-:S02]  /*63870*/  VIADD R3, R3, 0x47 ;  /* 0x0000004703037836 */ /* 0x000fc40000000000 */
[----:B------:R0:W-:Y:S01]  /*63880*/  @P2 STG.E.U16 desc[UR10][R4.64], R17 ;  /* 0x0000001104002986 */ /* 0x0001e2000c10150a */
[----:B------:R-:W-:Y:S01]  /*63890*/  ULDC UR5, c[0x0][0x228] ;  /* 0x00008a0000057ab9 */ /* 0x000fe20000000800 */
[----:B------:R-:W-:Y:S01]  /*638a0*/  ULDC.64 UR14, c[0x0][0x228] ;  /* 0x00008a00000e7ab9 */ /* 0x000fe20000000a00 */
[----:B------:R-:W-:Y:S01]  /*638b0*/  ULDC UR13, c[0x0][0x228] ;  /* 0x00008a00000d7ab9 */ /* 0x000fe20000000800 */
[----:B-1----:R-:W2:Y:S01]  /*638c0*/  LDL R0, [R1+0x43c] ;  /* 0x00043c0001007983 */ /* 0x002ea20000100800 */
[----:B------:R-:W-:-:S03]  /*638d0*/  PRMT R29, R16, 0x7632, R29 ;  /* 0x00007632101d7816 */ /* 0x000fc6000000001d */
[----:B------:R-:W3:Y:S04]  /*638e0*/  LDL.LU R16, [R1+0x1ff4] ;  /* 0x001ff40001107983 */ /* 0x000ee80000300800 */
[----:B0-----:R-:W3:Y:S04]  /*638f0*/  LDL.LU R17, [R1+0x1ff0] ;  /* 0x001ff00001117983 */ /* 0x001ee80000300800 */
[----:B------:R-:W4:Y:S01]  /*63900*/  LDL.LU R5, [R1+0x40c] ;  /* 0x00040c0001057983 */ /* 0x000f220000300800 */
[----:B------:R-:W-:-:S04]  /*63910*/  IMAD.WIDE R12, R2, 0x2, R22 ;  /* 0x00000002020c7825 */ /* 0x000fc800078e0216 */
[----:B------:R-:W-:Y:S01]  /*63920*/  IMAD.WIDE R14, R2, 0x2, R20 ;  /* 0x00000002020e7825 */ /* 0x000fe200078e0214 */
[----:B------:R-:W-:-:S03]  /*63930*/  ISETP.GE.AND P2, PT, R3, UR17, PT ;  /* 0x0000001103007c0c */ /* 0x000fc6000bf46270 */
[C---:B------:R-:W-:Y:S01]  /*63940*/  IMAD.WIDE R26, R2.reuse, 0x2, R18 ;  /* 0x00000002021a7825 */ /* 0x040fe200078e0212 */
[----:B------:R0:W-:Y:S04]  /*63950*/  @P4 STG.E.U16 desc[UR10][R12.64], R28 ;  /* 0x0000001c0c004986 */ /* 0x0001e8000c10150a */
[----:B------:R-:W2:Y:S04]  /*63960*/  LDL R3, [R1+0x13e0] ;  /* 0x0013e00001037983 */ /* 0x000ea80000100800 */
[----:B0-----:R-:W2:Y:S04]  /*63970*/  LDL.LU R12, [R1+0x41c] ;  /* 0x00041c00010c7983 */ /* 0x001ea80000300800 */
[----:B------:R-:W2:Y:S04]  /*63980*/  LDL R13, [R1+0x1400] ;  /* 0x00140000010d7983 */ /* 0x000ea80000100800 */
[----:B----4-:R0:W-:Y:S04]  /*63990*/  @P5 STG.E.U16 desc[UR10][R14.64], R5 ;  /* 0x000000050e005986 */ /* 0x0101e8000c10150a */
[----:B------:R1:W-:Y:S04]  /*639a0*/  @P6 STG.E.U16 desc[UR10][R26.64], R29 ;  /* 0x0000001d1a006986 */ /* 0x0003e8000c10150a */
[----:B0-----:R-:W4:Y:S04]  /*639b0*/  LDL R15, [R1+0x13fc] ;  /* 0x0013fc00010f7983 */ /* 0x001f280000100800 */
[----:B-1----:R-:W4:Y:S01]  /*639c0*/  LDL R27, [R1+0x13f8] ;  /* 0x0013f800011b7983 */ /* 0x002f220000100800 */
[----:B---3--:R-:W-:-:S03]  /*639d0*/  IMAD.WIDE R4, R2, 0x2, R16 ;  /* 0x0000000202047825 */ /* 0x008fc600078e0210 */
[----:B------:R0:W-:Y:S01]  /*639e0*/  STL [R1+0x1fe4], R29 ;  /* 0x001fe41d01007387 */ /* 0x0001e20000100800 */
[----:B--2---:R-:W-:-:S03]  /*639f0*/  PRMT R26, R12, 0x7632, R26 ;  /* 0x000076320c1a7816 */ /* 0x004fc6000000001a */
[----:B------:R1:W-:Y:S04]  /*63a00*/  @P3 STG.E.U16 desc[UR10][R4.64], R12 ;  /* 0x0000000c04003986 */ /* 0x0003e8000c10150a */
[----:B0-----:R-:W2:Y:S01]  /*63a10*/  LDL.LU R29, [R1+0x45c] ;  /* 0x00045c00011d7983 */ /* 0x001ea20000300800 */
[----:B-1----:R-:W-:-:S03]  /*63a20*/  IMAD.WIDE R4, R2, 0x2, R10 ;  /* 0x0000000202047825 */ /* 0x002fc600078e020a */
[----:B------:R0:W-:Y:S01]  /*63a30*/  STL [R1+0x1fe8], R9 ;  /* 0x001fe80901007387 */ /* 0x0001e20000100800 */
[----:B----4-:R-:W-:Y:S01]  /*63a40*/  ISETP.LT.AND P5, PT, R27, UR9, !P1 ;  /* 0x000000091b007c0c */ /* 0x010fe2000cfa1270 */
[----:B------:R-:W-:Y:S01]  /*63a50*/  ULDC UR9, c[0x0][0x228] ;  /* 0x00008a0000097ab9 */ /* 0x000fe20000000800 */
[----:B------:R-:W-:Y:S01]  /*63a60*/  ISETP.LT.AND P4, PT, R15, UR7, !P1 ;  /* 0x000000070f007c0c */ /* 0x000fe2000cf81270 */
[----:B------:R-:W-:Y:S01]  /*63a70*/  ULDC UR7, c[0x0][0x228] ;  /* 0x00008a0000077ab9 */ /* 0x000fe20000000800 */
[----:B------:R-:W-:Y:S01]  /*63a80*/  ISETP.LT.AND P1, PT, R13, UR5, !P1 ;  /* 0x000000050d007c0c */ /* 0x000fe2000cf21270 */
[----:B------:R-:W-:Y:S01]  /*63a90*/  ULDC UR5, c[0x0][0x248] ;  /* 0x0000920000057ab9 */ /* 0x000fe20000000800 */
[----:B------:R-:W-:Y:S01]  /*63aa0*/  ISETP.LT.AND P3, PT, R3, UR7, !P2 ;  /* 0x0000000703007c0c */ /* 0x000fe2000d761270 */
[C---:B------:R-:W-:Y:S01]  /*63ab0*/  IMAD.WIDE R12, R2.reuse, 0x2, R8 ;  /* 0x00000002020c7825 */ /* 0x040fe200078e0208 */
[----:B------:R-:W-:Y:S01]  /*63ac0*/  ULDC UR7, c[0x0][0x228] ;  /* 0x00008a0000077ab9 */ /* 0x000fe20000000800 */
[----:B0-----:R-:W3:Y:S02]  /*63ad0*/  LDL.LU R9, [R1+0x46c] ;  /* 0x00046c0001097983 */ /* 0x001ee40000300800 */
[C---:B------:R-:W-:Y:S01]  /*63ae0*/  VIADD R3, R2.reuse, UR5 ;  /* 0x0000000502037c36 */ /* 0x040fe20008000000 */
[----:B------:R-:W-:Y:S01]  /*63af0*/  ULDC UR5, c[0x0][0x228] ;  /* 0x00008a0000057ab9 */ /* 0x000fe20000000800 */
[----:B------:R-:W-:Y:S01]  /*63b00*/  IMAD.WIDE R14, R2, 0x2, R6 ;  /* 0x00000002020e7825 */ /* 0x000fe200078e0206 */
[----:B------:R-:W-:Y:S01]  /*63b10*/  PRMT R2, R0, 0x7632, R2 ;  /* 0x0000763200027816 */ /* 0x000fe20000000002 */
[----:B------:R0:W-:Y:S04]  /*63b20*/  @P5 STG.E.U16 desc[UR10][R4.64], R26 ;  /* 0x0000001a04005986 */ /* 0x0001e8000c10150a */
[----:B------:R-:W4:Y:S04]  /*63b30*/  LDL.LU R0, [R1+0x1fec] ;  /* 0x001fec0001007983 */ /* 0x000f280000300800 */
[----:B0-----:R-:W2:Y:S04]  /*63b40*/  LDL.LU R5, [R1+0x43c] ;  /* 0x00043c0001057983 */ /* 0x001ea80000300800 */
[----:B------:R-:W3:Y:S04]  /*63b50*/  LDL R26, [R1+0x13dc] ;  /* 0x0013dc00011a7983 */ /* 0x000ee80000100800 */
[----:B--2---:R0:W-:Y:S04]  /*63b60*/  @P4 STG.E.U16 desc[UR10][R12.64], R5 ;  /* 0x000000050c004986 */ /* 0x0041e8000c10150a */
[----:B------:R1:W-:Y:S04]  /*63b70*/  @P1 STG.E.U16 desc[UR10][R14.64], R2 ;  /* 0x000000020e001986 */ /* 0x0003e8000c10150a */
[----:B0-----:R-:W2:Y:S04]  /*63b80*/  LDL R12, [R1+0x13f4] ;  /* 0x0013f400010c7983 */ /* 0x001ea80000100800 */
[----:B-1----:R-:W3:Y:S04]  /*63b90*/  LDL R14, [R1+0x13e8] ;  /* 0x0013e800010e7983 */ /* 0x002ee80000100800 */
[----:B------:R-:W2:Y:S04]  /*63ba0*/  LDL R13, [R1+0x13f0] ;  /* 0x0013f000010d7983 */ /* 0x000ea80000100800 */
[----:B------:R-:W2:Y:S01]  /*63bb0*/  LDL.LU R15, [R1+0x44c] ;  /* 0x00044c00010f7983 */ /* 0x000ea20000300800 */
[----:B------:R-:W-:Y:S01]  /*63bc0*/  IMAD.WIDE R4, R3, 0x2, R24 ;  /* 0x0000000203047825 */ /* 0x000fe200078e0218 */
[----:B----4-:R-:W-:Y:S01]  /*63bd0*/  ISETP.LT.AND P4, PT, R0, UR9, !P2 ;  /* 0x0000000900007c0c */ /* 0x010fe2000d781270 */
[----:B------:R-:W-:Y:S01]  /*63be0*/  ULDC UR9, c[0x0][0x228] ;  /* 0x00008a0000097ab9 */ /* 0x000fe20000000800 */
[----:B------:R-:W-:Y:S01]  /*63bf0*/  STL [R1+0x1fe0], R19 ;  /* 0x001fe01301007387 */ /* 0x000fe20000100800 */
[----:B------:R-:W-:-:S02]  /*63c00*/  PRMT R28, R29, 0x7632, R28 ;  /* 0x000076321d1c7816 */ /* 0x000fc4000000001c */
[----:B---3--:R-:W-:Y:S01]  /*63c10*/  ISETP.LT.AND P1, PT, R14, UR5, !P2 ;  /* 0x000000050e007c0c */ /* 0x008fe2000d721270 */
[----:B------:R-:W-:Y:S01]  /*63c20*/  ULDC UR5, c[0x0][0x228] ;  /* 0x00008a0000057ab9 */ /* 0x000fe20000000800 */
[----:B--2---:R-:W-:Y:S01]  /*63c30*/  ISETP.LT.AND P5, PT, R13, UR7, !P2 ;  /* 0x000000070d007c0c */ /* 0x004fe2000d7a1270 */
[----:B------:R-:W-:Y:S01]  /*63c40*/  ULDC UR7, c[0x0][0x228] ;  /* 0x00008a0000077ab9 */ /* 0x000fe20000000800 */
[----:B------:R0:W-:Y:S01]  /*63c50*/  @P3 STG.E.U16 desc[UR10][R4.64], R15 ;  /* 0x0000000f04003986 */ /* 0x0001e2000c10150a */
[----:B------:R-:W-:Y:S02]  /*63c60*/  PRMT R2, R15, 0x7632, R2 ;  /* 0x000076320f027816 */ /* 0x000fe40000000002 */
[----:B------:R-:W-:Y:S01]  /*63c70*/  ISETP.LT.AND P3, PT, R12, UR12, !P2 ;  /* 0x0000000c0c007c0c */ /* 0x000fe2000d761270 */
[----:B------:R-:W-:Y:S01]  /*63c80*/  VIADD R12, R26, 0x48 ;  /* 0x000000481a0c7836 */ /* 0x000fe20000000000 */
[----:B------:R-:W-:Y:S01]  /*63c90*/  ISETP.LT.AND P6, PT, R27, UR5, !P2 ;  /* 0x000000051b007c0c */ /* 0x000fe2000d7c1270 */
[----:B------:R-:W-:Y:S01]  /*63ca0*/  ULDC UR5, c[0x0][0x228] ;  /* 0x00008a0000057ab9 */ /* 0x000fe20000000800 */
[----:B0-----:R-:W-:Y:S01]  /*63cb0*/  IMAD.WIDE R4, R3, 0x2, R22 ;  /* 0x0000000203047825 */ /* 0x001fe200078e0216 */
[----:B------:R-:W-:-:S04]  /*63cc0*/  ULDC UR12, c[0x0][0x228] ;  /* 0x00008a00000c7ab9 */ /* 0x000fc80000000800 */
        /* <DEDUP_REMOVED lines=26> */
[C---:B---3--:R-:W-:Y:S01]  /*63e70*/  IMAD.WIDE R4, R3.reuse, 0x2, R8 ;  /* 0x0000000203047825 */ /* 0x048fe200078e0208 */
[----:B------:R-:W-:Y:S01]  /*63e80*/  ISETP.LT.AND P4, PT, R0, UR7, !P1 ;  /* 0x0000000700007c0c */ /* 0x000fe2000cf81270 */
[----:B------:R-:W-:Y:S01]  /*63e90*/  ULDC UR7, c[0x0][0x228] ;  /* 0x00008a0000077ab9 */ /* 0x000fe20000000800 */
[----:B------:R-:W-:Y:S01]  /*63ea0*/  ISETP.LT.AND P6, PT, R2, UR12, !P1 ;  /* 0x0000000c02007c0c */ /* 0x000fe2000cfc1270 */
[C---:B0-----:R-:W-:Y:S01]  /*63eb0*/  VIADD R28, R3.reuse, UR5 ;  /* 0x00000005031c7c36 */ /* 0x041fe20008000000 */
[----:B------:R-:W-:Y:S01]  /*63ec0*/  ULDC UR5, c[0x0][0x228] ;  /* 0x00008a0000057ab9 */ /* 0x000fe20000000800 */
[----:B------:R-:W-:Y:S01]  /*63ed0*/  IMAD.WIDE R2, R3, 0x2, R6 ;  /* 0x0000000203027825 */ /* 0x000fe200078e0206 */
[----:B------:R-:W-:-:S03]  /*63ee0*/  PRMT R26, R12, 0x7632, R26 ;  /* 0x000076320c1a7816 */ /* 0x000fc6000000001a */
[----:B------:R0:W-:Y:S01]  /*63ef0*/  @P3 STG.E.U16 desc[UR10][R4.64], R12 ;  /* 0x0000000c04003986 */ /* 0x0001e2000c10150a */
[----:B------:R-:W-:Y:S01]  /*63f00*/  ULDC UR9, c[0x0][0x228] ;  /* 0x00008a0000097ab9 */ /* 0x000fe20000000800 */
[----:B------:R-:W-:Y:S02]  /*63f10*/  VIADD R27, R13, 0x49 ;  /* 0x000000490d1b7836 */ /* 0x000fe40000000000 */
[----:B0-----:R-:W-:Y:S02]  /*63f20*/  IMAD.WIDE R4, R28, 0x2, R24 ;  /* 0x000000021c047825 */ /* 0x001fe400078e0218 */
[----:B------:R-:W2:Y:S01]  /*63f30*/  LDL.LU R24, [R1+0x4a0] ;  /* 0x0004a00001187983 */ /* 0x000ea20000300800 */
[----:B------:R-:W-:Y:S01]  /*63f40*/  ISETP.LT.AND P2, PT, R15, UR13, !P2 ;  /* 0x0000000d0f007c0c */ /* 0x000fe2000d741270 */
[----:B------:R-:W-:Y:S02]  /*63f50*/  ULDC.64 UR12, c[0x0][0x228] ;  /* 0x00008a00000c7ab9 */ /* 0x000fe40000000a00 */
[----:B------:R0:W-:Y:S01]  /*63f60*/  STL [R1+0x1fd0], R25 ;  /* 0x001fd01901007387 */ /* 0x0001e20000100800 */
[----:B------:R-:W-:-:S02]  /*63f70*/  ISETP.GE.AND P3, PT, R27, UR13, PT ;  /* 0x0000000d1b007c0c */ /* 0x000fc4000bf66270 */
        /* <DEDUP_REMOVED lines=21> */
[----:B---3--:R-:W-:Y:S01]  /*640d0*/  PRMT R29, R25, 0x7632, R29 ;  /* 0x00007632191d7816 */ /* 0x008fe2000000001d */
[----:B0-----:R-:W-:Y:S01]  /*640e0*/  IMAD.WIDE R14, R28, 0x2, R8 ;  /* 0x000000021c0e7825 */ /* 0x001fe200078e0208 */
[----:B------:R-:W-:Y:S01]  /*640f0*/  ISETP.LT.AND P6, PT, R5, UR7, !P1 ;  /* 0x0000000705007c0c */ /* 0x000fe2000cfc1270 */
[----:B------:R-:W-:Y:S01]  /*64100*/  ULDC UR7, c[0x0][0x228] ;  /* 0x00008a0000077ab9 */ /* 0x000fe20000000800 */
[----:B------:R-:W-:Y:S01]  /*64110*/  ISETP.LT.AND P5, PT, R4, UR8, !P1 ;  /* 0x0000000804007c0c */ /* 0x000fe2000cfa1270 */
[----:B------:R-:W-:Y:S01]  /*64120*/  ULDC UR8, c[0x0][0x228] ;  /* 0x00008a0000087ab9 */ /* 0x000fe20000000800 */
[----:B------:R-:W-:Y:S01]  /*64130*/  ISETP.LT.AND P2, PT, R2, UR7, !P1 ;  /* 0x0000000702007c0c */ /* 0x000fe2000cf41270 */
[----:B------:R-:W-:Y:S01]  /*64140*/  IMAD.WIDE R4, R28, 0x2, R16 ;  /* 0x000000021c047825 */ /* 0x000fe200078e0210 */
[----:B------:R-:W-:Y:S01]  /*64150*/  ISETP.LT.AND P4, PT, R26, UR8, !P1 ;  /* 0x000000081a007c0c */ /* 0x000fe2000cf81270 */
[----:B------:R-:W2:Y:S01]  /*64160*/  LDL.LU R16, [R1+0x4c0] ;  /* 0x0004c00001107983 */ /* 0x000ea20000300800 */
[----:B------:R-:W-:Y:S01]  /*64170*/  ISETP.LT.AND P1, PT, R3, UR5, !P1 ;  /* 0x0000000503007c0c */ /* 0x000fe2000cf21270 */
[C---:B------:R-:W-:Y:S01]  /*64180*/  IMAD.WIDE R2, R28.reuse, 0x2, R18 ;  /* 0x000000021c027825 */ /* 0x040fe200078e0212 */
[----:B------:R-:W-:Y:S01]  /*64190*/  ULDC UR5, c[0x0][0x248] ;  /* 0x0000920000057ab9 */ /* 0x000fe20000000800 */
[----:B------:R0:W-:Y:S01]  /*641a0*/  STL [R1+0x1fc8], R17 ;  /* 0x001fc81101007387 */ /* 0x0001e20000100800 */
[----:B------:R-:W-:Y:S01]  /*641b0*/  ULDC UR7, c[0x0][0x228] ;  /* 0x00008a0000077ab9 */ /* 0x000fe20000000800 */
[C---:B------:R-:W-:Y:S01]  /*641c0*/  IMAD.WIDE R26, R28.reuse, 0x2, R6 ;  /* 0x000000021c1a7825 */ /* 0x040fe200078e0206 */
[----:B------:R-:W-:Y:S01]  /*641d0*/  ULDC UR8, c[0x0][0x228] ;  /* 0x00008a0000087ab9 */ /* 0x000fe20000000800 */
        /* <DEDUP_REMOVED lines=12> */
[----:B-1----:R-:W3:Y:S04]  /*642a0*/  LDL.LU R25, [R1+0x1fd0] ;  /* 0x001fd00001197983 */ /* 0x002ee80000300800 */
        /* <DEDUP_REMOVED lines=10> */
[----:B0-----:R-:W-:Y:S01]  /*64350*/  PRMT R29, R17, 0x7632, R29 ;  /* 0x00007632111d7816 */ /* 0x001fe2000000001d */
[----:B------:R-:W-:Y:S01]  /*64360*/  ULDC UR7, c[0x0][0x228] ;  /* 0x00008a0000077ab9 */ /* 0x000fe20000000800 */
        /* <DEDUP_REMOVED lines=28> */
[----:B---3--:R-:W-:Y:S02]  /*64530*/  ISETP.LT.AND P5, PT, R12, UR16, !P3 ;  /* 0x000000100c007c0c */ /* 0x008fe4000dfa1270 */
        /* <DEDUP_REMOVED lines=72> */
[----:B------:R-:W2:Y:S02]  /*649c0*/  LDL R8, [R1+0x4e4] ;  /* 0x0004e40001087983 */ /* 0x000ea40000100800 */
[----:B------:R-:W-:Y:S01]  /*649d0*/  IMAD.WIDE R12, R2, 0x2, R6 ;  /* 0x00000002020c7825 */ /* 0x000fe200078e0206 */
[----:B------:R-:W-:Y:S01]  /*649e0*/  PRMT R2, R29, 0x7632, R2 ;  /* 0x000076321d027816 */ /* 0x000fe20000000002 */
[----:B------:R0:W-:Y:S04]  /*649f0*/  STL [R1+0x1fac], R9 ;  /* 0x001fac0901007387 */ /* 0x0001e80000100800 */
[----:B------:R1:W-:Y:S04]  /*64a00*/  @P1 STG.E.U16 desc[UR10][R4.64], R29 ;  /* 0x0000001d04001986 */ /* 0x0003e8000c10150a */
[----:B0-----:R-:W3:Y:S04]  /*64a10*/  LDL.LU R9, [R1+0x4d4] ;  /* 0x0004d40001097983 */ /* 0x001ee80000300800 */
[----:B------:R-:W4:Y:S04]  /*64a20*/  LDL.LU R0, [R1+0x1fb8] ;  /* 0x001fb80001007983 */ /* 0x000f280000300800 */
[----:B-1----:R-:W2:Y:S04]  /*64a30*/  LDL.LU R29, [R1+0x1fb4] ;  /* 0x001fb400011d7983 */ /* 0x002ea80000300800 */
[----:B------:R-:W3:Y:S04]  /*64a40*/  LDL R4, [R1+0x13f8] ;  /* 0x0013f80001047983 */ /* 0x000ee80000100800 */
[----:B------:R-:W4:Y:S04]  /*64a50*/  LDL R5, [R1+0x13dc] ;  /* 0x0013dc0001057983 */ /* 0x000f280000100800 */
[----:B------:R0:W-:Y:S04]  /*64a60*/  @P4 STG.E.U16 desc[UR10][R12.64], R2 ;  /* 0x000000020c004986 */ /* 0x0001e8000c10150a */
[----:B0-----:R-:W4:Y:S04]  /*64a70*/  LDL.LU R2, [R1+0x4c4] ;  /* 0x0004c40001027983 */ /* 0x001f280000300800 */
[----:B------:R-:W4:Y:S04]  /*64a80*/  LDL R12, [R1+0x13f0] ;  /* 0x0013f000010c7983 */ /* 0x000f280000100800 */
[----:B------:R-:W4:Y:S01]  /*64a90*/  LDL R13, [R1+0x13f4] ;  /* 0x0013f400010d7983 */ /* 0x000f220000100800 */
[----:B------:R-:W-:-:S04]  /*64aa0*/  IMAD.WIDE R14, R3, 0x2, R24 ;  /* 0x00000002030e7825 */ /* 0x000fc800078e0218 */
[----:B------:R-:W-:Y:S01]  /*64ab0*/  IMAD.WIDE R26, R3, 0x2, R22 ;  /* 0x00000002031a7825 */ /* 0x000fe200078e0216 */
[----:B------:R0:W-:Y:S01]  /*64ac0*/  STL [R1+0x1fa8], R18 ;  /* 0x001fa81201007387 */ /* 0x0001e20000100800 */
[----:B--2---:R-:W-:Y:S02]  /*64ad0*/  PRMT R29, R8, 0x7632, R29 ;  /* 0x00007632081d7816 */ /* 0x004fe4000000001d */
[----:B---3--:R-:W-:Y:S01]  /*64ae0*/  ISETP.LT.AND P3, PT, R4, UR5, !P2 ;  /* 0x0000000504007c0c */ /* 0x008fe2000d761270 */
[----:B------:R-:W-:Y:S01]  /*64af0*/  ULDC UR5, c[0x0][0x228] ;  /* 0x00008a0000057ab9 */ /* 0x000fe20000000800 */
[----:B----4-:R1:W-:Y:S01]  /*64b00*/  @P6 STG.E.U16 desc[UR10][R14.64], R2 ;  /* 0x000000020e006986 */ /* 0x0103e2000c10150a */
[----:B------:R-:W-:Y:S01]  /*64b10*/  ISETP.LT.AND P6, PT, R0, UR9, !P2 ;  /* 0x0000000900007c0c */ /* 0x000fe2000d7c1270 */
[----:B------:R-:W-:Y:S02]  /*64b20*/  ULDC UR9, c[0x0][0x228] ;  /* 0x00008a0000097ab9 */ /* 0x000fe40000000800 */
[----:B------:R2:W-:Y:S01]  /*64b30*/  @P5 STG.E.U16 desc[UR10][R26.64], R28 ;  /* 0x0000001c1a005986 */ /* 0x0005e2000c10150a */
[----:B------:R-:W-:Y:S01]  /*64b40*/  ISETP.LT.AND P5, PT, R12, UR7, !P2 ;  /* 0x000000070c007c0c */ /* 0x000fe2000d7a1270 */
        /* <DEDUP_REMOVED lines=13> */
[----:B0-----:R-:W2:Y:S04]  /*64c20*/  LDL R19, [R1+0x13fc] ;  /* 0x0013fc0001137983 */ /* 0x001ea80000100800 */
[----:B------:R-:W4:Y:S04]  /*64c30*/  LDL.LU R8, [R1+0x1fb0] ;  /* 0x001fb00001087983 */ /* 0x000f280000300800 */
[----:B------:R-:W3:Y:S04]  /*64c40*/  LDL R2, [R1+0x13e8] ;  /* 0x0013e80001027983 */ /* 0x000ee80000100800 */
[----:B-1----:R-:W4:Y:S04]  /*64c50*/  LDL.LU R9, [R1+0x1fac] ;  /* 0x001fac0001097983 */ /* 0x002f280000300800 */
[----:B------:R-:W2:Y:S01]  /*64c60*/  LDL.LU R4, [R1+0x4e4] ;  /* 0x0004e40001047983 */ /* 0x000ea20000300800 */
[----:B------:R-:W-:-:S03]  /*64c70*/  IMAD.WIDE R26, R3, 0x2, R10 ;  /* 0x00000002031a7825 */ /* 0x000fc600078e020a */
[----:B------:R-:W3:Y:S04]  /*64c80*/  LDL R5, [R1+0x1400] ;  /* 0x0014000001057983 */ /* 0x000ee80000100800 */
[----:B------:R0:W-:Y:S04]  /*64c90*/  @P5 STG.E.U16 desc[UR10][R12.64], R28 ;  /* 0x0000001c0c005986 */ /* 0x0001e8000c10150a */
[----:B0-----:R-:W4:Y:S04]  /*64ca0*/  LDL.LU R13, [R1+0x4f4] ;  /* 0x0004f400010d7983 */ /* 0x001f280000300800 */
[----:B------:R-:W-:Y:S04]  /*64cb0*/  STL [R1+0x1f6c], R29 ;  /* 0x001f6c1d01007387 */ /* 0x000fe80000100800 */
[----:B--2---:R-:W-:Y:S04]  /*64cc0*/  @P4 STG.E.U16 desc[UR10][R14.64], R4 ;  /* 0x000000040e004986 */ /* 0x004fe8000c10150a */
[----:B------:R0:W-:Y:S04]  /*64cd0*/  @P3 STG.E.U16 desc[UR10][R26.64], R29 ;  /* 0x0000001d1a003986 */ /* 0x0001e8000c10150a */
[----:B0-----:R-:W2:Y:S01]  /*64ce0*/  LDL R29, [R1+0x13e0] ;  /* 0x0013e000011d7983 */ /* 0x001ea20000100800 */
[----:B------:R-:W-:Y:S01]  /*64cf0*/  ISETP.LT.AND P3, PT, R19, UR5, !P2 ;  /* 0x0000000513007c0c */ /* 0x000fe2000d761270 */
[----:B------:R-:W-:-:S02]  /*64d00*/  ULDC UR5, c[0x0][0x228] ;  /* 0x00008a0000057ab9 */ /* 0x000fc40000000800 */
[----:B------:R-:W2:Y:S01]  /*64d10*/  LDL R19, [R1+0x13f0] ;  /* 0x0013f00001137983 */ /* 0x000ea20000100800 */
[----:B---3--:R-:W-:Y:S01]  /*64d20*/  ISETP.LT.AND P2, PT, R5, UR5, !P2 ;  /* 0x0000000505007c0c */ /* 0x008fe2000d741270 */
[----:B------:R-:W-:Y:S01]  /*64d30*/  ULDC UR5, c[0x0][0x248] ;  /* 0x0000920000057ab9 */ /* 0x000fe20000000800 */
[----:B------:R-:W-:Y:S01]  /*64d40*/  ISETP.LT.AND P5, PT, R2, UR9, !P1 ;  /* 0x0000000902007c0c */ /* 0x000fe2000cfa1270 */
[----:B----4-:R-:W-:Y:S01]  /*64d50*/  IMAD.WIDE R4, R3, 0x2, R8 ;  /* 0x0000000203047825 */ /* 0x010fe200078e0208 */
[----:B------:R-:W-:-:S03]  /*64d60*/  PRMT R14, R13, 0x7632, R14 ;  /* 0x000076320d0e7816 */ /* 0x000fc6000000000e */
[C---:B------:R-:W-:Y:S01]  /*64d70*/  VIADD R26, R3.reuse, UR5 ;  /* 0x00000005031a7c36 */ /* 0x040fe20008000000 */
[----:B------:R-:W-:Y:S01]  /*64d80*/  ISETP.LT.AND P4, PT, R0, UR7, !P1 ;  /* 0x0000000700007c0c */ /* 0x000fe2000cf81270 */
[----:B------:R-:W-:Y:S01]  /*64d90*/  IMAD.WIDE R2, R3, 0x2, R6 ;  /* 0x0000000203027825 */ /* 0x000fe200078e0206 */
[----:B------:R0:W-:Y:S01]  /*64da0*/  @P3 STG.E.U16 desc[UR10][R4.64], R13 ;  /* 0x0000000d04003986 */ /* 0x0001e2000c10150a */
[----:B------:R-:W-:Y:S01]  /*64db0*/  PRMT R15, R18, 0x7632, R15 ;  /* 0x00007632120f7816 */ /* 0x000fe2000000000f */
[----:B------:R-:W-:Y:S01]  /*64dc0*/  ULDC UR5, c[0x0][0x228] ;  /* 0x00008a0000057ab9 */ /* 0x000fe20000000800 */
[----:B------:R-:W-:Y:S01]  /*64dd0*/  ULDC UR7, c[0x0][0x228] ;  /* 0x00008a0000077ab9 */ /* 0x000fe20000000800 */
[----:B------:R1:W-:Y:S01]  /*64de0*/  @P2 STG.E.U16 desc[UR10][R2.64], R14 ;  /* 0x0000000e02002986 */ /* 0x0003e2000c10150a */
[----:B0-----:R-:W-:-:S04]  /*64df0*/  IMAD.WIDE R4, R26, 0x2, R24 ;  /* 0x000000021a047825 */ /* 0x001fc800078e0218 */
[----:B------:R-:W-:-:S04]  /*64e00*/  IMAD.WIDE R12, R26, 0x2, R22 ;  /* 0x000000021a0c7825 */ /* 0x000fc800078e0216 */
[----:B-1----:R-:W-:Y:S01]  /*64e10*/  IMAD.WIDE R2, R26, 0x2, R20 ;  /* 0x000000021a027825 */ /* 0x002fe200078e0214 */
[----:B--2---:R-:W-:Y:S01]  /*64e20*/  ISETP.LT.AND P6, PT, R29, UR13, !P1 ;  /* 0x0000000d1d007c0c */ /* 0x004fe2000cfc1270 */
[----:B------:R0:W-:Y:S04]  /*64e30*/  STL [R1+0x1f9c], R29 ;  /* 0x001f9c1d01007387 */ /* 0x0001e80000100800 */
[----:B0-----:R-:W2:Y:S04]  /*64e40*/  LDL.LU R29, [R1+0x4a8] ;  /* 0x0004a800011d7983 */ /* 0x001ea80000300800 */
[----:B------:R0:W-:Y:S04]  /*64e50*/  STL [R1+0x1fa0], R0 ;  /* 0x001fa00001007387 */ /* 0x0001e80000100800 */
[----:B------:R-:W3:Y:S04]  /*64e60*/  LDL R14, [R1+0x1400] ;  /* 0x00140000010e7983 */ /* 0x000ee80000100800 */
[----:B------:R-:W-:Y:S04]  /*64e70*/  @P6 STG.E.U16 desc[UR10][R4.64], R18 ;  /* 0x0000001204006986 */ /* 0x000fe8000c10150a */
[----:B0-----:R-:W4:Y:S04]  /*64e80*/  LDL R0, [R1+0x4b8] ;  /* 0x0004b80001007983 */ /* 0x001f280000100800 */
[----:B------:R0:W-:Y:S01]  /*64e90*/  STL [R1+0x1f98], R21 ;  /* 0x001f981501007387 */ /* 0x0001e20000100800 */
[----:B------:R-:W-:Y:S01]  /*64ea0*/  ISETP.LT.AND P3, PT, R19, UR5, !P1 ;  /* 0x0000000513007c0c */ /* 0x000fe2000cf61270 */
[----:B------:R-:W-:-:S02]  /*64eb0*/  ULDC UR5, c[0x0][0x228] ;  /* 0x00008a0000057ab9 */ /* 0x000fc40000000800 */
[----:B------:R1:W-:Y:S04]  /*64ec0*/  @P5 STG.E.U16 desc[UR10][R12.64], R15 ;  /* 0x0000000f0c005986 */ /* 0x0003e8000c10150a */
[----:B0-----:R-:W3:Y:S04]  /*64ed0*/  LDL R21, [R1+0x13f4] ;  /* 0x0013f40001157983 */ /* 0x001ee80000100800 */
[----:B------:R-:W3:Y:S04]  /*64ee0*/  LDL.LU R18, [R1+0x1fa8] ;  /* 0x001fa80001127983 */ /* 0x000ee80000300800 */
[----:B------:R-:W3:Y:S04]  /*64ef0*/  LDL R5, [R1+0x13dc] ;  /* 0x0013dc0001057983 */ /* 0x000ee80000100800 */
[----:B-1----:R-:W3:Y:S04]  /*64f00*/  LDL.LU R15, [R1+0x498] ;  /* 0x00049800010f7983 */ /* 0x002ee80000300800 */
[----:B------:R-:W3:Y:S04]  /*64f10*/  LDL R12, [R1+0x13f8] ;  /* 0x0013f800010c7983 */ /* 0x000ee80000100800 */
[----:B------:R-:W3:Y:S04]  /*64f20*/  LDL R13, [R1+0x13fc] ;  /* 0x0013fc00010d7983 */ /* 0x000ee80000100800 */
[----:B------:R-:W3:Y:S04]  /*64f30*/  LDL.LU R19, [R1+0x1fa4] ;  /* 0x001fa40001137983 */ /* 0x000ee80000300800 */
[----:B------:R-:W-:Y:S01]  /*64f40*/  STL [R1+0x1f94], R11 ;  /* 0x001f940b01007387 */ /* 0x000fe20000100800 */
[----:B--2---:R-:W-:-:S02]  /*64f50*/  PRMT R27, R29, 0x7632, R27 ;  /* 0x000076321d1b7816 */ /* 0x004fc4000000001b */
[----:B----4-:R-:W-:Y:S02]  /*64f60*/  PRMT R28, R0, 0x7632, R28 ;  /* 0x00007632001c7816 */ /* 0x010fe4000000001c */
[----:B---3--:R-:W-:Y:S01]  /*64f70*/  ISETP.LT.AND P6, PT, R21, UR8, !P1 ;  /* 0x0000000815007c0c */ /* 0x008fe2000cfc1270 */
[----:B------:R-:W-:Y:S01]  /*64f80*/  ULDC UR8, c[0x0][0x228] ;  /* 0x00008a0000087ab9 */ /* 0x000fe20000000800 */
[----:B------:R-:W-:Y:S01]  /*64f90*/  VIADD R5, R5, 0x4e ;  /* 0x0000004e05057836 */ /* 0x000fe20000000000 */
[----:B------:R0:W-:Y:S01]  /*64fa0*/  @P4 STG.E.U16 desc[UR10][R2.64], R15 ;  /* 0x0000000f02004986 */ /* 0x0001e2000c10150a */
[----:B------:R-:W-:Y:S02]  /*64fb0*/  PRMT R4, R15, 0x7632, R4 ;  /* 0x000076320f047816 */ /* 0x000fe40000000004 */
[----:B------:R-:W-:Y:S01]  /*64fc0*/  ISETP.LT.AND P5, PT, R12, UR8, !P1 ;  /* 0x000000080c007c0c */ /* 0x000fe2000cfa1270 */
[----:B------:R-:W-:Y:S01]  /*64fd0*/  ULDC UR8, c[0x0][0x22c] ;  /* 0x00008b0000087ab9 */ /* 0x000fe20000000800 */
[----:B------:R-:W-:Y:S01]  /*64fe0*/  ISETP.LT.AND P4, PT, R13, UR7, !P1 ;  /* 0x000000070d007c0c */ /* 0x000fe2000cf81270 */
[----:B------:R-:W-:Y:S01]  /*64ff0*/  ULDC UR7, c[0x0][0x22c] ;  /* 0x00008b0000077ab9 */ /* 0x000fe20000000800 */
[----:B0-----:R-:W-:Y:S01]  /*65000*/  IMAD.WIDE R2, R26, 0x2, R18 ;  /* 0x000000021a027825 */ /* 0x001fe200078e0212 */
[----:B------:R-:W-:Y:S01]  /*65010*/  ISETP.GE.AND P2, PT, R5, UR7, PT ;  /* 0x0000000705007c0c */ /* 0x000fe2000bf46270 */
[----:B------:R-:W-:-:S03]  /*65020*/  ULDC UR7, c[0x0][0x228] ;  /* 0x00008a0000077ab9 */ /* 0x000fc60000000800 */
[----:B------:R0:W-:Y:S02]  /*65030*/  @P3 STG.E.U16 desc[UR10][R2.64], R4 ;  /* 0x0000000402003986 */ /* 0x0001e4000c10150a */
[----:B0-----:R-:W-:-:S04]  /*65040*/  IMAD.WIDE R2, R26, 0x2, R16 ;  /* 0x000000021a027825 */ /* 0x001fc800078e0210 */
[----:B------:R-:W-:Y:S01]  /*65050*/  IMAD.WIDE R4, R26, 0x2, R10 ;  /* 0x000000021a047825 */ /* 0x000fe200078e020a */
[----:B------:R0:W-:Y:S04]  /*65060*/  @P6 STG.E.U16 desc[UR10][R2.64], R29 ;  /* 0x0000001d02006986 */ /* 0x0001e8000c10150a */
[----:B------:R-:W2:Y:S04]  /*65070*/  LDL.LU R11, [R1+0x4d8] ;  /* 0x0004d800010b7983 */ /* 0x000ea80000300800 */
[----:B------:R-:W3:Y:S04]  /*65080*/  LDL.LU R0, [R1+0x1fa0] ;  /* 0x001fa00001007983 */ /* 0x000ee80000300800 */
[----:B0-----:R-:W4:Y:S04]  /*65090*/  LDL.LU R29, [R1+0x1f9c] ;  /* 0x001f9c00011d7983 */ /* 0x001f280000300800 */
[----:B------:R-:W2:Y:S04]  /*650a0*/  LDL R2, [R1+0x13e8] ;  /* 0x0013e80001027983 */ /* 0x000ea80000100800 */
[----:B------:R-:W4:Y:S04]  /*650b0*/  LDL R3, [R1+0x13dc] ;  /* 0x0013dc0001037983 */ /* 0x000f280000100800 */
[----:B------:R0:W-:Y:S04]  /*650c0*/  @P5 STG.E.U16 desc[UR10][R4.64], R27 ;  /* 0x0000001b04005986 */ /* 0x0001e8000c10150a */
[----:B0-----:R-:W4:Y:S01]  /*650d0*/  LDL.LU R4, [R1+0x4b8] ;  /* 0x0004b80001047983 */ /* 0x001f220000300800 */
[----:B------:R-:W-:Y:S01]  /*650e0*/  ISETP.LT.AND P1, PT, R14, UR5, !P1 ;  /* 0x000000050e007c0c */ /* 0x000fe2000cf21270 */
[C---:B------:R-:W-:Y:S01]  /*650f0*/  IMAD.WIDE R12, R26.reuse, 0x2, R8 ;  /* 0x000000021a0c7825 */ /* 0x040fe200078e0208 */
[----:B------:R-:W-:Y:S01]  /*65100*/  ULDC UR5, c[0x0][0x228] ;  /* 0x00008a0000057ab9 */ /* 0x000fe20000000800 */
[----:B------:R-:W4:Y:S02]  /*65110*/  LDL R5, [R1+0x13f0] ;  /* 0x0013f00001057983 */ /* 0x000f240000100800 */
[----:B------:R-:W-:-:S02]  /*65120*/  IMAD.WIDE R14, R26, 0x2, R6 ;  /* 0x000000021a0e7825 */ /* 0x000fc400078e0206 */
[----:B------:R-:W4:Y:S01]  /*65130*/  LDL R27, [R1+0x13f8] ;  /* 0x0013f800011b7983 */ /* 0x000f220000100800 */
[----:B--2---:R-:W-:Y:S01]  /*65140*/  ISETP.LT.AND P5, PT, R2, UR7, !P0 ;  /* 0x0000000702007c0c */ /* 0x004fe2000c7a1270 */
[----:B------:R-:W-:Y:S02]  /*65150*/  ULDC UR7, c[0x0][0x228] ;  /* 0x00008a0000077ab9 */ /* 0x000fe40000000800 */
[----:B---3--:R-:W-:Y:S01]  /*65160*/  ISETP.LT.AND P6, PT, R0, UR7, !P0 ;  /* 0x0000000700007c0c */ /* 0x008fe2000c7c1270 */
[----:B----4-:R-:W-:Y:S01]  /*65170*/  VIADD R3, R3, 0x4f ;  /* 0x0000004f03037836 */ /* 0x010fe20000000000 */
[----:B------:R-:W-:Y:S01]  /*65180*/  ULDC UR7, c[0x0][0x248] ;  /* 0x0000920000077ab9 */ /* 0x000fe20000000800 */
[----:B------:R-:W-:Y:S04]  /*65190*/  @P4 STG.E.U16 desc[UR10][R12.64], R4 ;  /* 0x000000040c004986 */ /* 0x000fe8000c10150a */
[----:B------:R0:W-:Y:S01]  /*651a0*/  @P1 STG.E.U16 desc[UR10][R14.64], R28 ;  /* 0x0000001c0e001986 */ /* 0x0001e2000c10150a */
[----:B------:R-:W-:Y:S01]  /*651b0*/  ISETP.LT.AND P1, PT, R29, UR5, !P0 ;  /* 0x000000051d007c0c */ /* 0x000fe2000c721270 */
[----:B------:R-:W-:-:S02]  /*651c0*/  ULDC UR5, c[0x0][0x248] ;  /* 0x0000920000057ab9 */ /* 0x000fc40000000800 */
[----:B------:R-:W-:Y:S01]  /*651d0*/  VIADD R2, R26, UR5 ;  /* 0x000000051a027c36 */ /* 0x000fe20008000000 */
[----:B------:R-:W-:Y:S02]  /*651e0*/  ULDC UR5, c[0x0][0x228] ;  /* 0x00008a0000057ab9 */ /* 0x000fe40000000800 */
[----:B------:R-:W-:Y:S01]  /*651f0*/  ISETP.LT.AND P4, PT, R21, UR5, !P0 ;  /* 0x0000000515007c0c */ /* 0x000fe2000c781270 */
[----:B0-----:R-:W2:Y:S01]  /*65200*/  LDL.LU R15, [R1+0x4c8] ;  /* 0x0004c800010f7983 */ /* 0x001ea20000300800 */
[----:B------:R-:W-:Y:S01]  /*65210*/  ISETP.LT.AND P3, PT, R5, UR14, !P0 ;  /* 0x0000000e05007c0c */ /* 0x000fe2000c761270 */
[C---:B------:R-:W-:Y:S01]  /*65220*/  IMAD.WIDE R12, R2.reuse, 0x2, R22 ;  /* 0x00000002020c7825 */ /* 0x040fe200078e0216 */
[----:B------:R-:W-:Y:S01]  /*65230*/  ULDC UR5, c[0x0][0x22c] ;  /* 0x00008b0000057ab9 */ /* 0x000fe20000000800 */
[----:B------:R0:W-:Y:S04]  /*65240*/  STL [R1+0x1f74], R28 ;  /* 0x001f741c01007387 */ /* 0x0001e80000100800 */
[----:B0-----:R-:W3:Y:S04]  /*65250*/  LDL.LU R28, [R1+0x4e8] ;  /* 0x0004e800011c7983 */ /* 0x001ee80000300800 */
[----:B------:R0:W-:Y:S04]  /*65260*/  STL [R1+0x1f90], R0 ;  /* 0x001f900001007387 */ /* 0x0001e80000100800 */
[----:B0-----:R-:W4:Y:S04]  /*65270*/  LDL.LU R0, [R1+0x4f8] ;  /* 0x0004f80001007983 */ /* 0x001f280000300800 */
[----:B------:R-:W4:Y:S01]  /*65280*/  LDL.LU R21, [R1+0x1f98] ;  /* 0x001f980001157983 */ /* 0x000f220000300800 */
[----:B------:R-:W-:Y:S01]  /*65290*/  IMAD.WIDE R4, R2, 0x2, R24 ;  /* 0x0000000202047825 */ /* 0x000fe200078e0218 */
[----:B--2---:R-:W-:-:S04]  /*652a0*/  PRMT R14, R15, 0x7632, R14 ;  /* 0x000076320f0e7816 */ /* 0x004fc8000000000e */
[----:B------:R-:W-:Y:S01]  /*652b0*/  @P1 STG.E.U16 desc[UR10][R4.64], R15 ;  /* 0x0000000f04001986 */ /* 0x000fe2000c10150a */
[----:B------:R-:W-:Y:S01]  /*652c0*/  ISETP.GE.AND P1, PT, R3, UR5, PT ;  /* 0x0000000503007c0c */ /* 0x000fe2000bf26270 */
[----:B------:R-:W-:Y:S01]  /*652d0*/  ULDC UR5, c[0x0][0x228] ;  /* 0x00008a0000057ab9 */ /* 0x000fe20000000800 */
[----:B------:R-:W-:Y:S01]  /*652e0*/  PRMT R3, R11, 0x7632, R3 ;  /* 0x000076320b037816 */ /* 0x000fe20000000003 */
[----:B------:R0:W-:Y:S01]  /*652f0*/  @P5 STG.E.U16 desc[UR10][R12.64], R14 ;  /* 0x0000000e0c005986 */ /* 0x0001e2000c10150a */
[----:B------:R-:W-:Y:S01]  /*65300*/  ISETP.LT.AND P5, PT, R29, UR4, !P2 ;  /* 0x000000041d007c0c */ /* 0x000fe2000d7a1270 */
[----:B0-----:R-:W-:-:S04]  /*65310*/  IMAD.WIDE R12, R2, 0x2, R18 ;  /* 0x00000002020c7825 */ /* 0x001fc800078e0212 */
[----:B------:R-:W-:Y:S01]  /*65320*/  IMAD.WIDE R14, R2, 0x2, R16 ;  /* 0x00000002020e7825 */ /* 0x000fe200078e0210 */
[----:B---3--:R-:W-:-:S03]  /*65330*/  PRMT R26, R28, 0x7632, R26 ;  /* 0x000076321c1a7816 */ /* 0x008fc6000000001a */
[----:B----4-:R-:W-:-:S05]  /*65340*/  IMAD.WIDE R4, R2, 0x2, R20 ;  /* 0x0000000202047825 */ /* 0x010fca00078e0214 */
[----:B------:R0:W-:Y:S04]  /*65350*/  @P6 STG.E.U16 desc[UR10][R4.64], R11 ;  /* 0x0000000b04006986 */ /* 0x0001e8000c10150a */
[----:B------:R-:W-:Y:S04]  /*65360*/  @P3 STG.E.U16 desc[UR10][R12.64], R3 ;  /* 0x000000030c003986 */ /* 0x000fe8000c10150a */
[----:B------:R1:W-:Y:S04]  /*65370*/  @P4 STG.E.U16 desc[UR10][R14.64], R28 ;  /* 0x0000001c0e004986 */ /* 0x0003e8000c10150a */
[----:B0-----:R-:W2:Y:S04]  /*65380*/  LDL.LU R11, [R1+0x1f94] ;  /* 0x001f9400010b7983 */ /* 0x001ea80000300800 */
[----:B------:R-:W3:Y:S04]  /*65390*/  LDL R4, [R1+0x13fc] ;  /* 0x0013fc0001047983 */ /* 0x000ee80000100800 */
[----:B------:R-:W4:Y:S04]  /*653a0*/  LDL R5, [R1+0x1400] ;  /* 0x0014000001057983 */ /* 0x000f280000100800 */
[----:B-1----:R-:W4:Y:S04]  /*653b0*/  LDL.LU R28, [R1+0x4ac] ;  /* 0x0004ac00011c7983 */ /* 0x002f280000300800 */
[----:B------:R0:W-:Y:S04]  /*653c0*/  STL [R1+0x1f88], R29 ;  /* 0x001f881d01007387 */ /* 0x0001e80000100800 */
[----:B0-----:R-:W3:Y:S01]  /*653d0*/  LDL R29, [R1+0x1400] ;  /* 0x00140000011d7983 */ /* 0x001ee20000100800 */
[----:B------:R-:W-:Y:S01]  /*653e0*/  ISETP.LT.AND P6, PT, R27, UR5, !P0 ;  /* 0x000000051b007c0c */ /* 0x000fe2000c7c1270 */
[----:B------:R-:W-:Y:S01]  /*653f0*/  ULDC UR5, c[0x0][0x248] ;  /* 0x0000920000057ab9 */ /* 0x000fe20000000800 */
[----:B--2---:R-:W-:-:S11]  /*65400*/  IMAD.WIDE R12, R2, 0x2, R10 ;  /* 0x00000002020c7825 */ /* 0x004fd600078e020a */
[----:B------:R0:W-:Y:S04]  /*65410*/  @P6 STG.E.U16 desc[UR10][R12.64], R26 ;  /* 0x0000001a0c006986 */ /* 0x0001e8000c10150a */
[----:B---3--:R1:W-:Y:S04]  /*65420*/  STL [R1+0x1f8c], R29 ;  /* 0x001f8c1d01007387 */ /* 0x0083e80000100800 */
[----:B0-----:R-:W2:Y:S01]  /*65430*/  LDL R13, [R1+0x13e8] ;  /* 0x0013e800010d7983 */ /* 0x001ea20000100800 */
[----:B------:R-:W-:Y:S01]  /*65440*/  VIADD R3, R2, UR5 ;  /* 0x0000000502037c36 */ /* 0x000fe20008000000 */
[----:B------:R-:W-:Y:S01]  /*65450*/  ISETP.LT.AND P4, PT, R4, UR12, !P0 ;  /* 0x0000000c04007c0c */ /* 0x000fe2000c781270 */
[C---:B------:R-:W-:Y:S01]  /*65460*/  IMAD.WIDE R14, R2.reuse, 0x2, R6 ;  /* 0x00000002020e7825 */ /* 0x040fe200078e0206 */
[----:B----4-:R-:W-:Y:S01]  /*65470*/  ISETP.LT.AND P3, PT, R5, UR6, !P0 ;  /* 0x0000000605007c0c */ /* 0x010fe2000c761270 */
[----:B------:R-:W-:Y:S01]  /*65480*/  ULDC UR5, c[0x0][0x22c] ;  /* 0x00008b0000057ab9 */ /* 0x000fe20000000800 */
[----:B-1----:R-:W3:Y:S01]  /*65490*/  LDL R29, [R1+0x13fc] ;  /* 0x0013fc00011d7983 */ /* 0x002ee20000100800 */
[----:B------:R-:W-:Y:S01]  /*654a0*/  IMAD.WIDE R4, R2, 0x2, R8 ;  /* 0x0000000202047825 */ /* 0x000fe200078e0208 */
[----:B------:R-:W-:Y:S01]  /*654b0*/  PRMT R26, R28, 0x7632, R26 ;  /* 0x000076321c1a7816 */ /* 0x000fe2000000001a */
[----:B------:R-:W-:Y:S01]  /*654c0*/  ULDC UR6, c[0x0][0x22c] ;  /* 0x00008b0000067ab9 */ /* 0x000fe20000000800 */
[----:B------:R0:W-:Y:S01]  /*654d0*/  STL [R1+0x1f84], R25 ;  /* 0x001f841901007387 */ /* 0x0001e20000100800 */
[----:B--2---:R-:W-:Y:S01]  /*654e0*/  ISETP.LT.AND P0, PT, R13, UR4, !P2 ;  /* 0x000000040d007c0c */ /* 0x004fe2000d701270 */
[----:B------:R-:W-:-:S02]  /*654f0*/  IMAD.WIDE R12, R3, 0x2, R24 ;  /* 0x00000002030c7825 */ /* 0x000fc400078e0218 */
[----:B0-----:R-:W2:Y:S01]  /*65500*/  LDL.LU R25, [R1+0x48c] ;  /* 0x00048c0001197983 */ /* 0x001ea20000300800 */
[----:B------:R-:W-:-:S03]  /*65510*/  PRMT R2, R0, 0x7632, R2 ;  /* 0x0000763200027816 */ /* 0x000fc60000000002 */
[----:B------:R0:W-:Y:S04]  /*65520*/  @P4 STG.E.U16 desc[UR10][R4.64], R0 ;  /* 0x0000000004004986 */ /* 0x0001e8000c10150a */
[----:B------:R1:W-:Y:S04]  /*65530*/  @P3 STG.E.U16 desc[UR10][R14.64], R2 ;  /* 0x000000020e003986 */ /* 0x0003e8000c10150a */
[----:B0-----:R-:W4:Y:S04]  /*65540*/  LDL.LU R0, [R1+0x1f90] ;  /* 0x001f900001007983 */ /* 0x001f280000300800 */
[----:B------:R-:W3:Y:S04]  /*65550*/  LDL R4, [R1+0x13f0] ;  /* 0x0013f00001047983 */ /* 0x000ee80000100800 */
[----:B------:R-:W3:Y:S01]  /*65560*/  LDL R5, [R1+0x13f4] ;  /* 0x0013f40001057983 */ /* 0x000ee20000100800 */
[----:B------:R-:W-:-:S03]  /*65570*/  ISETP.LT.AND P4, PT, R27, UR4, !P2 ;  /* 0x000000041b007c0c */ /* 0x000fc6000d781270 */
[----:B-1----:R-:W3:Y:S04]  /*65580*/  LDL R14, [R1+0x13dc] ;  /* 0x0013dc00010e7983 */ /* 0x002ee80000100800 */
[----:B------:R-:W3:Y:S01]  /*65590*/  LDL.LU R15, [R1+0x49c] ;  /* 0x00049c00010f7983 */ /* 0x000ee20000300800 */
[----:B--2---:R-:W-:-:S03]  /*655a0*/  PRMT R2, R25, 0x7632, R2 ;  /* 0x0000763219027816 */ /* 0x004fc60000000002 */
[----:B------:R0:W-:Y:S04]  /*655b0*/  @P5 STG.E.U16 desc[UR10][R12.64], R25 ;  /* 0x000000190c005986 */ /* 0x0001e8000c10150a */
[----:B0-----:R-:W2:Y:S04]  /*655c0*/  LDL R25, [R1+0x4bc] ;  /* 0x0004bc0001197983 */ /* 0x001ea80000100800 */
[----:B------:R0:W-:Y:S04]  /*655d0*/  STL [R1+0x1f7c], R27 ;  /* 0x001f7c1b01007387 */ /* 0x0001e80000100800 */
[----:B0-----:R-:W2:Y:S01]  /*655e0*/  LDL R27, [R1+0x4dc] ;  /* 0x0004dc00011b7983 */ /* 0x001ea20000100800 */
[----:B----4-:R-:W-:Y:S01]  /*655f0*/  ISETP.LT.AND P3, PT, R0, UR4, !P2 ;  /* 0x0000000400007c0c */ /* 0x010fe2000d761270 */
[----:B------:R-:W-:Y:S01]  /*65600*/  IMAD.WIDE R12, R3, 0x2, R22 ;  /* 0x00000002030c7825 */ /* 0x000fe200078e0216 */
[----:B---3--:R-:W-:-:S02]  /*65610*/  ISETP.LT.AND P6, PT, R4, UR4, !P2 ;  /* 0x0000000404007c0c */ /* 0x008fc4000d7c1270 */
[----:B------:R-:W-:Y:S01]  /*65620*/  ISETP.LT.AND P5, PT, R5, UR4, !P2 ;  /* 0x0000000405007c0c */ /* 0x000fe2000d7a1270 */
[----:B------:R-:W-:Y:S01]  /*65630*/  IMAD.WIDE R4, R3, 0x2, R20 ;  /* 0x0000000203047825 */ /* 0x000fe200078e0214 */
[----:B------:R-:W-:Y:S07]  /*65640*/  @P0 STG.E.U16 desc[UR10][R12.64], R2 ;  /* 0x000000020c000986 */ /* 0x000fee000c10150a */
[----:B------:R-:W-:Y:S01]  /*65650*/  @P3 STG.E.U16 desc[UR10][R4.64], R15 ;  /* 0x0000000f04003986 */ /* 0x000fe2000c10150a */
[----:B------:R-:W-:-:S03]  /*65660*/  ISETP.LT.AND P3, PT, R29, UR4, !P2 ;  /* 0x000000041d007c0c */ /* 0x000fc6000d761270 */
[----:B--2---:R0:W-:Y:S04]  /*65670*/  STL [R1+0x1f80], R27 ;  /* 0x001f801b01007387 */ /* 0x0041e80000100800 */
[----:B0-----:R-:W2:Y:S04]  /*65680*/  LDL.LU R27, [R1+0x4cc] ;  /* 0x0004cc00011b7983 */ /* 0x001ea80000300800 */
[----:B------:R-:W3:Y:S01]  /*65690*/  LDL.LU R29, [R1+0x1f8c] ;  /* 0x001f8c00011d7983 */ /* 0x000ee20000300800 */
[----:B------:R-:W-:Y:S01]  /*656a0*/  VIADD R14, R14, 0x50 ;  /* 0x000000500e0e7836 */ /* 0x000fe20000000000 */
[----:B------:R-:W-:Y:S01]  /*656b0*/  PRMT R2, R15, 0x7632, R2 ;  /* 0x000076320f027816 */ /* 0x000fe20000000002 */
[----:B------:R-:W-:-:S03]  /*656c0*/  IMAD.WIDE R4, R3, 0x2, R18 ;  /* 0x0000000203047825 */ /* 0x000fc600078e0212 */
[----:B------:R-:W-:Y:S01]  /*656d0*/  ISETP.GE.AND P0, PT, R14, UR5, PT ;  /* 0x000000050e007c0c */ /* 0x000fe2000bf06270 */
[C---:B------:R-:W-:Y:S01]  /*656e0*/  IMAD.WIDE R12, R3.reuse, 0x2, R16 ;  /* 0x00000002030c7825 */ /* 0x040fe200078e0210 */
[----:B------:R-:W-:Y:S01]  /*656f0*/  @P6 STG.E.U16 desc[UR10][R4.64], R2 ;  /* 0x0000000204006986 */ /* 0x000fe2000c10150a */
[----:B------:R-:W-:Y:S02]  /*65700*/  ULDC UR5, c[0x0][0x248] ;  /* 0x0000920000057ab9 */ /* 0x000fe40000000800 */
[----:B------:R-:W-:Y:S01]  /*65710*/  IMAD.WIDE R14, R3, 0x2, R10 ;  /* 0x00000002030e7825 */ /* 0x000fe200078e020a */
[----:B------:R-:W-:Y:S04]  /*65720*/  @P5 STG.E.U16 desc[UR10][R12.64], R28 ;  /* 0x0000001c0c005986 */ /* 0x000fe8000c10150a */
[----:B------:R0:W-:Y:S01]  /*65730*/  @P4 STG.E.U16 desc[UR10][R14.64], R26 ;  /* 0x0000001a0e004986 */ /* 0x0001e2000c10150a */
[----:B------:R-:W-:-:S02]  /*65740*/  ISETP.LT.AND P4, PT, R0, UR4, !P1 ;  /* 0x0000000400007c0c */ /* 0x000fc4000cf81270 */
[----:B0-----:R-:W-:Y:S02]  /*65750*/  PRMT R14, R25, 0x7632, R14 ;  /* 0x00007632190e7816 */ /* 0x001fe4000000000e */
[----:B---3--:R-:W-:Y:S02]  /*65760*/  ISETP.LT.AND P2, PT, R29, UR4, !P2 ;  /* 0x000000041d007c0c */ /* 0x008fe4000d741270 */
[----:B------:R-:W3:Y:S04]  /*65770*/  LDL.LU R29, [R1+0x1f88] ;  /* 0x001f8800011d7983 */ /* 0x000ee80000300800 */
[----:B------:R-:W4:Y:S04]  /*65780*/  LDL R2, [R1+0x13e8] ;  /* 0x0013e80001027983 */ /* 0x000f280000100800 */
[----:B------:R-:W2:Y:S04]  /*65790*/  LDL.LU R28, [R1+0x4fc] ;  /* 0x0004fc00011c7983 */ /* 0x000ea80000300800 */
[----:B------:R-:W2:Y:S04]  /*657a0*/  LDL R15, [R1+0x13f0] ;  /* 0x0013f000010f7983 */ /* 0x000ea80000100800 */
[----:B------:R-:W2:Y:S04]  /*657b0*/  LDL.LU R25, [R1+0x1f84] ;  /* 0x001f840001197983 */ /* 0x000ea80000300800 */
[----:B------:R0:W-:Y:S04]  /*657c0*/  STL [R1+0x1f78], R0 ;  /* 0x001f780001007387 */ /* 0x0001e80000100800 */
[----:B0-----:R-:W2:Y:S01]  /*657d0*/  LDL.LU R0, [R1+0x4bc] ;  /* 0x0004bc0001007983 */ /* 0x001ea20000300800 */
[----:B------:R-:W-:-:S04]  /*657e0*/  IMAD.WIDE R4, R3, 0x2, R8 ;  /* 0x0000000203047825 */ /* 0x000fc800078e0208 */
[----:B------:R-:W-:Y:S01]  /*657f0*/  IMAD.WIDE R12, R3, 0x2, R6 ;  /* 0x00000002030c7825 */ /* 0x000fe200078e0206 */
[----:B---3--:R-:W-:Y:S02]  /*65800*/  ISETP.LT.AND P6, PT, R29, UR4, !P1 ;  /* 0x000000041d007c0c */ /* 0x008fe4000cfc1270 */
[----:B----4-:R-:W-:Y:S01]  /*65810*/  ISETP.LT.AND P5, PT, R2, UR4, !P1 ;  /* 0x0000000402007c0c */ /* 0x010fe2000cfa1270 */
[----:B------:R-:W-:Y:S01]  /*65820*/  VIADD R2, R3, UR5 ;  /* 0x0000000503027c36 */ /* 0x000fe20008000000 */
[----:B--2---:R-:W-:Y:S01]  /*65830*/  PRMT R3, R27, 0x7632, R3 ;  /* 0x000076321b037816 */ /* 0x004fe20000000003 */
[----:B------:R-:W-:Y:S01]  /*65840*/  ULDC UR5, c[0x0][0x248] ;  /* 0x0000920000057ab9 */ /* 0x000fe20000000800 */
[----:B------:R0:W-:Y:S01]  /*65850*/  @P3 STG.E.U16 desc[UR10][R4.64], R0 ;  /* 0x0000000004003986 */ /* 0x0001e2000c10150a */
[----:B------:R-:W-:-:S03]  /*65860*/  ISETP.LT.AND P3, PT, R15, UR4, !P1 ;  /* 0x000000040f007c0c */ /* 0x000fc6000cf61270 */
[----:B------:R1:W-:Y:S04]  /*65870*/  @P2 STG.E.U16 desc[UR10][R12.64], R14 ;  /* 0x0000000e0c002986 */ /* 0x0003e8000c10150a */
[----:B0-----:R-:W2:Y:S01]  /*65880*/  LDL R5, [R1+0x13f4] ;  /* 0x0013f40001057983 */ /* 0x001ea20000100800 */
[----:B-1----:R-:W-:-:S03]  /*65890*/  IMAD.WIDE R14, R2, 0x2, R24 ;  /* 0x00000002020e7825 */ /* 0x002fc600078e0218 */
[----:B------:R-:W3:Y:S04]  /*658a0*/  LDL R0, [R1+0x13e8] ;  /* 0x0013e80001007983 */ /* 0x000ee80000100800 */
[----:B------:R0:W-:Y:S04]  /*658b0*/  @P6 STG.E.U16 desc[UR10][R14.64], R27 ;  /* 0x0000001b0e006986 */ /* 0x0001e8000c10150a */
[----:B0-----:R-:W4:Y:S01]  /*658c0*/  LDL.LU R27, [R1+0x1f80] ;  /* 0x001f8000011b7983 */ /* 0x001f220000300800 */
[----:B--2---:R-:W-:Y:S01]  /*658d0*/  ISETP.LT.AND P2, PT, R5, UR4, !P1 ;  /* 0x0000000405007c0c */ /* 0x004fe2000cf41270 */
[----:B------:R-:W-:-:S05]  /*658e0*/  IMAD.WIDE R4, R2, 0x2, R22 ;  /* 0x0000000202047825 */ /* 0x000fca00078e0216 */
[----:B------:R0:W-:Y:S01]  /*658f0*/  @P5 STG.E.U16 desc[UR10][R4.64], R3 ;  /* 0x0000000304005986 */ /* 0x0001e2000c10150a */
[----:B----4-:R-:W-:-:S03]  /*65900*/  PRMT R26, R27, 0x7632, R26 ;  /* 0x000076321b1a7816 */ /* 0x010fc6000000001a */
[----:B------:R-:W2:Y:S04]  /*65910*/  LDL.LU R27, [R1+0x1f7c] ;  /* 0x001f7c00011b7983 */ /* 0x000ea80000300800 */
[----:B0-----:R-:W4:Y:S01]  /*65920*/  LDL.LU R5, [R1+0x4dc] ;  /* 0x0004dc0001057983 */ /* 0x001f220000300800 */
[----:B------:R-:W-:-:S03]  /*65930*/  IMAD.WIDE R12, R2, 0x2, R20 ;  /* 0x00000002020c7825 */ /* 0x000fc600078e0214 */
[----:B------:R-:W3:Y:S01]  /*65940*/  LDL.LU R3, [R1+0x4ec] ;  /* 0x0004ec0001037983 */ /* 0x000ee20000300800 */
[----:B------:R-:W-:-:S03]  /*65950*/  IMAD.WIDE R14, R2, 0x2, R18 ;  /* 0x00000002020e7825 */ /* 0x000fc600078e0212 */
[----:B----4-:R0:W-:Y:S04]  /*65960*/  @P4 STG.E.U16 desc[UR10][R12.64], R5 ;  /* 0x000000050c004986 */ /* 0x0101e8000c10150a */
[----:B------:R1:W-:Y:S04]  /*65970*/  @P3 STG.E.U16 desc[UR10][R14.64], R26 ;  /* 0x0000001a0e003986 */ /* 0x0003e8000c10150a */
[----:B0-----:R-:W4:Y:S04]  /*65980*/  LDL R12, [R1+0x1400] ;  /* 0x00140000010c7983 */ /* 0x001f280000100800 */
[----:B-1----:R-:W4:Y:S01]  /*65990*/  LDL R15, [R1+0x13fc] ;  /* 0x0013fc00010f7983 */ /* 0x002f220000100800 */
[----:B--2---:R-:W-:Y:S01]  /*659a0*/  ISETP.LT.AND P4, PT, R27, UR4, !P1 ;  /* 0x000000041b007c0c */ /* 0x004fe2000cf81270 */
[----:B------:R-:W-:Y:S01]  /*659b0*/  IMAD.WIDE R4, R2, 0x2, R16 ;  /* 0x0000000202047825 */ /* 0x000fe200078e0210 */
[----:B---3--:R-:W-:-:S02]  /*659c0*/  PRMT R13, R3, 0x7632, R13 ;  /* 0x00007632030d7816 */ /* 0x008fc4000000000d */
[----:B------:R-:W-:Y:S02]  /*659d0*/  ISETP.LT.AND P5, PT, R29, UR4, !P0 ;  /* 0x000000041d007c0c */ /* 0x000fe4000c7a1270 */
[----:B------:R0:W-:Y:S01]  /*659e0*/  @P2 STG.E.U16 desc[UR10][R4.64], R3 ;  /* 0x0000000304002986 */ /* 0x0001e2000c10150a */
[----:B------:R-:W-:-:S03]  /*659f0*/  PRMT R26, R28, 0x7632, R26 ;  /* 0x000076321c1a7816 */ /* 0x000fc6000000001a */
[----:B------:R-:W2:Y:S01]  /*65a00*/  LDL.LU R29, [R1+0x510] ;  /* 0x00051000011d7983 */ /* 0x000ea20000300800 */
[----:B------:R-:W-:-:S03]  /*65a10*/  ISETP.LT.AND P2, PT, R0, UR4, !P0 ;  /* 0x0000000400007c0c */ /* 0x000fc6000c741270 */
[----:B------:R1:W-:Y:S01]  /*65a20*/  STL [R1+0x1f70], R9 ;  /* 0x001f700901007387 */ /* 0x0003e20000100800 */
[----:B0-----:R-:W-:-:S03]  /*65a30*/  IMAD.WIDE R4, R2, 0x2, R8 ;  /* 0x0000000202047825 */ /* 0x001fc600078e0208 */
[----:B-1----:R-:W3:Y:S04]  /*65a40*/  LDL.LU R9, [R1+0x520] ;  /* 0x0005200001097983 */ /* 0x002ee80000300800 */
[----:B------:R-:W2:Y:S01]  /*65a50*/  LDL.LU R0, [R1+0x1f78] ;  /* 0x001f780001007983 */ /* 0x000ea20000300800 */
[----:B----4-:R-:W-:Y:S02]  /*65a60*/  ISETP.LT.AND P3, PT, R15, UR4, !P1 ;  /* 0x000000040f007c0c */ /* 0x010fe4000cf61270 */
[----:B------:R-:W-:Y:S01]  /*65a70*/  ISETP.LT.AND P1, PT, R12, UR4, !P1 ;  /* 0x000000040c007c0c */ /* 0x000fe2000cf21270 */
[----:B------:R-:W-:-:S04]  /*65a80*/  IMAD.WIDE R14, R2, 0x2, R10 ;  /* 0x00000002020e7825 */ /* 0x000fc800078e020a */
[C---:B------:R-:W-:Y:S01]  /*65a90*/  VIADD R12, R2.reuse, UR5 ;  /* 0x00000005020c7c36 */ /* 0x040fe20008000000 */
[----:B------:R-:W-:Y:S01]  /*65aa0*/  @P4 STG.E.U16 desc[UR10][R14.64], R13 ;  /* 0x0000000d0e004986 */ /* 0x000fe2000c10150a */
[----:B------:R-:W-:Y:S01]  /*65ab0*/  IMAD.WIDE R2, R2, 0x2, R6 ;  /* 0x0000000202027825 */ /* 0x000fe200078e0206 */
[----:B------:R-:W-:-:S03]  /*65ac0*/  ULDC UR5, c[0x0][0x22c] ;  /* 0x00008b0000057ab9 */ /* 0x000fc60000000800 */
[----:B------:R0:W-:Y:S04]  /*65ad0*/  @P3 STG.E.U16 desc[UR10][R4.64], R28 ;  /* 0x0000001c04003986 */ /* 0x0001e8000c10150a */
[----:B------:R1:W-:Y:S04]  /*65ae0*/  @P1 STG.E.U16 desc[UR10][R2.64], R26 ;  /* 0x0000001a02001986 */ /* 0x0003e8000c10150a */
[----:B0-----:R-:W4:Y:S04]  /*65af0*/  LDL.LU R28, [R1+0x1f74] ;  /* 0x001f7400011c7983 */ /* 0x001f280000300800 */
[----:B------:R-:W4:Y:S04]  /*65b00*/  LDL R5, [R1+0x13dc] ;  /* 0x0013dc0001057983 */ /* 0x000f280000100800 */
[----:B-1----:R-:W4:Y:S04]  /*65b10*/  LDL.LU R2, [R1+0x500] ;  /* 0x0005000001027983 */ /* 0x002f280000300800 */
[----:B------:R-:W4:Y:S04]  /*65b20*/  LDL R3, [R1+0x13f0] ;  /* 0x0013f00001037983 */ /* 0x000f280000100800 */
[----:B------:R-:W4:Y:S01]  /*65b30*/  LDL R26, [R1+0x13f4] ;  /* 0x0013f400011a7983 */ /* 0x000f220000100800 */
[----:B------:R-:W-:Y:S01]  /*65b40*/  IMAD.WIDE R14, R12, 0x2, R24 ;  /* 0x000000020c0e7825 */ /* 0x000fe200078e0218 */
[----:B--2---:R-:W-:-:S02]  /*65b50*/  ISETP.LT.AND P3, PT, R0, UR4, !P0 ;  /* 0x0000000400007c0c */ /* 0x004fc4000c761270 */
[----:B---3--:R-:W-:Y:S01]  /*65b60*/  PRMT R13, R9, 0x7632, R13 ;  /* 0x00007632090d7816 */ /* 0x008fe2000000000d */
[----:B------:R-:W-:Y:S01]  /*65b70*/  STL [R1+0x1f68], R20 ;  /* 0x001f681401007387 */ /* 0x000fe20000100800 */
[----:B----4-:R-:W-:Y:S01]  /*65b80*/  VIADD R5, R5, 0x51 ;  /* 0x0000005105057836 */ /* 0x010fe20000000000 */
[----:B------:R-:W-:Y:S02]  /*65b90*/  PRMT R4, R2, 0x7632, R4 ;  /* 0x0000763202047816 */ /* 0x000fe40000000004 */
[----:B------:R0:W-:Y:S01]  /*65ba0*/  @P5 STG.E.U16 desc[UR10][R14.64], R2 ;  /* 0x000000020e005986 */ /* 0x0001e2000c10150a */
[----:B------:R-:W-:Y:S02]  /*65bb0*/  ISETP.LT.AND P4, PT, R3, UR4, !P0 ;  /* 0x0000000403007c0c */ /* 0x000fe4000c781270 */
[----:B------:R-:W-:Y:S01]  /*65bc0*/  ISETP.GE.AND P1, PT, R5, UR5, PT ;  /* 0x0000000505007c0c */ /* 0x000fe2000bf26270 */
[----:B------:R-:W-:Y:S01]  /*65bd0*/  ULDC UR5, c[0x0][0x248] ;  /* 0x0000920000057ab9 */ /* 0x000fe20000000800 */
[----:B0-----:R-:W-:-:S05]  /*65be0*/  IMAD.WIDE R2, R12, 0x2, R22 ;  /* 0x000000020c027825 */ /* 0x001fca00078e0216 */
[----:B------:R0:W-:Y:S01]  /*65bf0*/  @P2 STG.E.U16 desc[UR10][R2.64], R4 ;  /* 0x0000000402002986 */ /* 0x0001e2000c10150a */
[----:B------:R-:W-:Y:S01]  /*65c00*/  ISETP.LT.AND P5, PT, R26, UR4, !P0 ;  /* 0x000000041a007c0c */ /* 0x000fe2000c7a1270 */
        /* <DEDUP_REMOVED lines=8> */
[----:B---3--:R-:W3:Y:S01]  /*65c90*/  LDL R13, [R1+0x13fc] ;  /* 0x0013fc00010d7983 */ /* 0x008ee20000100800 */
[----:B------:R-:W-:-:S03]  /*65ca0*/  IMAD.WIDE R14, R12, 0x2, R16 ;  /* 0x000000020c0e7825 */ /* 0x000fc600078e0210 */
[----:B------:R-:W4:Y:S01]  /*65cb0*/  LDL R3, [R1+0x13dc] ;  /* 0x0013dc0001037983 */ /* 0x000f220000100800 */
[----:B------:R-:W-:-:S03]  /*65cc0*/  PRMT R28, R29, 0x7632, R28 ;  /* 0x000076321d1c7816 */ /* 0x000fc6000000001c */
[----:B------:R-:W2:Y:S04]  /*65cd0*/  LDL R4, [R1+0x1400] ;  /* 0x0014000001047983 */ /* 0x000ea80000100800 */
[----:B------:R-:W2:Y:S04]  /*65ce0*/  LDL R5, [R1+0x13e0] ;  /* 0x0013e00001057983 */ /* 0x000ea80000100800 */
[----:B------:R-:W2:Y:S04]  /*65cf0*/  LDL R2, [R1+0x13e8] ;  /* 0x0013e80001027983 */ /* 0x000ea80000100800 */
[----:B------:R0:W-:Y:S04]  /*65d00*/  @P5 STG.E.U16 desc[UR10][R14.64], R29 ;  /* 0x0000001d0e005986 */ /* 0x0001e8000c10150a */
[----:B0-----:R-:W2:Y:S01]  /*65d10*/  LDL.LU R29, [R1+0x1f6c] ;  /* 0x001f6c00011d7983 */ /* 0x001ea20000300800 */
[----:B------:R-:W-:Y:S01]  /*65d20*/  ISETP.LT.AND P6, PT, R27, UR4, !P0 ;  /* 0x000000041b007c0c */ /* 0x000fe2000c7c1270 */
[----:B------:R-:W-:-:S02]  /*65d30*/  IMAD.WIDE R26, R12, 0x2, R10 ;  /* 0x000000020c1a7825 */ /* 0x000fc400078e020a */
[----:B------:R0:W-:Y:S10]  /*65d40*/  STL [R1+0x1f5c], R0 ;  /* 0x001f5c0001007387 */ /* 0x0001f40000100800 */
[----:B------:R1:W-:Y:S01]  /*65d50*/  @P6 STG.E.U16 desc[UR10][R26.64], R28 ;  /* 0x0000001c1a006986 */ /* 0x0003e2000c10150a */
[----:B---3--:R-:W-:Y:S01]  /*65d60*/  ISETP.LT.AND P4, PT, R13, UR4, !P0 ;  /* 0x000000040d007c0c */ /* 0x008fe2000c781270 */
[----:B----4-:R-:W-:Y:S01]  /*65d70*/  VIADD R3, R3, 0x52 ;  /* 0x0000005203037836 */ /* 0x010fe20000000000 */
[----:B--2---:R-:W-:-:S02]  /*65d80*/  ISETP.LT.AND P3, PT, R4, UR4, !P0 ;  /* 0x0000000404007c0c */ /* 0x004fc4000c761270 */
[----:B------:R-:W-:Y:S02]  /*65d90*/  ISETP.LT.AND P0, PT, R0, UR4, !P1 ;  /* 0x0000000400007c0c */ /* 0x000fe4000cf01270 */
[----:B------:R-:W-:Y:S01]  /*65da0*/  ISETP.LT.AND P5, PT, R5, UR4, !P1 ;  /* 0x0000000405007c0c */ /* 0x000fe2000cfa1270 */
[----:B------:R-:W-:Y:S01]  /*65db0*/  IMAD.WIDE R4, R12, 0x2, R8 ;  /* 0x000000020c047825 */ /* 0x000fe200078e0208 */
[----:B0-----:R-:W2:Y:S01]  /*65dc0*/  LDL.LU R0, [R1+0x550] ;  /* 0x0005500001007983 */ /* 0x001ea20000300800 */
[----:B------:R-:W-:Y:S02]  /*65dd0*/  ISETP.LT.AND P6, PT, R2, UR4, !P1 ;  /* 0x0000000402007c0c */ /* 0x000fe4000cfc1270 */
[C---:B------:R-:W-:Y:S01]  /*65de0*/  VIADD R2, R12.reuse, UR5 ;  /* 0x000000050c027c36 */ /* 0x040fe20008000000 */
[----:B------:R0:W-:Y:S01]  /*65df0*/  STL [R1+0x1f60], R7 ;  /* 0x001f600701007387 */ /* 0x0001e20000100800 */
[----:B------:R-:W-:Y:S01]  /*65e00*/  IMAD.WIDE R12, R12, 0x2, R6 ;  /* 0x000000020c0c7825 */ /* 0x000fe200078e0206 */
[----:B------:R-:W-:Y:S01]  /*65e10*/  ISETP.GE.AND P2, PT, R3, UR6, PT ;  /* 0x0000000603007c0c */ /* 0x000fe2000bf46270 */
[----:B------:R-:W-:Y:S01]  /*65e20*/  ULDC UR5, c[0x0][0x22c] ;  /* 0x00008b0000057ab9 */ /* 0x000fe20000000800 */
[----:B-1----:R-:W-:Y:S01]  /*65e30*/  PRMT R28, R21, 0x7632, R28 ;  /* 0x00007632151c7816 */ /* 0x002fe2000000001c */
[----:B------:R1:W-:Y:S01]  /*65e40*/  @P4 STG.E.U16 desc[UR10][R4.64], R21 ;  /* 0x0000001504004986 */ /* 0x0003e2000c10150a */
[----:B------:R-:W-:-:S03]  /*65e50*/  PRMT R29, R20, 0x7632, R29 ;  /* 0x00007632141d7816 */ /* 0x000fc6000000001d */
[----:B0-----:R-:W3:Y:S01]  /*65e60*/  LDL R7, [R1+0x1400] ;  /* 0x0014000001077983 */ /* 0x001ee20000100800 */
[C---:B------:R-:W-:Y:S01]  /*65e70*/  IMAD.WIDE R14, R2.reuse, 0x2, R24 ;  /* 0x00000002020e7825 */ /* 0x040fe200078e0218 */
[----:B------:R-:W-:Y:S02]  /*65e80*/  ULDC UR6, c[0x0][0x22c] ;  /* 0x00008b0000067ab9 */ /* 0x000fe40000000800 */
[----:B------:R-:W4:Y:S04]  /*65e90*/  LDL.LU R20, [R1+0x1f68] ;  /* 0x001f680001147983 */ /* 0x000f280000300800 */
[----:B------:R-:W2:Y:S04]  /*65ea0*/  LDL R3, [R1+0x13dc] ;  /* 0x0013dc0001037983 */ /* 0x000ea80000100800 */
[----:B-1----:R-:W4:Y:S04]  /*65eb0*/  LDL.LU R21, [R1+0x1f64] ;  /* 0x001f640001157983 */ /* 0x002f280000300800 */
[----:B------:R-:W3:Y:S04]  /*65ec0*/  LDL.LU R5, [R1+0x540] ;  /* 0x0005400001057983 */ /* 0x000ee80000300800 */
[----:B------:R0:W-:Y:S01]  /*65ed0*/  @P3 STG.E.U16 desc[UR10][R12.64], R28 ;  /* 0x0000001c0c003986 */ /* 0x0001e2000c10150a */
[----:B------:R-:W-:-:S03]  /*65ee0*/  IMAD.WIDE R26, R2, 0x2, R22 ;  /* 0x00000002021a7825 */ /* 0x000fc600078e0216 */
[----:B0-----:R-:W2:Y:S04]  /*65ef0*/  LDL R12, [R1+0x13fc] ;  /* 0x0013fc00010c7983 */ /* 0x001ea80000100800 */
[----:B------:R-:W2:Y:S04]  /*65f00*/  LDL.LU R13, [R1+0x560] ;  /* 0x00056000010d7983 */ /* 0x000ea80000300800 */
[----:B---3--:R0:W-:Y:S04]  /*65f10*/  @P5 STG.E.U16 desc[UR10][R14.64], R5 ;  /* 0x000000050e005986 */ /* 0x0081e8000c10150a */
[----:B0-----:R-:W3:Y:S04]  /*65f20*/  LDL R14, [R1+0x13f0] ;  /* 0x0013f000010e7983 */ /* 0x001ee80000100800 */
[----:B------:R-:W3:Y:S04]  /*65f30*/  LDL R15, [R1+0x13f8] ;  /* 0x0013f800010f7983 */ /* 0x000ee80000100800 */
[----:B------:R-:W-:Y:S04]  /*65f40*/  @P6 STG.E.U16 desc[UR10][R26.64], R29 ;  /* 0x0000001d1a006986 */ /* 0x000fe8000c10150a */
[----:B------:R0:W-:Y:S04]  /*65f50*/  STL [R1+0x1f40], R29 ;  /* 0x001f401d01007387 */ /* 0x0001e80000100800 */
[----:B0-----:R-:W3:Y:S01]  /*65f60*/  LDL R29, [R1+0x13f4] ;  /* 0x0013f400011d7983 */ /* 0x001ee20000100800 */
[----:B----4-:R-:W-:-:S04]  /*65f70*/  IMAD.WIDE R4, R2, 0x2, R20 ;  /* 0x0000000202047825 */ /* 0x010fc800078e0214 */
[----:B--2---:R-:W-:Y:S01]  /*65f80*/  VIADD R3, R3, 0x53 ;  /* 0x0000005303037836 */ /* 0x004fe20000000000 */
[----:B------:R0:W-:Y:S01]  /*65f90*/  @P0 STG.E.U16 desc[UR10][R4.64], R13 ;  /* 0x0000000d04000986 */ /* 0x0001e2000c10150a */
[----:B------:R-:W-:-:S03]  /*65fa0*/  ISETP.LT.AND P3, PT, R12, UR4, !P1 ;  /* 0x000000040c007c0c */ /* 0x000fc6000cf61270 */
[----:B------:R-:W-:Y:S01]  /*65fb0*/  ISETP.GE.AND P0, PT, R3, UR5, PT ;  /* 0x0000000503007c0c */ /* 0x000fe2000bf06270 */
[----:B------:R1:W-:Y:S01]  /*65fc0*/  STL [R1+0x1f58], R17 ;  /* 0x001f581101007387 */ /* 0x0003e20000100800 */
[----:B------:R-:W-:Y:S02]  /*65fd0*/  PRMT R3, R13, 0x7632, R3 ;  /* 0x000076320d037816 */ /* 0x000fe40000000003 */
[----:B------:R-:W-:Y:S02]  /*65fe0*/  PRMT R28, R0, 0x7632, R28 ;  /* 0x00007632001c7816 */ /* 0x000fe4000000001c */
[----:B---3--:R-:W-:Y:S02]  /*65ff0*/  ISETP.LT.AND P4, PT, R15, UR4, !P1 ;  /* 0x000000040f007c0c */ /* 0x008fe4000cf81270 */
[----:B------:R-:W-:Y:S01]  /*66000*/  ISETP.LT.AND P6, PT, R14, UR4, !P1 ;  /* 0x000000040e007c0c */ /* 0x000fe2000cfc1270 */
[----:B0-----:R-:W-:Y:S01]  /*66010*/  IMAD.WIDE R4, R2, 0x2, R18 ;  /* 0x0000000202047825 */ /* 0x001fe200078e0212 */
[----:B------:R-:W-:-:S03]  /*66020*/  ULDC UR5, c[0x0][0x248] ;  /* 0x0000920000057ab9 */ /* 0x000fc60000000800 */
[C---:B------:R-:W-:Y:S02]  /*66030*/  IMAD.WIDE R12, R2.reuse, 0x2, R16 ;  /* 0x00000002020c7825 */ /* 0x040fe400078e0210 */
[----:B-1----:R-:W2:Y:S02]  /*66040*/  LDL.LU R17, [R1+0x504] ;  /* 0x0005040001117983 */ /* 0x002ea40000300800 */
[----:B------:R-:W-:Y:S02]  /*66050*/  IMAD.WIDE R14, R2, 0x2, R10 ;  /* 0x00000002020e7825 */ /* 0x000fe400078e020a */
[----:B------:R0:W-:Y:S01]  /*66060*/  STL [R1+0x1f54], R11 ;  /* 0x001f540b01007387 */ /* 0x0001e20000100800 */
[----:B------:R-:W-:-:S03]  /*66070*/  ISETP.LT.AND P5, PT, R29, UR4, !P1 ;  /* 0x000000041d007c0c */ /* 0x000fc6000cfa1270 */
[----:B------:R1:W-:Y:S01]  /*66080*/  @P6 STG.E.U16 desc[UR10][R4.64], R3 ;  /* 0x0000000304006986 */ /* 0x0003e2000c10150a */
[----:B------:R-:W-:-:S03]  /*66090*/  ISETP.LT.AND P1, PT, R7, UR4, !P1 ;  /* 0x0000000407007c0c */ /* 0x000fc6000cf21270 */
[----:B0-----:R-:W3:Y:S04]  /*660a0*/  LDL.LU R11, [R1+0x524] ;  /* 0x00052400010b7983 */ /* 0x001ee80000300800 */
[----:B------:R-:W4:Y:S04]  /*660b0*/  LDL.LU R7, [R1+0x1f60] ;  /* 0x001f600001077983 */ /* 0x000f280000300800 */
[----:B-1----:R-:W3:Y:S04]  /*660c0*/  LDL.LU R4, [R1+0x570] ;  /* 0x0005700001047983 */ /* 0x002ee80000300800 */
[----:B------:R-:W4:Y:S04]  /*660d0*/  LDL R5, [R1+0x13e0] ;  /* 0x0013e00001057983 */ /* 0x000f280000100800 */
[----:B------:R0:W-:Y:S04]  /*660e0*/  @P5 STG.E.U16 desc[UR10][R12.64], R0 ;  /* 0x000000000c005986 */ /* 0x0001e8000c10150a */
[----:B0-----:R-:W4:Y:S04]  /*660f0*/  LDL.LU R0, [R1+0x1f5c] ;  /* 0x001f5c0001007983 */ /* 0x001f280000300800 */
[----:B------:R-:W4:Y:S04]  /*66100*/  LDL R12, [R1+0x13e8] ;  /* 0x0013e800010c7983 */ /* 0x000f280000100800 */
[----:B------:R-:W4:Y:S01]  /*66110*/  LDL R13, [R1+0x13f0] ;  /* 0x0013f000010d7983 */ /* 0x000f220000100800 */
[----:B------:R-:W-:-:S03]  /*66120*/  IMAD.WIDE R26, R2, 0x2, R8 ;  /* 0x00000002021a7825 */ /* 0x000fc600078e0208 */
[----:B------:R2:W-:Y:S02]  /*66130*/  @P4 STG.E.U16 desc[UR10][R14.64], R28 ;  /* 0x0000001c0e004986 */ /* 0x0005e4000c10150a */
[----:B--2---:R-:W-:Y:S02]  /*66140*/  PRMT R28, R17, 0x7632, R28 ;  /* 0x00007632111c7816 */ /* 0x004fe4000000001c */
[----:B---3--:R0:W-:Y:S01]  /*66150*/  @P3 STG.E.U16 desc[UR10][R26.64], R4 ;  /* 0x000000041a003986 */ /* 0x0081e2000c10150a */
[----:B------:R-:W-:Y:S02]  /*66160*/  PRMT R3, R4, 0x7632, R3 ;  /* 0x0000763204037816 */ /* 0x000fe40000000003 */
[----:B----4-:R-:W-:Y:S01]  /*66170*/  ISETP.LT.AND P6, PT, R5, UR4, !P2 ;  /* 0x0000000405007c0c */ /* 0x010fe2000d7c1270 */
[----:B0-----:R-:W-:-:S04]  /*66180*/  IMAD.WIDE R4, R2, 0x2, R6 ;  /* 0x0000000202047825 */ /* 0x001fc800078e0206 */
[----:B------:R-:W-:Y:S01]  /*66190*/  VIADD R2, R2, UR5 ;  /* 0x0000000502027c36 */ /* 0x000fe20008000000 */
[----:B------:R-:W-:Y:S01]  /*661a0*/  @P1 STG.E.U16 desc[UR10][R4.64], R3 ;  /* 0x0000000304001986 */ /* 0x000fe2000c10150a */
[----:B------:R-:W-:Y:S01]  /*661b0*/  ISETP.LT.AND P1, PT, R29, UR4, !P2 ;  /* 0x000000041d007c0c */ /* 0x000fe2000d721270 */
[----:B------:R-:W-:Y:S01]  /*661c0*/  ULDC UR5, c[0x0][0x248] ;  /* 0x0000920000057ab9 */ /* 0x000fe20000000800 */
[----:B------:R-:W-:Y:S01]  /*661d0*/  IMAD.WIDE R26, R2, 0x2, R24 ;  /* 0x00000002021a7825 */ /* 0x000fe200078e0218 */
[----:B------:R-:W2:Y:S01]  /*661e0*/  LDL.LU R29, [R1+0x534] ;  /* 0x00053400011d7983 */ /* 0x000ea20000300800 */
[----:B------:R-:W-:-:S03]  /*661f0*/  ISETP.LT.AND P5, PT, R12, UR4, !P2 ;  /* 0x000000040c007c0c */ /* 0x000fc6000d7a1270 */
[----:B------:R0:W-:Y:S01]  /*66200*/  STL [R1+0x1f50], R21 ;  /* 0x001f501501007387 */ /* 0x0001e20000100800 */
[----:B------:R-:W-:Y:S01]  /*66210*/  ISETP.LT.AND P3, PT, R13, UR4, !P2 ;  /* 0x000000040d007c0c */ /* 0x000fe2000d761270 */
[----:B------:R-:W-:Y:S02]  /*66220*/  IMAD.WIDE R12, R2, 0x2, R20 ;  /* 0x00000002020c7825 */ /* 0x000fe400078e0214 */
[----:B------:R1:W-:Y:S04]  /*66230*/  @P6 STG.E.U16 desc[UR10][R26.64], R17 ;  /* 0x000000111a006986 */ /* 0x0003e8000c10150a */
[----:B0-----:R-:W3:Y:S04]  /*66240*/  LDL.LU R21, [R1+0x514] ;  /* 0x0005140001157983 */ /* 0x001ee80000300800 */
[----:B-1----:R-:W4:Y:S01]  /*66250*/  LDL.LU R17, [R1+0x1f58] ;  /* 0x001f580001117983 */ /* 0x002f220000300800 */
[----:B------:R-:W-:Y:S01]  /*66260*/  ISETP.LT.AND P4, PT, R0, UR4, !P2 ;  /* 0x0000000400007c0c */ /* 0x000fe2000d781270 */
[----:B------:R-:W-:Y:S01]  /*66270*/  IMAD.WIDE R14, R2, 0x2, R22 ;  /* 0x00000002020e7825 */ /* 0x000fe200078e0216 */
[----:B------:R-:W-:-:S03]  /*66280*/  PRMT R3, R11, 0x7632, R3 ;  /* 0x000076320b037816 */ /* 0x000fc60000000003 */
[C---:B------:R-:W-:Y:S01]  /*66290*/  IMAD.WIDE R4, R2.reuse, 0x2, R18 ;  /* 0x0000000202047825 */ /* 0x040fe200078e0212 */
[----:B------:R0:W-:Y:S07]  /*662a0*/  @P5 STG.E.U16 desc[UR10][R14.64], R28 ;  /* 0x0000001c0e005986 */ /* 0x0001ee000c10150a */
[----:B------:R1:W-:Y:S04]  /*662b0*/  @P4 STG.E.U16 desc[UR10][R12.64], R11 ;  /* 0x0000000b0c004986 */ /* 0x0003e8000c10150a */
[----:B------:R1:W-:Y:S04]  /*662c0*/  @P3 STG.E.U16 desc[UR10][R4.64], R3 ;  /* 0x0000000304003986 */ /* 0x0003e8000c10150a */
[----:B0-----:R-:W2:Y:S04]  /*662d0*/  LDL R14, [R1+0x13e0] ;  /* 0x0013e000010e7983 */ /* 0x001ea80000100800 */
[----:B------:R-:W2:Y:S04]  /*662e0*/  LDL R15, [R1+0x13e8] ;  /* 0x0013e800010f7983 */ /* 0x000ea80000100800 */
[----:B-1----:R-:W2:Y:S04]  /*662f0*/  LDL.LU R11, [R1+0x1f54] ;  /* 0x001f5400010b7983 */ /* 0x002ea80000300800 */
[----:B------:R-:W2:Y:S04]  /*66300*/  LDL R4, [R1+0x13f8] ;  /* 0x0013f80001047983 */ /* 0x000ea80000100800 */
[----:B------:R-:W2:Y:S04]  /*66310*/  LDL R5, [R1+0x13fc] ;  /* 0x0013fc0001057983 */ /* 0x000ea80000100800 */
[----:B------:R-:W2:Y:S04]  /*66320*/  LDL R12, [R1+0x1400] ;  /* 0x00140000010c7983 */ /* 0x000ea80000100800 */
[----:B------:R-:W2:Y:S01]  /*66330*/  LDL R13, [R1+0x13dc] ;  /* 0x0013dc00010d7983 */ /* 0x000ea20000100800 */
[----:B---3--:R-:W-:Y:S01]  /*66340*/  PRMT R3, R21, 0x7632, R3 ;  /* 0x0000763215037816 */ /* 0x008fe20000000003 */
[----:B----4-:R-:W-:-:S05]  /*66350*/  IMAD.WIDE R26, R2, 0x2, R16 ;  /* 0x00000002021a7825 */ /* 0x010fca00078e0210 */
[----:B------:R0:W-:Y:S04]  /*66360*/  @P1 STG.E.U16 desc[UR10][R26.64], R21 ;  /* 0x000000151a001986 */ /* 0x0001e8000c10150a */
[----:B0-----:R-:W3:Y:S01]  /*66370*/  LDL R21, [R1+0x13f0] ;  /* 0x0013f00001157983 */ /* 0x001ee20000100800 */
[----:B--2---:R-:W-:-:S03]  /*66380*/  PRMT R28, R29, 0x7632, R28 ;  /* 0x000076321d1c7816 */ /* 0x004fc6000000001c */
[----:B------:R0:W-:Y:S01]  /*66390*/  STL [R1+0x1f4c], R10 ;  /* 0x001f4c0a01007387 */ /* 0x0001e20000100800 */
[----:B------:R-:W-:Y:S02]  /*663a0*/  ISETP.LT.AND P1, PT, R14, UR4, !P0 ;  /* 0x000000040e007c0c */ /* 0x000fe4000c721270 */
[----:B------:R-:W-:Y:S02]  /*663b0*/  ISETP.LT.AND P4, PT, R4, UR4, !P2 ;  /* 0x0000000404007c0c */ /* 0x000fe4000d781270 */
[----:B------:R-:W-:Y:S02]  /*663c0*/  ISETP.LT.AND P3, PT, R5, UR4, !P2 ;  /* 0x0000000405007c0c */ /* 0x000fe4000d761270 */
[----:B------:R-:W-:Y:S01]  /*663d0*/  ISETP.LT.AND P5, PT, R12, UR4, !P2 ;  /* 0x000000040c007c0c */ /* 0x000fe2000d7a1270 */
[----:B------:R-:W-:Y:S01]  /*663e0*/  IMAD.WIDE R4, R2, 0x2, R10 ;  /* 0x0000000202047825 */ /* 0x000fe200078e020a */
[----:B------:R-:W-:Y:S01]  /*663f0*/  ISETP.LT.AND P6, PT, R15, UR4, !P0 ;  /* 0x000000040f007c0c */ /* 0x000fe2000c7c1270 */
[----:B0-----:R-:W2:Y:S02]  /*66400*/  LDL R10, [R1+0x13f8] ;  /* 0x0013f800010a7983 */ /* 0x001ea40000100800 */
[----:B------:R-:W-:-:S02]  /*66410*/  VIADD R27, R13, 0x54 ;  /* 0x000000540d1b7836 */ /* 0x000fc40000000000 */
[C---:B------:R-:W-:Y:S01]  /*66420*/  IMAD.WIDE R12, R2.reuse, 0x2, R8 ;  /* 0x00000002020c7825 */ /* 0x040fe200078e0208 */
[----:B------:R0:W-:Y:S03]  /*66430*/  STL [R1+0x1f48], R11 ;  /* 0x001f480b01007387 */ /* 0x0001e60000100800 */
[----:B------:R-:W-:Y:S01]  /*66440*/  IMAD.WIDE R14, R2, 0x2, R6 ;  /* 0x00000002020e7825 */ /* 0x000fe200078e0206 */
[----:B------:R-:W-:Y:S01]  /*66450*/  @P4 STG.E.U16 desc[UR10][R4.64], R3 ;  /* 0x0000000304004986 */ /* 0x000fe2000c10150a */
[----:B------:R-:W-:Y:S01]  /*66460*/  ISETP.GE.AND P2, PT, R27, UR6, PT ;  /* 0x000000061b007c0c */ /* 0x000fe2000bf46270 */
[----:B------:R-:W-:Y:S02]  /*66470*/  ULDC UR6, c[0x0][0x248] ;  /* 0x0000920000067ab9 */ /* 0x000fe40000000800 */
[----:B------:R1:W-:Y:S04]  /*66480*/  @P3 STG.E.U16 desc[UR10][R12.64], R29 ;  /* 0x0000001d0c003986 */ /* 0x0003e8000c10150a */
[----:B0-----:R-:W4:Y:S04]  /*66490*/  LDL.LU R11, [R1+0x564] ;  /* 0x00056400010b7983 */ /* 0x001f280000300800 */
[----:B------:R-:W2:Y:S04]  /*664a0*/  LDL R27, [R1+0x13e8] ;  /* 0x0013e800011b7983 */ /* 0x000ea80000100800 */
[----:B-1----:R-:W2:Y:S01]  /*664b0*/  LDL R13, [R1+0x13dc] ;  /* 0x0013dc00010d7983 */ /* 0x002ea20000100800 */
[----:B------:R-:W-:-:S03]  /*664c0*/  ISETP.LT.AND P3, PT, R0, UR4, !P0 ;  /* 0x0000000400007c0c */ /* 0x000fc6000c761270 */
[----:B------:R-:W2:Y:S04]  /*664d0*/  LDL.LU R29, [R1+0x574] ;  /* 0x00057400011d7983 */ /* 0x000ea80000300800 */
[----:B------:R0:W-:Y:S04]  /*664e0*/  @P5 STG.E.U16 desc[UR10][R14.64], R28 ;  /* 0x0000001c0e005986 */ /* 0x0001e8000c10150a */
[----:B0-----:R-:W2:Y:S04]  /*664f0*/  LDL.LU R14, [R1+0x544] ;  /* 0x00054400010e7983 */ /* 0x001ea80000300800 */
[----:B------:R0:W-:Y:S04]  /*66500*/  STL [R1+0x1f44], R0 ;  /* 0x001f440001007387 */ /* 0x0001e80000100800 */
[----:B0-----:R-:W2:Y:S01]  /*66510*/  LDL R0, [R1+0x13f4] ;  /* 0x0013f40001007983 */ /* 0x001ea20000100800 */
[----:B---3--:R-:W-:-:S03]  /*66520*/  ISETP.LT.AND P4, PT, R21, UR4, !P0 ;  /* 0x0000000415007c0c */ /* 0x008fc6000c781270 */
[----:B------:R-:W3:Y:S01]  /*66530*/  LDL.LU R21, [R1+0x1f50] ;  /* 0x001f500001157983 */ /* 0x000ee20000300800 */
[----:B------:R-:W-:Y:S01]  /*66540*/  VIADD R26, R2, UR5 ;  /* 0x00000005021a7c36 */ /* 0x000fe20008000000 */
[----:B------:R-:W-:-:S03]  /*66550*/  ULDC UR5, c[0x0][0x22c] ;  /* 0x00008b0000057ab9 */ /* 0x000fc60000000800 */
[----:B------:R-:W-:-:S04]  /*66560*/  IMAD.WIDE R2, R26, 0x2, R24 ;  /* 0x000000021a027825 */ /* 0x000fc800078e0218 */
[----:B------:R-:W-:Y:S01]  /*66570*/  IMAD.WIDE R4, R26, 0x2, R22 ;  /* 0x000000021a047825 */ /* 0x000fe200078e0216 */
[----:B----4-:R-:W-:Y:S02]  /*66580*/  PRMT R15, R11, 0x7632, R15 ;  /* 0x000076320b0f7816 */ /* 0x010fe4000000000f */
[----:B--2---:R-:W-:Y:S01]  /*66590*/  PRMT R12, R14, 0x7632, R12 ;  /* 0x000076320e0c7816 */ /* 0x004fe2000000000c */
[----:B------:R0:W-:Y:S04]  /*665a0*/  @P1 STG.E.U16 desc[UR10][R2.64], R14 ;  /* 0x0000000e02001986 */ /* 0x0001e8000c10150a */
[----:B------:R1:W-:Y:S01]  /*665b0*/  @P6 STG.E.U16 desc[UR10][R4.64], R12 ;  /* 0x0000000c04006986 */ /* 0x0003e2000c10150a */
[----:B------:R-:W-:Y:S01]  /*665c0*/  ISETP.LT.AND P6, PT, R10, UR4, !P0 ;  /* 0x000000040a007c0c */ /* 0x000fe2000c7c1270 */
[----:B0-----:R-:W-:Y:S01]  /*665d0*/  VIADD R14, R13, 0x55 ;  /* 0x000000550d0e7836 */ /* 0x001fe20000000000 */
[----:B------:R-:W-:-:S02]  /*665e0*/  ISETP.LT.AND P5, PT, R0, UR4, !P0 ;  /* 0x0000000400007c0c */ /* 0x000fc4000c7a1270 */
[----:B------:R-:W2:Y:S01]  /*665f0*/  LDL R0, [R1+0x508] ;  /* 0x0005080001007983 */ /* 0x000ea20000100800 */
[----:B-1----:R-:W-:Y:S01]  /*66600*/  IMAD.WIDE R4, R26, 0x2, R18 ;  /* 0x000000021a047825 */ /* 0x002fe200078e0212 */
[----:B------:R-:W-:Y:S01]  /*66610*/  ISETP.GE.AND P1, PT, R14, UR5, PT ;  /* 0x000000050e007c0c */ /* 0x000fe2000bf26270 */
[----:B------:R-:W-:Y:S01]  /*66620*/  ULDC UR5, c[0x0][0x248] ;  /* 0x0000920000057ab9 */ /* 0x000fe20000000800 */
[----:B------:R-:W4:Y:S04]  /*66630*/  LDL.LU R10, [R1+0x1f4c] ;  /* 0x001f4c00010a7983 */ /* 0x000f280000300800 */
[----:B------:R-:W4:Y:S01]  /*66640*/  LDL R14, [R1+0x13e0] ;  /* 0x0013e000010e7983 */ /* 0x000f220000100800 */
[----:B---3--:R-:W-:-:S05]  /*66650*/  IMAD.WIDE R2, R26, 0x2, R20 ;  /* 0x000000021a027825 */ /* 0x008fca00078e0214 */
[----:B------:R0:W-:Y:S04]  /*66660*/  @P3 STG.E.U16 desc[UR10][R2.64], R11 ;  /* 0x0000000b02003986 */ /* 0x0001e8000c10150a */
[----:B------:R1:W-:Y:S04]  /*66670*/  @P4 STG.E.U16 desc[UR10][R4.64], R15 ;  /* 0x0000000f04004986 */ /* 0x0003e8000c10150a */
[----:B0-----:R-:W4:Y:S04]  /*66680*/  LDL.LU R11, [R1+0x1f48] ;  /* 0x001f4800010b7983 */ /* 0x001f280000300800 */
[----:B------:R-:W3:Y:S04]  /*66690*/  LDL R2, [R1+0x1400] ;  /* 0x0014000001027983 */ /* 0x000ee80000100800 */
[----:B-1----:R-:W4:Y:S04]  /*666a0*/  LDL.LU R4, [R1+0x554] ;  /* 0x0005540001047983 */ /* 0x002f280000300800 */
[----:B------:R-:W3:Y:S01]  /*666b0*/  LDL R5, [R1+0x13fc] ;  /* 0x0013fc0001057983 */ /* 0x000ee20000100800 */
[----:B------:R-:W-:-:S03]  /*666c0*/  IMAD.WIDE R12, R26, 0x2, R16 ;  /* 0x000000021a0c7825 */ /* 0x000fc600078e0210 */
[----:B------:R-:W-:Y:S01]  /*666d0*/  STL [R1+0x1f3c], R8 ;  /* 0x001f3c0801007387 */ /* 0x000fe20000100800 */
[----:B--2---:R-:W-:-:S03]  /*666e0*/  PRMT R28, R0, 0x7632, R28 ;  /* 0x00007632001c7816 */ /* 0x004fc6000000001c */
[----:B----4-:R0:W-:Y:S01]  /*666f0*/  @P5 STG.E.U16 desc[UR10][R12.64], R4 ;  /* 0x000000040c005986 */ /* 0x0101e2000c10150a */
[----:B------:R-:W-:Y:S02]  /*66700*/  PRMT R3, R4, 0x7632, R3 ;  /* 0x0000763204037816 */ /* 0x000fe40000000003 */
[----:B---3--:R-:W-:Y:S02]  /*66710*/  ISETP.LT.AND P3, PT, R5, UR4, !P0 ;  /* 0x0000000405007c0c */ /* 0x008fe4000c761270 */
[----:B------:R-:W-:Y:S01]  /*66720*/  ISETP.LT.AND P0, PT, R2, UR4, !P0 ;  /* 0x0000000402007c0c */ /* 0x000fe2000c701270 */
[----:B0-----:R-:W-:-:S05]  /*66730*/  IMAD.WIDE R4, R26, 0x2, R10 ;  /* 0x000000021a047825 */ /* 0x001fca00078e020a */
[----:B------:R0:W-:Y:S01]  /*66740*/  @P6 STG.E.U16 desc[UR10][R4.64], R3 ;  /* 0x0000000304006986 */ /* 0x0001e2000c10150a */
[----:B------:R-:W-:-:S04]  /*66750*/  IMAD.WIDE R12, R26, 0x2, R6 ;  /* 0x000000021a0c7825 */ /* 0x000fc800078e0206 */
[----:B0-----:R-:W-:Y:S01]  /*66760*/  IMAD.WIDE R4, R26, 0x2, R8 ;  /* 0x000000021a047825 */ /* 0x001fe200078e0208 */
[----:B------:R-:W-:Y:S01]  /*66770*/  PRMT R3, R29, 0x7632, R3 ;  /* 0x000076321d037816 */ /* 0x000fe20000000003 */
[----:B------:R-:W2:Y:S04]  /*66780*/  LDL R8, [R1+0x518] ;  /* 0x0005180001087983 */ /* 0x000ea80000100800 */
[----:B------:R0:W-:Y:S04]  /*66790*/  STL [R1+0x1f38], R9 ;  /* 0x001f380901007387 */ /* 0x0001e80000100800 */
[----:B------:R1:W-:Y:S04]  /*667a0*/  @P3 STG.E.U16 desc[UR10][R4.64], R29 ;  /* 0x0000001d04003986 */ /* 0x0003e8000c10150a */
[----:B0-----:R-:W3:Y:S04]  /*667b0*/  LDL.LU R9, [R1+0x528] ;  /* 0x0005280001097983 */ /* 0x001ee80000300800 */
[----:B------:R-:W4:Y:S04]  /*667c0*/  LDL.LU R0, [R1+0x1f44] ;  /* 0x001f440001007983 */ /* 0x000f280000300800 */
[----:B-1----:R-:W2:Y:S04]  /*667d0*/  LDL.LU R29, [R1+0x1f40] ;  /* 0x001f4000011d7983 */ /* 0x002ea80000300800 */
[----:B------:R-:W3:Y:S04]  /*667e0*/  LDL R4, [R1+0x13f8] ;  /* 0x0013f80001047983 */ /* 0x000ee80000100800 */
[----:B------:R-:W3:Y:S04]  /*667f0*/  LDL R5, [R1+0x13dc] ;  /* 0x0013dc0001057983 */ /* 0x000ee80000100800 */
[----:B------:R0:W-:Y:S04]  /*66800*/  @P0 STG.E.U16 desc[UR10][R12.64], R3 ;  /* 0x000000030c000986 */ /* 0x0001e8000c10150a */
[----:B0-----:R-:W3:Y:S04]  /*66810*/  LDL.LU R3, [R1+0x508] ;  /* 0x0005080001037983 */ /* 0x001ee80000300800 */
[----:B------:R-:W3:Y:S04]  /*66820*/  LDL R12, [R1+0x13f0] ;  /* 0x0013f000010c7983 */ /* 0x000ee80000100800 */
[----:B------:R-:W3:Y:S01]  /*66830*/  LDL R13, [R1+0x13f4] ;  /* 0x0013f400010d7983 */ /* 0x000ee20000100800 */
[----:B------:R-:W-:-:S02]  /*66840*/  ISETP.LT.AND P5, PT, R14, UR4, !P2 ;  /* 0x000000040e007c0c */ /* 0x000fc4000d7a1270 */
[----:B------:R-:W-:Y:S01]  /*66850*/  ISETP.LT.AND P4, PT, R27, UR4, !P2 ;  /* 0x000000041b007c0c */ /* 0x000fe2000d781270 */
[----:B------:R-:W-:Y:S01]  /*66860*/  VIADD R2, R26, UR5 ;  /* 0x000000051a027c36 */ /* 0x000fe20008000000 */
[----:B------:R-:W-:Y:S01]  /*66870*/  STL [R1+0x1f34], R21 ;  /* 0x001f341501007387 */ /* 0x000fe20000100800 */
[----:B------:R-:W-:Y:S02]  /*66880*/  ULDC UR5, c[0x0][0x22c] ;  /* 0x00008b0000057ab9 */ /* 0x000fe40000000800 */
[----:B------:R-:W-:-:S04]  /*66890*/  IMAD.WIDE R14, R2, 0x2, R24 ;  /* 0x00000002020e7825 */ /* 0x000fc800078e0218 */
[----:B------:R-:W-:Y:S01]  /*668a0*/  IMAD.WIDE R26, R2, 0x2, R22 ;  /* 0x00000002021a7825 */ /* 0x000fe200078e0216 */
[----:B----4-:R-:W-:Y:S02]  /*668b0*/  ISETP.LT.AND P0, PT, R0, UR4, !P2 ;  /* 0x0000000400007c0c */ /* 0x010fe4000d701270 */
[----:B--2---:R-:W-:Y:S02]  /*668c0*/  PRMT R29, R8, 0x7632, R29 ;  /* 0x00007632081d7816 */ /* 0x004fe4000000001d */
[----:B---3--:R-:W-:Y:S01]  /*668d0*/  ISETP.LT.AND P6, PT, R4, UR4, !P2 ;  /* 0x0000000404007c0c */ /* 0x008fe2000d7c1270 */
[----:B------:R0:W-:Y:S04]  /*668e0*/  @P5 STG.E.U16 desc[UR10][R14.64], R3 ;  /* 0x000000030e005986 */ /* 0x0001e8000c10150a */
[----:B------:R1:W-:Y:S01]  /*668f0*/  @P4 STG.E.U16 desc[UR10][R26.64], R28 ;  /* 0x0000001c1a004986 */ /* 0x0003e2000c10150a */
[----:B------:R-:W-:-:S02]  /*66900*/  ISETP.LT.AND P4, PT, R12, UR4, !P2 ;  /* 0x000000040c007c0c */ /* 0x000fc4000d781270 */
[----:B------:R-:W-:Y:S01]  /*66910*/  ISETP.LT.AND P5, PT, R13, UR4, !P2 ;  /* 0x000000040d007c0c */ /* 0x000fe2000d7a1270 */
[----:B------:R-:W-:-:S04]  /*66920*/  IMAD.WIDE R12, R2, 0x2, R18 ;  /* 0x00000002020c7825 */ /* 0x000fc800078e0212 */
[----:B0-----:R-:W-:Y:S02]  /*66930*/  VIADD R3, R5, 0x56 ;  /* 0x0000005605037836 */ /* 0x001fe40000000000 */
[C---:B------:R-:W-:Y:S01]  /*66940*/  IMAD.WIDE R4, R2.reuse, 0x2, R20 ;  /* 0x0000000202047825 */ /* 0x040fe200078e0214 */
[----:B-1----:R-:W-:Y:S01]  /*66950*/  PRMT R28, R9, 0x7632, R28 ;  /* 0x00007632091c7816 */ /* 0x002fe2000000001c */
[----:B------:R-:W2:Y:S01]  /*66960*/  LDL.LU R21, [R1+0x538] ;  /* 0x0005380001157983 */ /* 0x000ea20000300800 */
[----:B------:R-:W-:Y:S01]  /*66970*/  ISETP.GE.AND P3, PT, R3, UR5, PT ;  /* 0x0000000503007c0c */ /* 0x000fe2000bf66270 */
[C---:B------:R-:W-:Y:S01]  /*66980*/  IMAD.WIDE R14, R2.reuse, 0x2, R16 ;  /* 0x00000002020e7825 */ /* 0x040fe200078e0210 */
[----:B------:R-:W-:Y:S01]  /*66990*/  ULDC UR5, c[0x0][0x248] ;  /* 0x0000920000057ab9 */ /* 0x000fe20000000800 */
[----:B------:R0:W-:Y:S04]  /*669a0*/  STL [R1+0x1f30], R19 ;  /* 0x001f301301007387 */ /* 0x0001e80000100800 */
[----:B------:R1:W-:Y:S04]  /*669b0*/  @P0 STG.E.U16 desc[UR10][R4.64], R9 ;  /* 0x0000000904000986 */ /* 0x0003e8000c10150a */
[----:B0-----:R-:W3:Y:S04]  /*669c0*/  LDL.LU R19, [R1+0x548] ;  /* 0x0005480001137983 */ /* 0x001ee80000300800 */
[----:B------:R-:W4:Y:S04]  /*669d0*/  LDL.LU R8, [R1+0x1f3c] ;  /* 0x001f3c0001087983 */ /* 0x000f280000300800 */
[----:B------:R-:W3:Y:S04]  /*669e0*/  LDL R3, [R1+0x13e8] ;  /* 0x0013e80001037983 */ /* 0x000ee80000100800 */
[----:B-1----:R-:W4:Y:S04]  /*669f0*/  LDL.LU R9, [R1+0x1f38] ;  /* 0x001f380001097983 */ /* 0x002f280000300800 */
[----:B------:R-:W3:Y:S04]  /*66a00*/  LDL R4, [R1+0x1400] ;  /* 0x0014000001047983 */ /* 0x000ee80000100800 */
[----:B------:R-:W4:Y:S04]  /*66a10*/  LDL R5, [R1+0x13e0] ;  /* 0x0013e00001057983 */ /* 0x000f280000100800 */
[----:B------:R0:W-:Y:S04]  /*66a20*/  @P4 STG.E.U16 desc[UR10][R12.64], R28 ;  /* 0x0000001c0c004986 */ /* 0x0001e8000c10150a */
[----:B0-----:R-:W4:Y:S04]  /*66a30*/  LDL.LU R12, [R1+0x518] ;  /* 0x00051800010c7983 */ /* 0x001f280000300800 */
[----:B------:R-:W3:Y:S01]  /*66a40*/  LDL R13, [R1+0x13fc] ;  /* 0x0013fc00010d7983 */ /* 0x000ee20000100800 */
[----:B------:R-:W-:Y:S01]  /*66a50*/  IMAD.WIDE R26, R2, 0x2, R10 ;  /* 0x00000002021a7825 */ /* 0x000fe200078e020a */
[----:B------:R-:W-:-:S02]  /*66a60*/  ISETP.LT.AND P0, PT, R0, UR4, !P1 ;  /* 0x0000000400007c0c */ /* 0x000fc4000cf01270 */
[----:B------:R-:W-:Y:S01]  /*66a70*/  STL [R1+0x1f20], R29 ;  /* 0x001f201d01007387 */ /* 0x000fe20000100800 */
[----:B--2---:R-:W-:Y:S02]  /*66a80*/  PRMT R28, R21, 0x7632, R28 ;  /* 0x00007632151c7816 */ /* 0x004fe4000000001c */
[----:B---3--:R-:W-:Y:S02]  /*66a90*/  ISETP.LT.AND P4, PT, R13, UR4, !P2 ;  /* 0x000000040d007c0c */ /* 0x008fe4000d781270 */
[----:B------:R-:W-:Y:S01]  /*66aa0*/  ISETP.LT.AND P2, PT, R4, UR4, !P2 ;  /* 0x0000000404007c0c */ /* 0x000fe2000d741270 */
[----:B----4-:R-:W-:Y:S01]  /*66ab0*/  @P5 STG.E.U16 desc[UR10][R14.64], R12 ;  /* 0x0000000c0e005986 */ /* 0x010fe2000c10150a */
[----:B------:R-:W-:Y:S01]  /*66ac0*/  ISETP.LT.AND P5, PT, R5, UR4, !P1 ;  /* 0x0000000405007c0c */ /* 0x000fe2000cfa1270 */
[C---:B------:R-:W-:Y:S02]  /*66ad0*/  IMAD.WIDE R4, R2.reuse, 0x2, R8 ;  /* 0x0000000202047825 */ /* 0x040fe400078e0208 */
[----:B------:R0:W-:Y:S01]  /*66ae0*/  @P6 STG.E.U16 desc[UR10][R26.64], R29 ;  /* 0x0000001d1a006986 */ /* 0x0001e2000c10150a */
[----:B------:R-:W-:Y:S01]  /*66af0*/  ISETP.LT.AND P6, PT, R3, UR4, !P1 ;  /* 0x0000000403007c0c */ /* 0x000fe2000cfc1270 */
[----:B------:R-:W-:Y:S01]  /*66b00*/  VIADD R3, R2, UR5 ;  /* 0x0000000502037c36 */ /* 0x000fe20008000000 */
[----:B------:R-:W-:-:S03]  /*66b10*/  ULDC UR5, c[0x0][0x22c] ;  /* 0x00008b0000057ab9 */ /* 0x000fc60000000800 */
[----:B------:R-:W-:Y:S01]  /*66b20*/  @P4 STG.E.U16 desc[UR10][R4.64], R21 ;  /* 0x0000001504004986 */ /* 0x000fe2000c10150a */
[----:B0-----:R-:W-:-:S03]  /*66b30*/  IMAD.WIDE R26, R2, 0x2, R6 ;  /* 0x00000002021a7825 */ /* 0x001fc600078e0206 */
[----:B------:R-:W2:Y:S04]  /*66b40*/  LDL R29, [R1+0x13f4] ;  /* 0x0013f400011d7983 */ /* 0x000ea80000100800 */
[----:B------:R0:W-:Y:S01]  /*66b50*/  STL [R1+0x1f2c], R0 ;  /* 0x001f2c0001007387 */ /* 0x0001e20000100800 */
[----:B------:R-:W-:-:S03]  /*66b60*/  IMAD.WIDE R12, R3, 0x2, R24 ;  /* 0x00000002030c7825 */ /* 0x000fc600078e0218 */
[----:B------:R1:W-:Y:S04]  /*66b70*/  @P2 STG.E.U16 desc[UR10][R26.64], R28 ;  /* 0x0000001c1a002986 */ /* 0x0003e8000c10150a */
[----:B0-----:R-:W3:Y:S04]  /*66b80*/  LDL.LU R0, [R1+0x558] ;  /* 0x0005580001007983 */ /* 0x001ee80000300800 */
[----:B------:R-:W4:Y:S04]  /*66b90*/  LDL.LU R21, [R1+0x1f34] ;  /* 0x001f340001157983 */ /* 0x000f280000300800 */
[----:B-1----:R-:W3:Y:S04]  /*66ba0*/  LDL R26, [R1+0x13dc] ;  /* 0x0013dc00011a7983 */ /* 0x002ee80000100800 */
[----:B------:R0:W-:Y:S01]  /*66bb0*/  STL [R1+0x1f24], R28 ;  /* 0x001f241c01007387 */ /* 0x0001e20000100800 */
[----:B------:R-:W-:Y:S01]  /*66bc0*/  IMAD.WIDE R14, R3, 0x2, R22 ;  /* 0x00000002030e7825 */ /* 0x000fe200078e0216 */
[----:B------:R-:W-:-:S02]  /*66bd0*/  PRMT R2, R19, 0x7632, R2 ;  /* 0x0000763213027816 */ /* 0x000fc40000000002 */
[----:B------:R1:W-:Y:S04]  /*66be0*/  @P5 STG.E.U16 desc[UR10][R12.64], R19 ;  /* 0x000000130c005986 */ /* 0x0003e8000c10150a */
[----:B0-----:R-:W2:Y:S04]  /*66bf0*/  LDL R28, [R1+0x13f0] ;  /* 0x0013f000011c7983 */ /* 0x001ea80000100800 */
[----:B-1----:R-:W3:Y:S04]  /*66c00*/  LDL.LU R19, [R1+0x1f30] ;  /* 0x001f300001137983 */ /* 0x002ee80000300800 */
[----:B------:R-:W3:Y:S04]  /*66c10*/  LDL.LU R12, [R1+0x568] ;  /* 0x00056800010c7983 */ /* 0x000ee80000300800 */
[----:B------:R0:W-:Y:S04]  /*66c20*/  @P6 STG.E.U16 desc[UR10][R14.64], R2 ;  /* 0x000000020e006986 */ /* 0x0001e8000c10150a */
[----:B------:R-:W3:Y:S04]  /*66c30*/  LDL R13, [R1+0x13fc] ;  /* 0x0013fc00010d7983 */ /* 0x000ee80000100800 */
[----:B0-----:R-:W3:Y:S04]  /*66c40*/  LDL R15, [R1+0x13f8] ;  /* 0x0013f800010f7983 */ /* 0x001ee80000100800 */
[----:B------:R-:W-:Y:S01]  /*66c50*/  STL [R1+0x1f28], R11 ;  /* 0x001f280b01007387 */ /* 0x000fe20000100800 */
[----:B----4-:R-:W-:Y:S01]  /*66c60*/  IMAD.WIDE R4, R3, 0x2, R20 ;  /* 0x0000000203047825 */ /* 0x010fe200078e0214 */
[----:B--2---:R-:W-:-:S04]  /*66c70*/  ISETP.LT.AND P4, PT, R28, UR4, !P1 ;  /* 0x000000041c007c0c */ /* 0x004fc8000cf81270 */
[----:B---3--:R0:W-:Y:S01]  /*66c80*/  @P0 STG.E.U16 desc[UR10][R4.64], R12 ;  /* 0x0000000c04000986 */ /* 0x0081e2000c10150a */
[----:B------:R-:W-:Y:S01]  /*66c90*/  PRMT R2, R12, 0x7632, R2 ;  /* 0x000076320c027816 */ /* 0x000fe20000000002 */
[----:B0-----:R-:W-:Y:S01]  /*66ca0*/  IMAD.WIDE R4, R3, 0x2, R18 ;  /* 0x0000000203047825 */ /* 0x001fe200078e0212 */
[----:B------:R-:W-:-:S03]  /*66cb0*/  ISETP.LT.AND P2, PT, R15, UR4, !P1 ;  /* 0x000000040f007c0c */ /* 0x000fc6000cf41270 */
[----:B------:R-:W-:-:S03]  /*66cc0*/  IMAD.WIDE R14, R3, 0x2, R10 ;  /* 0x00000002030e7825 */ /* 0x000fc600078e020a */
[----:B------:R0:W-:Y:S04]  /*66cd0*/  @P4 STG.E.U16 desc[UR10][R4.64], R2 ;  /* 0x0000000204004986 */ /* 0x0001e8000c10150a */
[----:B------:R-:W2:Y:S04]  /*66ce0*/  LDL.LU R11, [R1+0x52c] ;  /* 0x00052c00010b7983 */ /* 0x000ea80000300800 */
[----:B0-----:R-:W3:Y:S04]  /*66cf0*/  LDL R4, [R1+0x1400] ;  /* 0x0014000001047983 */ /* 0x001ee80000100800 */
[----:B------:R-:W4:Y:S04]  /*66d00*/  LDL R5, [R1+0x13e0] ;  /* 0x0013e00001057983 */ /* 0x000f280000100800 */
[----:B------:R-:W2:Y:S01]  /*66d10*/  LDL.LU R2, [R1+0x578] ;  /* 0x0005780001027983 */ /* 0x000ea20000300800 */
[----:B------:R-:W-:-:S02]  /*66d20*/  ISETP.LT.AND P6, PT, R29, UR4, !P1 ;  /* 0x000000041d007c0c */ /* 0x000fc4000cfc1270 */
[----:B------:R-:W-:Y:S01]  /*66d30*/  ISETP.LT.AND P5, PT, R13, UR4, !P1 ;  /* 0x000000040d007c0c */ /* 0x000fe2000cfa1270 */
[----:B------:R-:W-:Y:S01]  /*66d40*/  IMAD.WIDE R12, R3, 0x2, R16 ;  /* 0x00000002030c7825 */ /* 0x000fe200078e0210 */
[----:B------:R-:W-:-:S09]  /*66d50*/  PRMT R27, R0, 0x7632, R27 ;  /* 0x00007632001b7816 */ /* 0x000fd2000000001b */
[----:B------:R0:W-:Y:S04]  /*66d60*/  @P6 STG.E.U16 desc[UR10][R12.64], R0 ;  /* 0x000000000c006986 */ /* 0x0001e8000c10150a */
[----:B------:R1:W-:Y:S04]  /*66d70*/  @P2 STG.E.U16 desc[UR10][R14.64], R27 ;  /* 0x0000001b0e002986 */ /* 0x0003e8000c10150a */
[----:B0-----:R-:W2:Y:S04]  /*66d80*/  LDL.LU R0, [R1+0x1f2c] ;  /* 0x001f2c0001007983 */ /* 0x001ea80000300800 */
[----:B------:R-:W2:Y:S04]  /*66d90*/  LDL R12, [R1+0x13e8] ;  /* 0x0013e800010c7983 */ /* 0x000ea80000100800 */
[----:B-1----:R-:W2:Y:S01]  /*66da0*/  LDL.LU R27, [R1+0x51c] ;  /* 0x00051c00011b7983 */ /* 0x002ea20000300800 */
[----:B---3--:R-:W-:-:S02]  /*66db0*/  ISETP.LT.AND P1, PT, R4, UR4, !P1 ;  /* 0x0000000404007c0c */ /* 0x008fc4000cf21270 */
[----:B----4-:R-:W-:Y:S01]  /*66dc0*/  ISETP.LT.AND P2, PT, R5, UR4, !P3 ;  /* 0x0000000405007c0c */ /* 0x010fe2000df41270 */
[----:B------:R-:W-:-:S05]  /*66dd0*/  IMAD.WIDE R4, R3, 0x2, R8 ;  /* 0x0000000203047825 */ /* 0x000fca00078e0208 */
[----:B--2---:R0:W-:Y:S04]  /*66de0*/  @P5 STG.E.U16 desc[UR10][R4.64], R2 ;  /* 0x0000000204005986 */ /* 0x0041e8000c10150a */
[----:B0-----:R-:W2:Y:S01]  /*66df0*/  LDL.LU R5, [R1+0x50c] ;  /* 0x00050c0001057983 */ /* 0x001ea20000300800 */
[----:B------:R-:W-:-:S05]  /*66e00*/  VIADD R26, R26, 0x57 ;  /* 0x000000571a1a7836 */ /* 0x000fca0000000000 */
[----:B------:R-:W-:Y:S01]  /*66e10*/  ISETP.GE.AND P0, PT, R26, UR5, PT ;  /* 0x000000051a007c0c */ /* 0x000fe2000bf06270 */
[----:B------:R-:W-:Y:S01]  /*66e20*/  ULDC UR5, c[0x0][0x248] ;  /* 0x0000920000057ab9 */ /* 0x000fe20000000800 */
[C---:B------:R-:W-:Y:S01]  /*66e30*/  IMAD.WIDE R14, R3.reuse, 0x2, R6 ;  /* 0x00000002030e7825 */ /* 0x040fe200078e0206 */
[----:B------:R-:W-:Y:S02]  /*66e40*/  PRMT R13, R2, 0x7632, R13 ;  /* 0x00007632020d7816 */ /* 0x000fe4000000000d */
[----:B------:R-:W-:Y:S02]  /*66e50*/  ISETP.LT.AND P6, PT, R28, UR4, !P3 ;  /* 0x000000041c007c0c */ /* 0x000fe4000dfc1270 */
[----:B------:R-:W-:Y:S02]  /*66e60*/  ISETP.LT.AND P5, PT, R0, UR4, !P3 ;  /* 0x0000000400007c0c */ /* 0x000fe4000dfa1270 */
[----:B------:R-:W-:Y:S01]  /*66e70*/  ISETP.LT.AND P4, PT, R12, UR4, !P3 ;  /* 0x000000040c007c0c */ /* 0x000fe2000df81270 */
[----:B------:R-:W-:Y:S01]  /*66e80*/  VIADD R12, R3, UR5 ;  /* 0x00000005030c7c36 */ /* 0x000fe20008000000 */
[----:B------:R0:W-:Y:S01]  /*66e90*/  @P1 STG.E.U16 desc[UR10][R14.64], R13 ;  /* 0x0000000d0e001986 */ /* 0x0001e2000c10150a */
[----:B------:R-:W-:-:S02]  /*66ea0*/  ULDC UR5, c[0x0][0x248] ;  /* 0x0000920000057ab9 */ /* 0x000fc40000000800 */
[----:B------:R-:W-:Y:S01]  /*66eb0*/  IMAD.WIDE R2, R12, 0x2, R24 ;  /* 0x000000020c027825 */ /* 0x000fe200078e0218 */
[----:B------:R-:W3:Y:S01]  /*66ec0*/  LDL.LU R28, [R1+0x53c] ;  /* 0x00053c00011c7983 */ /* 0x000ee20000300800 */
[----:B------:R-:W-:-:S03]  /*66ed0*/  ISETP.LT.AND P1, PT, R29, UR4, !P3 ;  /* 0x000000041d007c0c */ /* 0x000fc6000df21270 */
[----:B------:R-:W4:Y:S01]  /*66ee0*/  LDL.LU R29, [R1+0x54c] ;  /* 0x00054c00011d7983 */ /* 0x000f220000300800 */
[C---:B0-----:R-:W-:Y:S01]  /*66ef0*/  IMAD.WIDE R14, R12.reuse, 0x2, R22 ;  /* 0x000000020c0e7825 */ /* 0x041fe200078e0216 */
[----:B------:R-:W-:Y:S02]  /*66f00*/  PRMT R13, R11, 0x7632, R13 ;  /* 0x000076320b0d7816 */ /* 0x000fe4000000000d */
[----:B--2---:R-:W-:Y:S01]  /*66f10*/  PRMT R26, R5, 0x7632, R26 ;  /* 0x00007632051a7816 */ /* 0x004fe2000000001a */
[----:B------:R0:W-:Y:S04]  /*66f20*/  @P2 STG.E.U16 desc[UR10][R2.64], R5 ;  /* 0x0000000502002986 */ /* 0x0001e8000c10150a */
[----:B------:R1:W-:Y:S01]  /*66f30*/  @P4 STG.E.U16 desc[UR10][R14.64], R26 ;  /* 0x0000001a0e004986 */ /* 0x0003e2000c10150a */
[----:B0-----:R-:W-:-:S04]  /*66f40*/  IMAD.WIDE R4, R12, 0x2, R20 ;  /* 0x000000020c047825 */ /* 0x001fc800078e0214 */
[----:B------:R-:W-:Y:S01]  /*66f50*/  IMAD.WIDE R2, R12, 0x2, R18 ;  /* 0x000000020c027825 */ /* 0x000fe200078e0212 */
[----:B-1----:R-:W2:Y:S04]  /*66f60*/  LDL R15, [R1+0x13f8] ;  /* 0x0013f800010f7983 */ /* 0x002ea80000100800 */
[----:B------:R0:W-:Y:S04]  /*66f70*/  @P5 STG.E.U16 desc[UR10][R4.64], R11 ;  /* 0x0000000b04005986 */ /* 0x0001e8000c10150a */
[----:B------:R1:W-:Y:S04]  /*66f80*/  @P6 STG.E.U16 desc[UR10][R2.64], R13 ;  /* 0x0000000d02006986 */ /* 0x0003e8000c10150a */
[----:B0-----:R-:W3:Y:S04]  /*66f90*/  LDL.LU R11, [R1+0x1f28] ;  /* 0x001f2800010b7983 */ /* 0x001ee80000300800 */
[----:B-1----:R-:W4:Y:S04]  /*66fa0*/  LDL R13, [R1+0x13fc] ;  /* 0x0013fc00010d7983 */ /* 0x002f280000100800 */
[----:B------:R-:W3:Y:S04]  /*66fb0*/  LDL R4, [R1+0x13e0] ;  /* 0x0013e00001047983 */ /* 0x000ee80000100800 */
[----:B------:R-:W3:Y:S04]  /*66fc0*/  LDL R5, [R1+0x13e8] ;  /* 0x0013e80001057983 */ /* 0x000ee80000100800 */
[----:B------:R-:W3:Y:S01]  /*66fd0*/  LDL R2, [R1+0x1400] ;  /* 0x0014000001027983 */ /* 0x000ee20000100800 */
[----:B------:R-:W-:-:S02]  /*66fe0*/  PRMT R3, R27, 0x7632, R3 ;  /* 0x000076321b037816 */ /* 0x000fc40000000003 */
[----:B--2---:R-:W-:Y:S01]  /*66ff0*/  ISETP.LT.AND P2, PT, R15, UR4, !P3 ;  /* 0x000000040f007c0c */ /* 0x004fe2000df41270 */
[----:B------:R-:W-:-:S05]  /*67000*/  IMAD.WIDE R14, R12, 0x2, R16 ;  /* 0x000000020c0e7825 */ /* 0x000fca00078e0210 */
[----:B------:R3:W-:Y:S01]  /*67010*/  @P1 STG.E.U16 desc[UR10][R14.64], R27 ;  /* 0x0000001b0e001986 */ /* 0x0007e2000c10150a */
[----:B----4-:R-:W-:Y:S01]  /*67020*/  ISETP.LT.AND P4, PT, R13, UR4, !P3 ;  /* 0x000000040d007c0c */ /* 0x010fe2000df81270 */
[----:B---3--:R-:W-:Y:S02]  /*67030*/  IMAD.WIDE R14, R12, 0x2, R10 ;  /* 0x000000020c0e7825 */ /* 0x008fe400078e020a */
[----:B------:R-:W2:Y:S01]  /*67040*/  LDL R27, [R1+0x56c] ;  /* 0x00056c00011b7983 */ /* 0x000ea20000100800 */
[----:B------:R-:W-:Y:S02]  /*67050*/  ISETP.LT.AND P1, PT, R4, UR4, !P0 ;  /* 0x0000000404007c0c */ /* 0x000fe4000c721270 */
[----:B------:R-:W-:Y:S01]  /*67060*/  ISETP.LT.AND P5, PT, R5, UR4, !P0 ;  /* 0x0000000405007c0c */ /* 0x000fe2000c7a1270 */
[----:B------:R-:W-:Y:S01]  /*67070*/  IMAD.WIDE R4, R12, 0x2, R8 ;  /* 0x000000020c047825 */ /* 0x000fe200078e0208 */
[----:B------:R0:W-:Y:S04]  /*67080*/  STL [R1+0x1f1c], R9 ;  /* 0x001f1c0901007387 */ /* 0x0001e80000100800 */
[----:B------:R1:W-:Y:S04]  /*67090*/  @P2 STG.E.U16 desc[UR10][R14.64], R3 ;  /* 0x000000030e002986 */ /* 0x0003e8000c10150a */
[----:B------:R3:W-:Y:S04]  /*670a0*/  @P4 STG.E.U16 desc[UR10][R4.64], R28 ;  /* 0x0000001c04004986 */ /* 0x0007e8000c10150a */
[----:B0-----:R-:W4:Y:S01]  /*670b0*/  LDL R9, [R1+0x55c] ;  /* 0x00055c0001097983 */ /* 0x001f220000100800 */
[----:B-1----:R-:W-:-:S03]  /*670c0*/  PRMT R3, R28, 0x7632, R3 ;  /* 0x000076321c037816 */ /* 0x002fc60000000003 */
[----:B---3--:R-:W2:Y:S01]  /*670d0*/  LDL.LU R28, [R1+0x1f24] ;  /* 0x001f2400011c7983 */ /* 0x008ea20000300800 */
[----:B------:R-:W-:Y:S01]  /*670e0*/  ISETP.LT.AND P3, PT, R2, UR4, !P3 ;  /* 0x0000000402007c0c */ /* 0x000fe2000df61270 */
[C---:B------:R-:W-:Y:S01]  /*670f0*/  VIADD R2, R12.reuse, UR5 ;  /* 0x000000050c027c36 */ /* 0x040fe20008000000 */
[----:B------:R-:W-:Y:S01]  /*67100*/  PRMT R26, R29, 0x7632, R26 ;  /* 0x000076321d1a7816 */ /* 0x000fe2000000001a */
[----:B------:R-:W-:Y:S01]  /*67110*/  IMAD.WIDE R12, R12, 0x2, R6 ;  /* 0x000000020c0c7825 */ /* 0x000fe200078e0206 */
[----:B------:R-:W-:-:S03]  /*67120*/  ULDC UR5, c[0x0][0x22c] ;  /* 0x00008b0000057ab9 */ /* 0x000fc60000000800 */
[----:B------:R-:W-:-:S04]  /*67130*/  IMAD.WIDE R14, R2, 0x2, R24 ;  /* 0x00000002020e7825 */ /* 0x000fc800078e0218 */
[C---:B------:R-:W-:Y:S02]  /*67140*/  IMAD.WIDE R4, R2.reuse, 0x2, R22 ;  /* 0x0000000202047825 */ /* 0x040fe400078e0216 */
[----:B------:R0:W-:Y:S04]  /*67150*/  @P3 STG.E.U16 desc[UR10][R12.64], R3 ;  /* 0x000000030c003986 */ /* 0x0001e8000c10150a */
[----:B------:R1:W-:Y:S04]  /*67160*/  @P1 STG.E.U16 desc[UR10][R14.64], R29 ;  /* 0x0000001d0e001986 */ /* 0x0003e8000c10150a */
[----:B------:R3:W-:Y:S04]  /*67170*/  @P5 STG.E.U16 desc[UR10][R4.64], R26 ;  /* 0x0000001a04005986 */ /* 0x0007e8000c10150a */
[----:B0-----:R-:W4:Y:S04]  /*67180*/  LDL R3, [R1+0x13dc] ;  /* 0x0013dc0001037983 */ /* 0x001f280000100800 */
[----:B------:R-:W4:Y:S04]  /*67190*/  LDL R12, [R1+0x13fc] ;  /* 0x0013fc00010c7983 */ /* 0x000f280000100800 */
[----:B------:R-:W4:Y:S04]  /*671a0*/  LDL R13, [R1+0x1400] ;  /* 0x00140000010d7983 */ /* 0x000f280000100800 */
[----:B-1----:R-:W4:Y:S04]  /*671b0*/  LDL.LU R29, [R1+0x1f20] ;  /* 0x001f2000011d7983 */ /* 0x002f280000300800 */
[----:B---3--:R-:W3:Y:S04]  /*671c0*/  LDL R5, [R1+0x13f0] ;  /* 0x0013f00001057983 */ /* 0x008ee80000100800 */
[----:B------:R-:W4:Y:S04]  /*671d0*/  LDL R14, [R1+0x13f4] ;  /* 0x0013f400010e7983 */ /* 0x000f280000100800 */
[----:B------:R-:W4:Y:S04]  /*671e0*/  LDL R15, [R1+0x13f8] ;  /* 0x0013f800010f7983 */ /* 0x000f280000100800 */
[----:B------:R0:W-:Y:S01]  /*671f0*/  STL [R1+0x1f18], R11 ;  /* 0x001f180b01007387 */ /* 0x0001e20000100800 */
[----:B--2---:R-:W-:Y:S01]  /*67200*/  PRMT R28, R27, 0x7632, R28 ;  /* 0x000076321b1c7816 */ /* 0x004fe2000000001c */
[----:B------:R-:W-:-:S02]  /*67210*/  IMAD.WIDE R26, R2, 0x2, R10 ;  /* 0x00000002021a7825 */ /* 0x000fc400078e020a */
[----:B0-----:R-:W2:Y:S01]  /*67220*/  LDL.LU R11, [R1+0x56c] ;  /* 0x00056c00010b7983 */ /* 0x001ea20000300800 */
[----:B------:R-:W-:Y:S02]  /*67230*/  ISETP.LT.AND P1, PT, R0, UR4, !P0 ;  /* 0x0000000400007c0c */ /* 0x000fe4000c721270 */
[----:B---3--:R-:W-:Y:S01]  /*67240*/  ISETP.LT.AND P5, PT, R5, UR4, !P0 ;  /* 0x0000000405007c0c */ /* 0x008fe2000c7a1270 */
[----:B------:R-:W-:Y:S01]  /*67250*/  IMAD.WIDE R4, R2, 0x2, R20 ;  /* 0x0000000202047825 */ /* 0x000fe200078e0214 */
[----:B----4-:R-:W-:Y:S02]  /*67260*/  PRMT R29, R9, 0x7632, R29 ;  /* 0x00007632091d7816 */ /* 0x010fe4000000001d */
[----:B------:R-:W3:Y:S07]  /*67270*/  LDL.LU R9, [R1+0x1f1c] ;  /* 0x001f1c0001097983 */ /* 0x000eee0000300800 */
[----:B--2---:R0:W-:Y:S04]  /*67280*/  @P1 STG.E.U16 desc[UR10][R4.64], R11 ;  /* 0x0000000b04001986 */ /* 0x0041e8000c10150a */
[----:B0-----:R-:W2:Y:S01]  /*67290*/  LDL.LU R5, [R1+0x55c] ;  /* 0x00055c0001057983 */ /* 0x001ea20000300800 */
[----:B------:R-:W-:-:S02]  /*672a0*/  ISETP.LT.AND P4, PT, R14, UR4, !P0 ;  /* 0x000000040e007c0c */ /* 0x000fc4000c781270 */
[----:B------:R-:W-:Y:S02]  /*672b0*/  ISETP.LT.AND P3, PT, R15, UR4, !P0 ;  /* 0x000000040f007c0c */ /* 0x000fe4000c761270 */
[----:B------:R-:W-:Y:S02]  /*672c0*/  ISETP.LT.AND P2, PT, R12, UR4, !P0 ;  /* 0x000000040c007c0c */ /* 0x000fe4000c741270 */
[----:B------:R-:W-:Y:S01]  /*672d0*/  ISETP.LT.AND P6, PT, R13, UR4, !P0 ;  /* 0x000000040d007c0c */ /* 0x000fe2000c7c1270 */
[----:B------:R-:W-:-:S04]  /*672e0*/  IMAD.WIDE R12, R2, 0x2, R18 ;  /* 0x00000002020c7825 */ /* 0x000fc800078e0212 */
[----:B------:R-:W-:Y:S01]  /*672f0*/  IMAD.WIDE R14, R2, 0x2, R16 ;  /* 0x00000002020e7825 */ /* 0x000fe200078e0210 */
[----:B------:R-:W4:Y:S04]  /*67300*/  LDL.LU R11, [R1+0x590] ;  /* 0x00059000010b7983 */ /* 0x000f280000300800 */
[----:B------:R-:W-:Y:S04]  /*67310*/  @P5 STG.E.U16 desc[UR10][R12.64], R28 ;  /* 0x0000001c0c005986 */ /* 0x000fe8000c10150a */
[----:B--2---:R0:W-:Y:S04]  /*67320*/  @P4 STG.E.U16 desc[UR10][R14.64], R5 ;  /* 0x000000050e004986 */ /* 0x0041e8000c10150a */
[----:B------:R1:W-:Y:S04]  /*67330*/  @P3 STG.E.U16 desc[UR10][R26.64], R29 ;  /* 0x0000001d1a003986 */ /* 0x0003e8000c10150a */
[----:B0-----:R-:W2:Y:S04]  /*67340*/  LDL R14, [R1+0x13f4] ;  /* 0x0013f400010e7983 */ /* 0x001ea80000100800 */
[----:B------:R-:W4:Y:S04]  /*67350*/  LDL.LU R15, [R1+0x580] ;  /* 0x00058000010f7983 */ /* 0x000f280000300800 */
[----:B-1----:R-:W2:Y:S01]  /*67360*/  LDL.LU R26, [R1+0x57c] ;  /* 0x00057c00011a7983 */ /* 0x002ea20000300800 */
[----:B------:R-:W-:-:S03]  /*67370*/  VIADD R3, R3, 0x58 ;  /* 0x0000005803037836 */ /* 0x000fc60000000000 */
[----:B------:R0:W-:Y:S01]  /*67380*/  STL [R1+0x1f08], R29 ;  /* 0x001f081d01007387 */ /* 0x0001e20000100800 */
[C---:B---3--:R-:W-:Y:S01]  /*67390*/  IMAD.WIDE R12, R2.reuse, 0x2, R8 ;  /* 0x00000002020c7825 */ /* 0x048fe200078e0208 */
[----:B------:R-:W-:Y:S01]  /*673a0*/  ISETP.GE.AND P0, PT, R3, UR5, PT ;  /* 0x0000000503007c0c */ /* 0x000fe2000bf06270 */
[----:B------:R-:W-:Y:S01]  /*673b0*/  ULDC UR5, c[0x0][0x248] ;  /* 0x0000920000057ab9 */ /* 0x000fe20000000800 */
[----:B0-----:R-:W3:Y:S01]  /*673c0*/  LDL R29, [R1+0x13e0] ;  /* 0x0013e000011d7983 */ /* 0x001ee20000100800 */
[----:B------:R-:W-:Y:S01]  /*673d0*/  IMAD.WIDE R4, R2, 0x2, R6 ;  /* 0x0000000202047825 */ /* 0x000fe200078e0206 */
[----:B--2---:R-:W-:Y:S02]  /*673e0*/  PRMT R3, R26, 0x7632, R3 ;  /* 0x000076321a037816 */ /* 0x004fe40000000003 */
[----:B------:R0:W-:Y:S04]  /*673f0*/  @P2 STG.E.U16 desc[UR10][R12.64], R26 ;  /* 0x0000001a0c002986 */ /* 0x0001e8000c10150a */
[----:B0-----:R-:W2:Y:S01]  /*67400*/  LDL R12, [R1+0x13e8] ;  /* 0x0013e800010c7983 */ /* 0x001ea20000100800 */
[----:B------:R-:W-:-:S03]  /*67410*/  VIADD R26, R2, UR5 ;  /* 0x00000005021a7c36 */ /* 0x000fc60008000000 */
[----:B------:R-:W2:Y:S01]  /*67420*/  LDL R2, [R1+0x13dc] ;  /* 0x0013dc0001027983 */ /* 0x000ea20000100800 */
[----:B---3--:R-:W-:-:S03]  /*67430*/  ISETP.LT.AND P1, PT, R29, UR4, !P0 ;  /* 0x000000041d007c0c */ /* 0x008fc6000c721270 */
[----:B------:R-:W-:Y:S01]  /*67440*/  @P6 STG.E.U16 desc[UR10][R4.64], R3 ;  /* 0x0000000304006986 */ /* 0x000fe2000c10150a */
[----:B------:R-:W-:-:S03]  /*67450*/  ISETP.LT.AND P6, PT, R0, UR4, !P0 ;  /* 0x0000000400007c0c */ /* 0x000fc6000c7c1270 */
[----:B------:R-:W3:Y:S01]  /*67460*/  LDL R13, [R1+0x13f0] ;  /* 0x0013f000010d7983 */ /* 0x000ee20000100800 */
[----:B------:R-:W-:Y:S01]  /*67470*/  ULDC UR5, c[0x0][0x22c] ;  /* 0x00008b0000057ab9 */ /* 0x000fe20000000800 */
[----:B----4-:R-:W-:Y:S02]  /*67480*/  PRMT R27, R15, 0x7632, R27 ;  /* 0x000076320f1b7816 */ /* 0x010fe4000000001b */
[----:B------:R0:W-:Y:S01]  /*67490*/  STL [R1+0x1f10], R0 ;  /* 0x001f100001007387 */ /* 0x0001e20000100800 */
[----:B------:R-:W-:-:S03]  /*674a0*/  PRMT R28, R11, 0x7632, R28 ;  /* 0x000076320b1c7816 */ /* 0x000fc6000000001c */
[----:B0-----:R-:W4:Y:S04]  /*674b0*/  LDL.LU R0, [R1+0x5a0] ;  /* 0x0005a00001007983 */ /* 0x001f280000300800 */
[----:B------:R-:W-:Y:S01]  /*674c0*/  STL [R1+0x1f14], R23 ;  /* 0x001f141701007387 */ /* 0x000fe20000100800 */
[----:B--2---:R-:W-:Y:S01]  /*674d0*/  ISETP.LT.AND P5, PT, R12, UR4, !P0 ;  /* 0x000000040c007c0c */ /* 0x004fe2000c7a1270 */
[----:B------:R-:W-:Y:S02]  /*674e0*/  VIADD R4, R2, 0x59 ;  /* 0x0000005902047836 */ /* 0x000fe40000000000 */
[----:B------:R-:W-:-:S05]  /*674f0*/  IMAD.WIDE R2, R26, 0x2, R24 ;  /* 0x000000021a027825 */ /* 0x000fca00078e0218 */
[----:B------:R0:W-:Y:S01]  /*67500*/  @P1 STG.E.U16 desc[UR10][R2.64], R15 ;  /* 0x0000000f02001986 */ /* 0x0001e2000c10150a */
[----:B------:R-:W-:Y:S01]  /*67510*/  ISETP.GE.AND P2, PT, R4, UR5, PT ;  /* 0x0000000504007c0c */ /* 0x000fe2000bf46270 */
[----:B------:R-:W-:Y:S01]  /*67520*/  IMAD.WIDE R4, R26, 0x2, R20 ;  /* 0x000000021a047825 */ /* 0x000fe200078e0214 */
[----:B---3--:R-:W-:-:S03]  /*67530*/  ISETP.LT.AND P3, PT, R13, UR4, !P0 ;  /* 0x000000040d007c0c */ /* 0x008fc6000c761270 */
[----:B0-----:R-:W-:Y:S01]  /*67540*/  IMAD.WIDE R2, R26, 0x2, R22 ;  /* 0x000000021a027825 */ /* 0x001fe200078e0216 */
[----:B------:R-:W-:Y:S01]  /*67550*/  ISETP.LT.AND P4, PT, R14, UR4, !P0 ;  /* 0x000000040e007c0c */ /* 0x000fe2000c781270 */
[----:B------:R-:W2:Y:S04]  /*67560*/  LDL R23, [R1+0x13e8] ;  /* 0x0013e80001177983 */ /* 0x000ea80000100800 */
[----:B------:R0:W-:Y:S04]  /*67570*/  @P5 STG.E.U16 desc[UR10][R2.64], R27 ;  /* 0x0000001b02005986 */ /* 0x0001e8000c10150a */
[----:B------:R1:W-:Y:S01]  /*67580*/  @P6 STG.E.U16 desc[UR10][R4.64], R11 ;  /* 0x0000000b04006986 */ /* 0x0003e2000c10150a */
[----:B------:R-:W-:-:S03]  /*67590*/  ULDC UR5, c[0x0][0x248] ;  /* 0x0000920000057ab9 */ /* 0x000fc60000000800 */
[----:B0-----:R-:W3:Y:S04]  /*675a0*/  LDL R2, [R1+0x1400] ;  /* 0x0014000001027983 */ /* 0x001ee80000100800 */
[----:B------:R-:W3:Y:S04]  /*675b0*/  LDL.LU R3, [R1+0x5b0] ;  /* 0x0005b00001037983 */ /* 0x000ee80000300800 */
[----:B-1----:R-:W3:Y:S04]  /*675c0*/  LDL.LU R11, [R1+0x1f18] ;  /* 0x001f1800010b7983 */ /* 0x002ee80000300800 */
[----:B------:R-:W3:Y:S04]  /*675d0*/  LDL R4, [R1+0x13f8] ;  /* 0x0013f80001047983 */ /* 0x000ee80000100800 */
[----:B------:R-:W3:Y:S01]  /*675e0*/  LDL R5, [R1+0x13fc] ;  /* 0x0013fc0001057983 */ /* 0x000ee20000100800 */
[----:B------:R-:W-:-:S04]  /*675f0*/  IMAD.WIDE R12, R26, 0x2, R18 ;  /* 0x000000021a0c7825 */ /* 0x000fc800078e0212 */
[----:B------:R-:W-:Y:S01]  /*67600*/  IMAD.WIDE R14, R26, 0x2, R16 ;  /* 0x000000021a0e7825 */ /* 0x000fe200078e0210 */
[----:B------:R4:W-:Y:S01]  /*67610*/  @P3 STG.E.U16 desc[UR10][R12.64], R28 ;  /* 0x0000001c0c003986 */ /* 0x0009e2000c10150a */
[----:B------:R-:W-:-:S03]  /*67620*/  ISETP.LT.AND P5, PT, R29, UR4, !P2 ;  /* 0x000000041d007c0c */ /* 0x000fc6000d7a1270 */
[----:B------:R-:W3:Y:S04]  /*67630*/  LDL.LU R29, [R1+0x5c0] ;  /* 0x0005c000011d7983 */ /* 0x000ee80000300800 */
[----:B------:R-:W-:Y:S01]  /*67640*/  STL [R1+0x1f0c], R9 ;  /* 0x001f0c0901007387 */ /* 0x000fe20000100800 */
[----:B----4-:R-:W-:Y:S01]  /*67650*/  PRMT R13, R0, 0x7632, R13 ;  /* 0x00007632000d7816 */ /* 0x010fe2000000000d */
[----:B------:R-:W-:Y:S01]  /*67660*/  VIADD R12, R26, UR5 ;  /* 0x000000051a0c7c36 */ /* 0x000fe20008000000 */
[----:B------:R-:W-:Y:S01]  /*67670*/  ULDC UR5, c[0x0][0x22c] ;  /* 0x00008b0000057ab9 */ /* 0x000fe20000000800 */
[----:B--2---:R-:W-:Y:S01]  /*67680*/  ISETP.LT.AND P3, PT, R23, UR4, !P2 ;  /* 0x0000000417007c0c */ /* 0x004fe2000d761270 */
[----:B---3--:R0:W-:Y:S01]  /*67690*/  @P4 STG.E.U16 desc[UR10][R14.64], R3 ;  /* 0x000000030e004986 */ /* 0x0081e2000c10150a */
[----:B------:R-:W-:-:S02]  /*676a0*/  ISETP.LT.AND P1, PT, R4, UR4, !P0 ;  /* 0x0000000404007c0c */ /* 0x000fc4000c721270 */
[----:B------:R-:W-:Y:S02]  /*676b0*/  ISETP.LT.AND P4, PT, R5, UR4, !P0 ;  /* 0x0000000405007c0c */ /* 0x000fe4000c781270 */
[----:B------:R-:W-:Y:S02]  /*676c0*/  ISETP.LT.AND P0, PT, R2, UR4, !P0 ;  /* 0x0000000402007c0c */ /* 0x000fe4000c701270 */
[----:B------:R-:W-:Y:S01]  /*676d0*/  PRMT R27, R3, 0x7632, R27 ;  /* 0x00007632031b7816 */ /* 0x000fe2000000001b */
[----:B------:R-:W-:-:S04]  /*676e0*/  IMAD.WIDE R4, R26, 0x2, R10 ;  /* 0x000000021a047825 */ /* 0x000fc800078e020a */
[----:B0-----:R-:W-:-:S04]  /*676f0*/  IMAD.WIDE R2, R26, 0x2, R8 ;  /* 0x000000021a027825 */ /* 0x001fc800078e0208 */
[----:B------:R-:W-:Y:S01]  /*67700*/  IMAD.WIDE R14, R26, 0x2, R6 ;  /* 0x000000021a0e7825 */ /* 0x000fe200078e0206 */
[----:B------:R-:W2:Y:S04]  /*67710*/  LDL.LU R9, [R1+0x5d0] ;  /* 0x0005d00001097983 */ /* 0x000ea80000300800 */
[----:B------:R0:W-:Y:S04]  /*67720*/  @P1 STG.E.U16 desc[UR10][R4.64], R27 ;  /* 0x0000001b04001986 */ /* 0x0001e8000c10150a */
[----:B------:R-:W3:Y:S04]  /*67730*/  LDL R26, [R1+0x13f8] ;  /* 0x0013f800011a7983 */ /* 0x000ee80000100800 */
[----:B------:R1:W-:Y:S04]  /*67740*/  @P4 STG.E.U16 desc[UR10][R2.64], R0 ;  /* 0x0000000002004986 */ /* 0x0003e8000c10150a */
[----:B------:R4:W-:Y:S04]  /*67750*/  @P0 STG.E.U16 desc[UR10][R14.64], R13 ;  /* 0x0000000d0e000986 */ /* 0x0009e8000c10150a */
[----:B0-----:R-:W2:Y:S04]  /*67760*/  LDL R27, [R1+0x13f4] ;  /* 0x0013f400011b7983 */ /* 0x001ea80000100800 */
[----:B------:R-:W3:Y:S04]  /*67770*/  LDL.LU R23, [R1+0x1f14] ;  /* 0x001f140001177983 */ /* 0x000ee80000300800 */
[----:B-1----:R-:W2:Y:S04]  /*67780*/  LDL.LU R0, [R1+0x1f10] ;  /* 0x001f100001007983 */ /* 0x002ea80000300800 */
[----:B------:R-:W3:Y:S04]  /*67790*/  LDL R2, [R1+0x13dc] ;  /* 0x0013dc0001027983 */ /* 0x000ee80000100800 */
[----:B------:R-:W3:Y:S04]  /*677a0*/  LDL R3, [R1+0x13f0] ;  /* 0x0013f00001037983 */ /* 0x000ee80000100800 */
[----:B----4-:R-:W4:Y:S01]  /*677b0*/  LDL.LU R15, [R1+0x5e0] ;  /* 0x0005e000010f7983 */ /* 0x010f220000300800 */
[----:B------:R-:W-:-:S03]  /*677c0*/  IMAD.WIDE R4, R12, 0x2, R24 ;  /* 0x000000020c047825 */ /* 0x000fc600078e0218 */
[----:B------:R-:W-:Y:S01]  /*677d0*/  STL [R1+0x1f04], R20 ;  /* 0x001f041401007387 */ /* 0x000fe20000100800 */
[----:B------:R-:W-:Y:S02]  /*677e0*/  PRMT R28, R29, 0x7632, R28 ;  /* 0x000076321d1c7816 */ /* 0x000fe4000000001c */
[----:B--2---:R-:W-:Y:S02]  /*677f0*/  ISETP.LT.AND P0, PT, R0, UR4, !P2 ;  /* 0x0000000400007c0c */ /* 0x004fe4000d701270 */
[----:B---3--:R-:W-:Y:S01]  /*67800*/  ISETP.LT.AND P4, PT, R3, UR4, !P2 ;  /* 0x0000000403007c0c */ /* 0x008fe2000d781270 */
[----:B----4-:R0:W-:Y:S01]  /*67810*/  @P5 STG.E.U16 desc[UR10][R4.64], R15 ;  /* 0x0000000f04005986 */ /* 0x0101e2000c10150a */
[----:B------:R-:W-:Y:S02]  /*67820*/  PRMT R13, R15, 0x7632, R13 ;  /* 0x000076320f0d7816 */ /* 0x000fe4000000000d */
[----:B------:R-:W-:Y:S01]  /*67830*/  ISETP.LT.AND P5, PT, R27, UR4, !P2 ;  /* 0x000000041b007c0c */ /* 0x000fe2000d7a1270 */
[----:B0-----:R-:W-:-:S02]  /*67840*/  VIADD R4, R2, 0x5a ;  /* 0x0000005a02047836 */ /* 0x001fc40000000000 */
[----:B------:R-:W-:-:S05]  /*67850*/  IMAD.WIDE R2, R12, 0x2, R22 ;  /* 0x000000020c027825 */ /* 0x000fca00078e0216 */
[----:B------:R0:W-:Y:S01]  /*67860*/  @P3 STG.E.U16 desc[UR10][R2.64], R13 ;  /* 0x0000000d02003986 */ /* 0x0001e2000c10150a */
[----:B------:R-:W-:Y:S01]  /*67870*/  ISETP.GE.AND P1, PT, R4, UR5, PT ;  /* 0x0000000504007c0c */ /* 0x000fe2000bf26270 */
[----:B------:R-:W-:-:S04]  /*67880*/  IMAD.WIDE R4, R12, 0x2, R18 ;  /* 0x000000020c047825 */ /* 0x000fc800078e0212 */
[----:B------:R-:W-:Y:S01]  /*67890*/  IMAD.WIDE R14, R12, 0x2, R16 ;  /* 0x000000020c0e7825 */ /* 0x000fe200078e0210 */
[----:B------:R-:W-:-:S03]  /*678a0*/  ISETP.LT.AND P6, PT, R26, UR4, !P2 ;  /* 0x000000041a007c0c */ /* 0x000fc6000d7c1270 */
[----:B0-----:R-:W-:Y:S01]  /*678b0*/  IMAD.WIDE R2, R12, 0x2, R20 ;  /* 0x000000020c027825 */ /* 0x001fe200078e0214 */
[----:B------:R-:W-:Y:S01]  /*678c0*/  PRMT R13, R9, 0x7632, R13 ;  /* 0x00007632090d7816 */ /* 0x000fe2000000000d */
[----:B------:R-:W2:Y:S04]  /*678d0*/  LDL R20, [R1+0x584] ;  /* 0x0005840001147983 */ /* 0x000ea80000100800 */
[----:B------:R0:W-:Y:S04]  /*678e0*/  STL [R1+0x1f00], R21 ;  /* 0x001f001501007387 */ /* 0x0001e80000100800 */
[----:B------:R1:W-:Y:S04]  /*678f0*/  @P0 STG.E.U16 desc[UR10][R2.64], R9 ;  /* 0x0000000902000986 */ /* 0x0003e8000c10150a */
[----:B------:R3:W-:Y:S04]  /*67900*/  @P4 STG.E.U16 desc[UR10][R4.64], R13 ;  /* 0x0000000d04004986 */ /* 0x0007e8000c10150a */
[----:B------:R4:W-:Y:S01]  /*67910*/  @P5 STG.E.U16 desc[UR10][R14.64], R29 ;  /* 0x0000001d0e005986 */ /* 0x0009e2000c10150a */
[----:B------:R-:W-:-:S03]  /*67920*/  ULDC UR5, c[0x0][0x248] ;  /* 0x0000920000057ab9 */ /* 0x000fc60000000800 */
[----:B0-----:R-:W2:Y:S04]  /*67930*/  LDL.LU R21, [R1+0x5f0] ;  /* 0x0005f00001157983 */ /* 0x001ea80000300800 */
[----:B-1----:R-:W2:Y:S04]  /*67940*/  LDL.LU R9, [R1+0x1f0c] ;  /* 0x001f0c0001097983 */ /* 0x002ea80000300800 */
[----:B------:R-:W2:Y:S04]  /*67950*/  LDL R3, [R1+0x13dc] ;  /* 0x0013dc0001037983 */ /* 0x000ea80000100800 */
[----:B------:R-:W2:Y:S04]  /*67960*/  LDL R2, [R1+0x13e8] ;  /* 0x0013e80001027983 */ /* 0x000ea80000100800 */
[----:B---3--:R-:W3:Y:S04]  /*67970*/  LDL R4, [R1+0x1400] ;  /* 0x0014000001047983 */ /* 0x008ee80000100800 */
[----:B------:R-:W3:Y:S04]  /*67980*/  LDL R5, [R1+0x13e0] ;  /* 0x0013e00001057983 */ /* 0x000ee80000100800 */
[----:B------:R-:W3:Y:S04]  /*67990*/  LDL R13, [R1+0x13fc] ;  /* 0x0013fc00010d7983 */ /* 0x000ee80000100800 */
[----:B----4-:R-:W4:Y:S01]  /*679a0*/  LDL.LU R29, [R1+0x1f08] ;  /* 0x001f0800011d7983 */ /* 0x010f220000300800 */
[----:B------:R-:W-:Y:S01]  /*679b0*/  IMAD.WIDE R26, R12, 0x2, R10 ;  /* 0x000000020c1a7825 */ /* 0x000fe200078e020a */
[----:B------:R-:W-:-:S02]  /*679c0*/  ISETP.LT.AND P0, PT, R0, UR4, !P1 ;  /* 0x0000000400007c0c */ /* 0x000fc4000cf01270 */
[----:B------:R0:W-:Y:S04]  /*679d0*/  STL [R1+0x1ef8], R0 ;  /* 0x001ef80001007387 */ /* 0x0001e80000100800 */
[----:B------:R-:W-:Y:S04]  /*679e0*/  @P6 STG.E.U16 desc[UR10][R26.64], R28 ;  /* 0x0000001c1a006986 */ /* 0x000fe8000c10150a */
[----:B0-----:R-:W4:Y:S04]  /*679f0*/  LDL.LU R0, [R1+0x5b4] ;  /* 0x0005b40001007983 */ /* 0x001f280000300800 */
[----:B------:R0:W-:Y:S01]  /*67a00*/  STL [R1+0x1efc], R7 ;  /* 0x001efc0701007387 */ /* 0x0001e20000100800 */
[----:B--2---:R-:W-:Y:S01]  /*67a10*/  VIADD R3, R3, 0x5b ;  /* 0x0000005b03037836 */ /* 0x004fe20000000000 */
[----:B------:R-:W-:-:S02]  /*67a20*/  ISETP.LT.AND P6, PT, R2, UR4, !P1 ;  /* 0x0000000402007c0c */ /* 0x000fc4000cfc1270 */
[----:B---3--:R-:W-:Y:S02]  /*67a30*/  ISETP.LT.AND P3, PT, R4, UR4, !P2 ;  /* 0x0000000404007c0c */ /* 0x008fe4000d761270 */
[----:B------:R-:W-:Y:S02]  /*67a40*/  ISETP.LT.AND P5, PT, R5, UR4, !P1 ;  /* 0x0000000405007c0c */ /* 0x000fe4000cfa1270 */
[----:B------:R-:W-:Y:S01]  /*67a50*/  ISETP.LT.AND P4, PT, R13, UR4, !P2 ;  /* 0x000000040d007c0c */ /* 0x000fe2000d781270 */
[C---:B------:R-:W-:Y:S02]  /*67a60*/  VIADD R2, R12.reuse, UR5 ;  /* 0x000000050c027c36 */ /* 0x040fe40008000000 */
[----:B------:R-:W-:-:S04]  /*67a70*/  IMAD.WIDE R4, R12, 0x2, R8 ;  /* 0x000000020c047825 */ /* 0x000fc800078e0208 */
[----:B------:R-:W-:Y:S01]  /*67a80*/  IMAD.WIDE R12, R12, 0x2, R6 ;  /* 0x000000020c0c7825 */ /* 0x000fe200078e0206 */
[----:B----4-:R-:W-:Y:S01]  /*67a90*/  PRMT R29, R20, 0x7632, R29 ;  /* 0x00007632141d7816 */ /* 0x010fe2000000001d */
[----:B0-----:R-:W2:Y:S04]  /*67aa0*/  LDL R7, [R1+0x1400] ;  /* 0x0014000001077983 */ /* 0x001ea80000100800 */
[----:B------:R-:W3:Y:S01]  /*67ab0*/  LDL.LU R20, [R1+0x1f04] ;  /* 0x001f040001147983 */ /* 0x000ee20000300800 */
[----:B------:R-:W-:Y:S02]  /*67ac0*/  ISETP.GE.AND P2, PT, R3, UR8, PT ;  /* 0x0000000803007c0c */ /* 0x000fe4000bf46270 */
[----:B------:R-:W-:Y:S01]  /*67ad0*/  PRMT R28, R21, 0x7632, R28 ;  /* 0x00007632151c7816 */ /* 0x000fe2000000001c */
[----:B------:R-:W4:Y:S01]  /*67ae0*/  LDL.LU R3, [R1+0x584] ;  /* 0x0005840001037983 */ /* 0x000f220000300800 */
[----:B------:R-:W-:-:S04]  /*67af0*/  IMAD.WIDE R14, R2, 0x2, R24 ;  /* 0x00000002020e7825 */ /* 0x000fc800078e0218 */
[C---:B------:R-:W-:Y:S01]  /*67b00*/  IMAD.WIDE R26, R2.reuse, 0x2, R22 ;  /* 0x00000002021a7825 */ /* 0x040fe200078e0216 */
[----:B------:R-:W-:Y:S01]  /*67b10*/  ULDC UR5, c[0x0][0x248] ;  /* 0x0000920000057ab9 */ /* 0x000fe20000000800 */
[----:B------:R0:W-:Y:S04]  /*67b20*/  @P4 STG.E.U16 desc[UR10][R4.64], R21 ;  /* 0x0000001504004986 */ /* 0x0001e8000c10150a */
[----:B------:R1:W-:Y:S04]  /*67b30*/  @P3 STG.E.U16 desc[UR10][R12.64], R28 ;  /* 0x0000001c0c003986 */ /* 0x0003e8000c10150a */
[----:B0-----:R-:W3:Y:S04]  /*67b40*/  LDL.LU R21, [R1+0x1f00] ;  /* 0x001f000001157983 */ /* 0x001ee80000300800 */
[----:B-1----:R-:W2:Y:S04]  /*67b50*/  LDL R12, [R1+0x13fc] ;  /* 0x0013fc00010c7983 */ /* 0x002ea80000100800 */
[----:B------:R-:W2:Y:S04]  /*67b60*/  LDL.LU R13, [R1+0x594] ;  /* 0x00059400010d7983 */ /* 0x000ea80000300800 */
[----:B----4-:R0:W-:Y:S04]  /*67b70*/  @P5 STG.E.U16 desc[UR10][R14.64], R3 ;  /* 0x000000030e005986 */ /* 0x0101e8000c10150a */
[----:B------:R1:W-:Y:S04]  /*67b80*/  @P6 STG.E.U16 desc[UR10][R26.64], R29 ;  /* 0x0000001d1a006986 */ /* 0x0003e8000c10150a */
[----:B0-----:R-:W4:Y:S04]  /*67b90*/  LDL R14, [R1+0x13f4] ;  /* 0x0013f400010e7983 */ /* 0x001f280000100800 */
[----:B-1----:R-:W4:Y:S04]  /*67ba0*/  LDL R27, [R1+0x13f0] ;  /* 0x0013f000011b7983 */ /* 0x002f280000100800 */
[----:B------:R-:W4:Y:S04]  /*67bb0*/  LDL R29, [R1+0x13dc] ;  /* 0x0013dc00011d7983 */ /* 0x000f280000100800 */
[----:B------:R-:W4:Y:S01]  /*67bc0*/  LDL R15, [R1+0x13f8] ;  /* 0x0013f800010f7983 */ /* 0x000f220000100800 */
[----:B---3--:R-:W-:Y:S01]  /*67bd0*/  IMAD.WIDE R4, R2, 0x2, R20 ;  /* 0x0000000202047825 */ /* 0x008fe200078e0214 */
[----:B--2---:R-:W-:-:S04]  /*67be0*/  ISETP.LT.AND P3, PT, R12, UR4, !P1 ;  /* 0x000000040c007c0c */ /* 0x004fc8000cf61270 */
[----:B------:R0:W-:Y:S01]  /*67bf0*/  @P0 STG.E.U16 desc[UR10][R4.64], R13 ;  /* 0x0000000d04000986 */ /* 0x0001e2000c10150a */
[----:B------:R-:W-:Y:S01]  /*67c00*/  PRMT R28, R0, 0x7632, R28 ;  /* 0x00007632001c7816 */ /* 0x000fe2000000001c */
[----:B0-----:R-:W-:Y:S01]  /*67c10*/  IMAD.WIDE R4, R2, 0x2, R18 ;  /* 0x0000000202047825 */ /* 0x001fe200078e0212 */
[----:B----4-:R-:W-:-:S03]  /*67c20*/  ISETP.LT.AND P6, PT, R27, UR4, !P1 ;  /* 0x000000041b007c0c */ /* 0x010fc6000cfc1270 */
[----:B------:R-:W-:Y:S01]  /*67c30*/  VIADD R3, R29, 0x5c ;  /* 0x0000005c1d037836 */ /* 0x000fe20000000000 */
[----:B------:R-:W-:Y:S02]  /*67c40*/  ISETP.LT.AND P5, PT, R14, UR4, !P1 ;  /* 0x000000040e007c0c */ /* 0x000fe4000cfa1270 */
[----:B------:R-:W-:Y:S01]  /*67c50*/  ISETP.LT.AND P4, PT, R15, UR4, !P1 ;  /* 0x000000040f007c0c */ /* 0x000fe2000cf81270 */
[----:B------:R0:W-:Y:S01]  /*67c60*/  STL [R1+0x1ef0], R29 ;  /* 0x001ef01d01007387 */ /* 0x0001e20000100800 */
[----:B------:R-:W-:Y:S02]  /*67c70*/  ISETP.GE.AND P0, PT, R3, UR8, PT ;  /* 0x0000000803007c0c */ /* 0x000fe4000bf06270 */
[----:B------:R-:W-:Y:S01]  /*67c80*/  PRMT R3, R13, 0x7632, R3 ;  /* 0x000076320d037816 */ /* 0x000fe20000000003 */
[----:B------:R-:W-:-:S04]  /*67c90*/  IMAD.WIDE R12, R2, 0x2, R16 ;  /* 0x00000002020c7825 */ /* 0x000fc800078e0210 */
[C---:B------:R-:W-:Y:S01]  /*67ca0*/  IMAD.WIDE R14, R2.reuse, 0x2, R10 ;  /* 0x00000002020e7825 */ /* 0x040fe200078e020a */
[----:B------:R-:W-:Y:S01]  /*67cb0*/  ISETP.LT.AND P1, PT, R7, UR4, !P1 ;  /* 0x0000000407007c0c */ /* 0x000fe2000cf21270 */
[----:B0-----:R-:W2:Y:S04]  /*67cc0*/  LDL.LU R29, [R1+0x5d4] ;  /* 0x0005d400011d7983 */ /* 0x001ea80000300800 */
[----:B------:R0:W-:Y:S04]  /*67cd0*/  STL [R1+0x1ef4], R17 ;  /* 0x001ef41101007387 */ /* 0x0001e80000100800 */
[----:B------:R1:W-:Y:S04]  /*67ce0*/  @P6 STG.E.U16 desc[UR10][R4.64], R3 ;  /* 0x0000000304006986 */ /* 0x0003e8000c10150a */
[----:B------:R3:W-:Y:S04]  /*67cf0*/  @P5 STG.E.U16 desc[UR10][R12.64], R0 ;  /* 0x000000000c005986 */ /* 0x0007e8000c10150a */
[----:B------:R4:W-:Y:S04]  /*67d00*/  @P4 STG.E.U16 desc[UR10][R14.64], R28 ;  /* 0x0000001c0e004986 */ /* 0x0009e8000c10150a */
[----:B0-----:R-:W2:Y:S04]  /*67d10*/  LDL.LU R17, [R1+0x5e4] ;  /* 0x0005e40001117983 */ /* 0x001ea80000300800 */
[----:B------:R-:W2:Y:S04]  /*67d20*/  LDL.LU R7, [R1+0x1efc] ;  /* 0x001efc0001077983 */ /* 0x000ea80000300800 */
[----:B-1----:R-:W2:Y:S04]  /*67d30*/  LDL.LU R4, [R1+0x5a4] ;  /* 0x0005a40001047983 */ /* 0x002ea80000300800 */
[----:B------:R-:W2:Y:S04]  /*67d40*/  LDL R5, [R1+0x13e0] ;  /* 0x0013e00001057983 */ /* 0x000ea80000100800 */
[----:B---3--:R-:W3:Y:S04]  /*67d50*/  LDL.LU R0, [R1+0x1ef8] ;  /* 0x001ef80001007983 */ /* 0x008ee80000300800 */
[----:B----4-:R-:W4:Y:S04]  /*67d60*/  LDL R15, [R1+0x13e8] ;  /* 0x0013e800010f7983 */ /* 0x010f280000100800 */
[----:B------:R-:W3:Y:S04]  /*67d70*/  LDL R12, [R1+0x13f0] ;  /* 0x0013f000010c7983 */ /* 0x000ee80000100800 */
[----:B------:R-:W3:Y:S01]  /*67d80*/  LDL R13, [R1+0x13f4] ;  /* 0x0013f400010d7983 */ /* 0x000ee20000100800 */
[----:B------:R-:W-:Y:S01]  /*67d90*/  IMAD.WIDE R26, R2, 0x2, R8 ;  /* 0x00000002021a7825 */ /* 0x000fe200078e0208 */
[----:B--2---:R-:W-:-:S04]  /*67da0*/  ISETP.LT.AND P6, PT, R5, UR4, !P2 ;  /* 0x0000000405007c0c */ /* 0x004fc8000d7c1270 */
[----:B------:R0:W-:Y:S01]  /*67db0*/  @P3 STG.E.U16 desc[UR10][R26.64], R4 ;  /* 0x000000041a003986 */ /* 0x0001e2000c10150a */
[----:B------:R-:W-:Y:S02]  /*67dc0*/  PRMT R3, R4, 0x7632, R3 ;  /* 0x0000763204037816 */ /* 0x000fe40000000003 */
[----:B----4-:R-:W-:Y:S02]  /*67dd0*/  ISETP.LT.AND P5, PT, R15, UR4, !P2 ;  /* 0x000000040f007c0c */ /* 0x010fe4000d7a1270 */
[----:B---3--:R-:W-:Y:S02]  /*67de0*/  ISETP.LT.AND P4, PT, R0, UR4, !P2 ;  /* 0x0000000400007c0c */ /* 0x008fe4000d781270 */
[----:B------:R-:W-:Y:S02]  /*67df0*/  ISETP.LT.AND P3, PT, R12, UR4, !P2 ;  /* 0x000000040c007c0c */ /* 0x000fe4000d761270 */
[----:B------:R-:W-:Y:S01]  /*67e00*/  PRMT R28, R17, 0x7632, R28 ;  /* 0x00007632111c7816 */ /* 0x000fe2000000001c */
[----:B0-----:R-:W-:-:S04]  /*67e10*/  IMAD.WIDE R4, R2, 0x2, R6 ;  /* 0x0000000202047825 */ /* 0x001fc800078e0206 */
[----:B------:R-:W-:Y:S01]  /*67e20*/  VIADD R2, R2, UR5 ;  /* 0x0000000502027c36 */ /* 0x000fe20008000000 */
[----:B------:R-:W-:-:S03]  /*67e30*/  ULDC UR5, c[0x0][0x248] ;  /* 0x0000920000057ab9 */ /* 0x000fc60000000800 */
[C---:B------:R-:W-:Y:S01]  /*67e40*/  IMAD.WIDE R26, R2.reuse, 0x2, R24 ;  /* 0x00000002021a7825 */ /* 0x040fe200078e0218 */
[----:B------:R0:W-:Y:S01]  /*67e50*/  @P1 STG.E.U16 desc[UR10][R4.64], R3 ;  /* 0x0000000304001986 */ /* 0x0001e2000c10150a */
[----:B------:R-:W-:Y:S02]  /*67e60*/  ISETP.LT.AND P1, PT, R13, UR4, !P2 ;  /* 0x000000040d007c0c */ /* 0x000fe4000d721270 */
[----:B------:R-:W-:-:S04]  /*67e70*/  IMAD.WIDE R14, R2, 0x2, R22 ;  /* 0x00000002020e7825 */ /* 0x000fc800078e0216 */
[C---:B------:R-:W-:Y:S01]  /*67e80*/  IMAD.WIDE R12, R2.reuse, 0x2, R20 ;  /* 0x00000002020c7825 */ /* 0x040fe200078e0214 */
[----:B------:R1:W-:Y:S04]  /*67e90*/  @P6 STG.E.U16 desc[UR10][R26.64], R17 ;  /* 0x000000111a006986 */ /* 0x0003e8000c10150a */
[----:B------:R2:W-:Y:S04]  /*67ea0*/  @P5 STG.E.U16 desc[UR10][R14.64], R28 ;  /* 0x0000001c0e005986 */ /* 0x0005e8000c10150a */
[----:B------:R3:W-:Y:S01]  /*67eb0*/  @P4 STG.E.U16 desc[UR10][R12.64], R29 ;  /* 0x0000001d0c004986 */ /* 0x0007e2000c10150a */
[----:B0-----:R-:W-:Y:S01]  /*67ec0*/  IMAD.WIDE R4, R2, 0x2, R18 ;  /* 0x0000000202047825 */ /* 0x001fe200078e0212 */
[----:B------:R-:W-:-:S02]  /*67ed0*/  PRMT R3, R29, 0x7632, R3 ;  /* 0x000076321d037816 */ /* 0x000fc40000000003 */
[----:B-1----:R-:W4:Y:S04]  /*67ee0*/  LDL.LU R17, [R1+0x1ef4] ;  /* 0x001ef40001117983 */ /* 0x002f280000300800 */
[----:B--2---:R-:W2:Y:S04]  /*67ef0*/  LDL R28, [R1+0x1400] ;  /* 0x00140000011c7983 */ /* 0x004ea80000100800 */
[----:B------:R-:W2:Y:S04]  /*67f00*/  LDL R14, [R1+0x13e0] ;  /* 0x0013e000010e7983 */ /* 0x000ea80000100800 */
[----:B------:R-:W2:Y:S04]  /*67f10*/  LDL R15, [R1+0x13e8] ;  /* 0x0013e800010f7983 */ /* 0x000ea80000100800 */
[----:B---3--:R-:W3:Y:S04]  /*67f20*/  LDL.LU R29, [R1+0x1ef0] ;  /* 0x001ef000011d7983 */ /* 0x008ee80000300800 */
[----:B------:R-:W3:Y:S04]  /*67f30*/  LDL R12, [R1+0x13f8] ;  /* 0x0013f800010c7983 */ /* 0x000ee80000100800 */
[----:B------:R-:W3:Y:S04]  /*67f40*/  LDL R13, [R1+0x13fc] ;  /* 0x0013fc00010d7983 */ /* 0x000ee80000100800 */
[----:B------:R0:W-:Y:S04]  /*67f50*/  @P3 STG.E.U16 desc[UR10][R4.64], R3 ;  /* 0x0000000304003986 */ /* 0x0001e8000c10150a */
[----:B0-----:R-:W2:Y:S01]  /*67f60*/  LDL.LU R5, [R1+0x5c4] ;  /* 0x0005c40001057983 */ /* 0x001ea20000300800 */
[----:B----4-:R-:W-:-:S05]  /*67f70*/  IMAD.WIDE R26, R2, 0x2, R16 ;  /* 0x00000002021a7825 */ /* 0x010fca00078e0210 */
[----:B--2---:R0:W-:Y:S04]  /*67f80*/  @P1 STG.E.U16 desc[UR10][R26.64], R5 ;  /* 0x000000051a001986 */ /* 0x0041e8000c10150a */
[----:B0-----:R-:W2:Y:S01]  /*67f90*/  LDL R27, [R1+0x5f4] ;  /* 0x0005f400011b7983 */ /* 0x001ea20000100800 */
[----:B------:R-:W-:Y:S02]  /*67fa0*/  PRMT R3, R5, 0x7632, R3 ;  /* 0x0000763205037816 */ /* 0x000fe40000000003 */
[----:B------:R-:W-:Y:S02]  /*67fb0*/  ISETP.LT.AND P3, PT, R28, UR4, !P2 ;  /* 0x000000041c007c0c */ /* 0x000fe4000d761270 */
[----:B---3--:R-:W-:Y:S02]  /*67fc0*/  ISETP.LT.AND P4, PT, R12, UR4, !P2 ;  /* 0x000000040c007c0c */ /* 0x008fe4000d781270 */
[----:B------:R-:W-:Y:S01]  /*67fd0*/  ISETP.LT.AND P5, PT, R13, UR4, !P2 ;  /* 0x000000040d007c0c */ /* 0x000fe2000d7a1270 */
[----:B------:R-:W-:-:S02]  /*67fe0*/  VIADD R28, R2, UR5 ;  /* 0x00000005021c7c36 */ /* 0x000fc40008000000 */
[----:B------:R-:W-:Y:S01]  /*67ff0*/  IMAD.WIDE R4, R2, 0x2, R8 ;  /* 0x0000000202047825 */ /* 0x000fe200078e0208 */
[----:B------:R0:W-:Y:S01]  /*68000*/  STL [R1+0x1eec], R8 ;  /* 0x001eec0801007387 */ /* 0x0001e20000100800 */
[----:B------:R-:W-:Y:S02]  /*68010*/  ISETP.LT.AND P6, PT, R14, UR4, !P0 ;  /* 0x000000040e007c0c */ /* 0x000fe4000c7c1270 */
[----:B------:R-:W-:Y:S01]  /*68020*/  ISETP.LT.AND P2, PT, R15, UR4, !P0 ;  /* 0x000000040f007c0c */ /* 0x000fe2000c741270 */
[----:B------:R-:W-:-:S04]  /*68030*/  IMAD.WIDE R12, R2, 0x2, R10 ;  /* 0x00000002020c7825 */ /* 0x000fc800078e020a */
[----:B------:R-:W-:-:S04]  /*68040*/  IMAD.WIDE R14, R2, 0x2, R6 ;  /* 0x00000002020e7825 */ /* 0x000fc800078e0206 */
[----:B------:R-:W-:Y:S01]  /*68050*/  VIADD R29, R29, 0x5d ;  /* 0x0000005d1d1d7836 */ /* 0x000fe20000000000 */
[----:B------:R-:W-:Y:S01]  /*68060*/  ULDC UR5, c[0x0][0x248] ;  /* 0x0000920000057ab9 */ /* 0x000fe20000000800 */
[----:B0-----:R-:W3:Y:S04]  /*68070*/  LDL R8, [R1+0x1400] ;  /* 0x0014000001087983 */ /* 0x001ee80000100800 */
[----:B------:R0:W-:Y:S04]  /*68080*/  STL [R1+0x1ee8], R9 ;  /* 0x001ee80901007387 */ /* 0x0001e80000100800 */
[----:B0-----:R-:W4:Y:S04]  /*68090*/  LDL.LU R9, [R1+0x598] ;  /* 0x0005980001097983 */ /* 0x001f280000300800 */
[----:B------:R0:W-:Y:S01]  /*680a0*/  STL [R1+0x1ee4], R25 ;  /* 0x001ee41901007387 */ /* 0x0001e20000100800 */
[----:B--2---:R-:W-:Y:S01]  /*680b0*/  PRMT R2, R27, 0x7632, R2 ;  /* 0x000076321b027816 */ /* 0x004fe20000000002 */
[----:B------:R-:W-:-:S02]  /*680c0*/  IMAD.WIDE R26, R28, 0x2, R24 ;  /* 0x000000021c1a7825 */ /* 0x000fc400078e0218 */
[----:B0-----:R-:W2:Y:S01]  /*680d0*/  LDL.LU R25, [R1+0x5f4] ;  /* 0x0005f40001197983 */ /* 0x001ea20000300800 */
[----:B------:R-:W-:-:S03]  /*680e0*/  ISETP.GE.AND P1, PT, R29, UR8, PT ;  /* 0x000000081d007c0c */ /* 0x000fc6000bf26270 */
[----:B------:R0:W-:Y:S04]  /*680f0*/  STL [R1+0x1edc], R29 ;  /* 0x001edc1d01007387 */ /* 0x0001e80000100800 */
[----:B------:R1:W-:Y:S04]  /*68100*/  @P4 STG.E.U16 desc[UR10][R12.64], R3 ;  /* 0x000000030c004986 */ /* 0x0003e8000c10150a */
[----:B0-----:R-:W3:Y:S04]  /*68110*/  LDL.LU R29, [R1+0x5b8] ;  /* 0x0005b800011d7983 */ /* 0x001ee80000300800 */
[----:B-1----:R-:W4:Y:S04]  /*68120*/  LDL.LU R3, [R1+0x588] ;  /* 0x0005880001037983 */ /* 0x002f280000300800 */
[----:B------:R-:W3:Y:S04]  /*68130*/  LDL R12, [R1+0x13f8] ;  /* 0x0013f800010c7983 */ /* 0x000ee80000100800 */
[----:B------:R-:W3:Y:S04]  /*68140*/  LDL R13, [R1+0x13fc] ;  /* 0x0013fc00010d7983 */ /* 0x000ee80000100800 */
[----:B--2---:R0:W-:Y:S04]  /*68150*/  @P5 STG.E.U16 desc[UR10][R4.64], R25 ;  /* 0x0000001904005986 */ /* 0x0041e8000c10150a */
[----:B------:R1:W-:Y:S04]  /*68160*/  @P3 STG.E.U16 desc[UR10][R14.64], R2 ;  /* 0x000000020e003986 */ /* 0x0003e8000c10150a */
[----:B0-----:R-:W2:Y:S04]  /*68170*/  LDL R5, [R1+0x13f4] ;  /* 0x0013f40001057983 */ /* 0x001ea80000100800 */
[----:B------:R-:W2:Y:S04]  /*68180*/  LDL.LU R25, [R1+0x5a8] ;  /* 0x0005a80001197983 */ /* 0x000ea80000300800 */
[----:B-1----:R-:W2:Y:S04]  /*68190*/  LDL R15, [R1+0x13f0] ;  /* 0x0013f000010f7983 */ /* 0x002ea80000100800 */
[----:B----4-:R0:W-:Y:S01]  /*681a0*/  @P6 STG.E.U16 desc[UR10][R26.64], R3 ;  /* 0x000000031a006986 */ /* 0x0101e2000c10150a */
[----:B------:R-:W-:-:S02]  /*681b0*/  ISETP.LT.AND P6, PT, R0, UR4, !P0 ;  /* 0x0000000400007c0c */ /* 0x000fc4000c7c1270 */
[----:B------:R-:W-:Y:S02]  /*681c0*/  PRMT R4, R3, 0x7632, R4 ;  /* 0x0000763203047816 */ /* 0x000fe40000000004 */
[----:B---3--:R-:W-:Y:S01]  /*681d0*/  ISETP.LT.AND P3, PT, R12, UR4, !P0 ;  /* 0x000000040c007c0c */ /* 0x008fe2000c761270 */
[----:B0-----:R-:W-:-:S05]  /*681e0*/  IMAD.WIDE R2, R28, 0x2, R22 ;  /* 0x000000021c027825 */ /* 0x001fca00078e0216 */
[----:B------:R0:W-:Y:S01]  /*681f0*/  @P2 STG.E.U16 desc[UR10][R2.64], R4 ;  /* 0x0000000402002986 */ /* 0x0001e2000c10150a */
[----:B------:R-:W-:Y:S02]  /*68200*/  ISETP.LT.AND P2, PT, R13, UR4, !P0 ;  /* 0x000000040d007c0c */ /* 0x000fe4000c741270 */
[----:B------:R-:W-:Y:S01]  /*68210*/  PRMT R26, R9, 0x7632, R26 ;  /* 0x00007632091a7816 */ /* 0x000fe2000000001a */
[----:B0-----:R-:W-:-:S05]  /*68220*/  IMAD.WIDE R2, R28, 0x2, R20 ;  /* 0x000000021c027825 */ /* 0x001fca00078e0214 */
[----:B------:R0:W-:Y:S01]  /*68230*/  @P6 STG.E.U16 desc[UR10][R2.64], R9 ;  /* 0x0000000902006986 */ /* 0x0001e2000c10150a */
[----:B--2---:R-:W-:Y:S02]  /*68240*/  ISETP.LT.AND P4, PT, R5, UR4, !P0 ;  /* 0x0000000405007c0c */ /* 0x004fe4000c781270 */
[----:B------:R-:W-:Y:S02]  /*68250*/  ISETP.LT.AND P5, PT, R15, UR4, !P0 ;  /* 0x000000040f007c0c */ /* 0x000fe4000c7a1270 */
[----:B------:R-:W-:Y:S02]  /*68260*/  ISETP.LT.AND P0, PT, R8, UR4, !P0 ;  /* 0x0000000408007c0c */ /* 0x000fe4000c701270 */
[----:B------:R-:W2:Y:S04]  /*68270*/  LDL.LU R8, [R1+0x1eec] ;  /* 0x001eec0001087983 */ /* 0x000ea80000300800 */
[----:B0-----:R-:W2:Y:S04]  /*68280*/  LDL.LU R9, [R1+0x1ee8] ;  /* 0x001ee80001097983 */ /* 0x001ea80000300800 */
[----:B------:R-:W3:Y:S01]  /*68290*/  LDL R3, [R1+0x13e0] ;  /* 0x0013e00001037983 */ /* 0x000ee20000100800 */
[----:B------:R-:W-:-:S04]  /*682a0*/  IMAD.WIDE R4, R28, 0x2, R18 ;  /* 0x000000021c047825 */ /* 0x000fc800078e0212 */
[----:B------:R-:W-:-:S04]  /*682b0*/  IMAD.WIDE R12, R28, 0x2, R16 ;  /* 0x000000021c0c7825 */ /* 0x000fc800078e0210 */
[C---:B------:R-:W-:Y:S01]  /*682c0*/  IMAD.WIDE R14, R28.reuse, 0x2, R10 ;  /* 0x000000021c0e7825 */ /* 0x040fe200078e020a */
[----:B------:R-:W-:Y:S01]  /*682d0*/  PRMT R27, R29, 0x7632, R27 ;  /* 0x000076321d1b7816 */ /* 0x000fe2000000001b */
[----:B------:R0:W-:Y:S04]  /*682e0*/  @P5 STG.E.U16 desc[UR10][R4.64], R26 ;  /* 0x0000001a04005986 */ /* 0x0001e8000c10150a */
[----:B------:R1:W-:Y:S04]  /*682f0*/  @P4 STG.E.U16 desc[UR10][R12.64], R29 ;  /* 0x0000001d0c004986 */ /* 0x0003e8000c10150a */
[----:B------:R4:W-:Y:S04]  /*68300*/  @P3 STG.E.U16 desc[UR10][R14.64], R27 ;  /* 0x0000001b0e003986 */ /* 0x0009e8000c10150a */
[----:B0-----:R-:W2:Y:S04]  /*68310*/  LDL R26, [R1+0x13f8] ;  /* 0x0013f800011a7983 */ /* 0x001ea80000100800 */
[----:B-1----:R-:W2:Y:S04]  /*68320*/  LDL R12, [R1+0x13e8] ;  /* 0x0013e800010c7983 */ /* 0x002ea80000100800 */
[----:B------:R-:W2:Y:S04]  /*68330*/  LDL.LU R29, [R1+0x5c8] ;  /* 0x0005c800011d7983 */ /* 0x000ea80000300800 */
[----:B----4-:R-:W4:Y:S04]  /*68340*/  LDL R27, [R1+0x13f4] ;  /* 0x0013f400011b7983 */ /* 0x010f280000100800 */
[----:B------:R-:W4:Y:S01]  /*68350*/  LDL.LU R15, [R1+0x5e8] ;  /* 0x0005e800010f7983 */ /* 0x000f220000300800 */
[----:B------:R-:W-:Y:S01]  /*68360*/  IMAD.WIDE R4, R28, 0x2, R6 ;  /* 0x000000021c047825 */ /* 0x000fe200078e0206 */
[----:B------:R-:W-:-:S02]  /*68370*/  PRMT R13, R25, 0x7632, R13 ;  /* 0x00007632190d7816 */ /* 0x000fc4000000000d */
[----:B---3--:R-:W-:Y:S01]  /*68380*/  ISETP.LT.AND P4, PT, R3, UR4, !P1 ;  /* 0x0000000403007c0c */ /* 0x008fe2000cf81270 */
[----:B--2---:R-:W-:Y:S01]  /*68390*/  IMAD.WIDE R2, R28, 0x2, R8 ;  /* 0x000000021c027825 */ /* 0x004fe200078e0208 */
[----:B------:R0:W-:Y:S04]  /*683a0*/  STL [R1+0x1ee0], R9 ;  /* 0x001ee00901007387 */ /* 0x0001e80000100800 */
[----:B------:R1:W-:Y:S04]  /*683b0*/  @P2 STG.E.U16 desc[UR10][R2.64], R25 ;  /* 0x0000001902002986 */ /* 0x0003e8000c10150a */
[----:B------:R2:W-:Y:S04]  /*683c0*/  @P0 STG.E.U16 desc[UR10][R4.64], R13 ;  /* 0x0000000d04000986 */ /* 0x0005e8000c10150a */
[----:B0-----:R-:W3:Y:S04]  /*683d0*/  LDL.LU R9, [R1+0x5d8] ;  /* 0x0005d80001097983 */ /* 0x001ee80000300800 */
[----:B-1----:R-:W3:Y:S04]  /*683e0*/  LDL.LU R25, [R1+0x1ee4] ;  /* 0x001ee40001197983 */ /* 0x002ee80000300800 */
[----:B------:R-:W3:Y:S04]  /*683f0*/  LDL R3, [R1+0x13dc] ;  /* 0x0013dc0001037983 */ /* 0x000ee80000100800 */
[----:B--2---:R-:W2:Y:S01]  /*68400*/  LDL R5, [R1+0x13f0] ;  /* 0x0013f00001057983 */ /* 0x004ea20000100800 */
[----:B------:R-:W-:Y:S01]  /*68410*/  ISETP.LT.AND P3, PT, R12, UR4, !P1 ;  /* 0x000000040c007c0c */ /* 0x000fe2000cf61270 */
[----:B------:R-:W-:Y:S01]  /*68420*/  VIADD R12, R28, UR5 ;  /* 0x000000051c0c7c36 */ /* 0x000fe20008000000 */
[----:B------:R-:W-:-:S02]  /*68430*/  ISETP.LT.AND P6, PT, R0, UR4, !P1 ;  /* 0x0000000400007c0c */ /* 0x000fc4000cfc1270 */
[----:B----4-:R-:W-:Y:S02]  /*68440*/  ISETP.LT.AND P0, PT, R27, UR4, !P1 ;  /* 0x000000041b007c0c */ /* 0x010fe4000cf01270 */
[----:B------:R-:W-:Y:S01]  /*68450*/  PRMT R14, R15, 0x7632, R14 ;  /* 0x000076320f0e7816 */ /* 0x000fe2000000000e */
[----:B------:R-:W-:Y:S01]  /*68460*/  STL [R1+0x1ed8], R20 ;  /* 0x001ed81401007387 */ /* 0x000fe20000100800 */
[----:B------:R-:W-:Y:S01]  /*68470*/  PRMT R28, R29, 0x7632, R28 ;  /* 0x000076321d1c7816 */ /* 0x000fe2000000001c */
[----:B------:R-:W-:Y:S01]  /*68480*/  ULDC UR5, c[0x0][0x248] ;  /* 0x0000920000057ab9 */ /* 0x000fe20000000800 */
[----:B---3--:R-:W-:Y:S02]  /*68490*/  VIADD R13, R3, 0x5e ;  /* 0x0000005e030d7836 */ /* 0x008fe40000000000 */
[----:B------:R-:W-:Y:S01]  /*684a0*/  IMAD.WIDE R2, R12, 0x2, R24 ;  /* 0x000000020c027825 */ /* 0x000fe200078e0218 */
[----:B--2---:R-:W-:-:S03]  /*684b0*/  ISETP.LT.AND P5, PT, R5, UR4, !P1 ;  /* 0x0000000405007c0c */ /* 0x004fc6000cfa1270 */
[----:B------:R-:W-:Y:S01]  /*684c0*/  IMAD.WIDE R4, R12, 0x2, R22 ;  /* 0x000000020c047825 */ /* 0x000fe200078e0216 */
[----:B------:R0:W-:Y:S01]  /*684d0*/  @P4 STG.E.U16 desc[UR10][R2.64], R15 ;  /* 0x0000000f02004986 */ /* 0x0001e2000c10150a */
[----:B------:R-:W-:-:S03]  /*684e0*/  ISETP.GE.AND P2, PT, R13, UR8, PT ;  /* 0x000000080d007c0c */ /* 0x000fc6000bf46270 */
[----:B------:R1:W-:Y:S01]  /*684f0*/  @P3 STG.E.U16 desc[UR10][R4.64], R14 ;  /* 0x0000000e04003986 */ /* 0x0003e2000c10150a */
[----:B------:R-:W-:Y:S01]  /*68500*/  PRMT R13, R9, 0x7632, R13 ;  /* 0x00007632090d7816 */ /* 0x000fe2000000000d */
[----:B0-----:R-:W-:-:S04]  /*68510*/  IMAD.WIDE R2, R12, 0x2, R20 ;  /* 0x000000020c027825 */ /* 0x001fc800078e0214 */
[C---:B-1----:R-:W-:Y:S01]  /*68520*/  IMAD.WIDE R4, R12.reuse, 0x2, R18 ;  /* 0x000000020c047825 */ /* 0x042fe200078e0212 */
[----:B------:R-:W2:Y:S04]  /*68530*/  LDL R20, [R1+0x58c] ;  /* 0x00058c0001147983 */ /* 0x000ea80000100800 */
[----:B------:R0:W-:Y:S01]  /*68540*/  STL [R1+0x1ed4], R21 ;  /* 0x001ed41501007387 */ /* 0x0001e20000100800 */
[----:B------:R-:W-:-:S03]  /*68550*/  IMAD.WIDE R14, R12, 0x2, R16 ;  /* 0x000000020c0e7825 */ /* 0x000fc600078e0210 */
[----:B------:R1:W-:Y:S04]  /*68560*/  @P6 STG.E.U16 desc[UR10][R2.64], R9 ;  /* 0x0000000902006986 */ /* 0x0003e8000c10150a */
[----:B------:R3:W-:Y:S04]  /*68570*/  @P5 STG.E.U16 desc[UR10][R4.64], R13 ;  /* 0x0000000d04005986 */ /* 0x0007e8000c10150a */
[----:B0-----:R-:W4:Y:S04]  /*68580*/  LDL.LU R21, [R1+0x5f8] ;  /* 0x0005f80001157983 */ /* 0x001f280000300800 */
[----:B-1----:R-:W4:Y:S04]  /*68590*/  LDL.LU R9, [R1+0x1ee0] ;  /* 0x001ee00001097983 */ /* 0x002f280000300800 */
[----:B------:R-:W2:Y:S04]  /*685a0*/  LDL R3, [R1+0x13dc] ;  /* 0x0013dc0001037983 */ /* 0x000ea80000100800 */
[----:B------:R-:W4:Y:S04]  /*685b0*/  LDL R2, [R1+0x13e8] ;  /* 0x0013e80001027983 */ /* 0x000f280000100800 */
[----:B---3--:R-:W3:Y:S04]  /*685c0*/  LDL R13, [R1+0x13fc] ;  /* 0x0013fc00010d7983 */ /* 0x008ee80000100800 */
[----:B------:R-:W4:Y:S04]  /*685d0*/  LDL R4, [R1+0x1400] ;  /* 0x0014000001047983 */ /* 0x000f280000100800 */
[----:B------:R-:W4:Y:S04]  /*685e0*/  LDL R5, [R1+0x13e0] ;  /* 0x0013e00001057983 */ /* 0x000f280000100800 */
[----:B------:R0:W-:Y:S04]  /*685f0*/  @P0 STG.E.U16 desc[UR10][R14.64], R29 ;  /* 0x0000001d0e000986 */ /* 0x0001e8000c10150a */
[----:B0-----:R-:W4:Y:S01]  /*68600*/  LDL.LU R29, [R1+0x1edc] ;  /* 0x001edc00011d7983 */ /* 0x001f220000300800 */
[----:B------:R-:W-:Y:S01]  /*68610*/  ISETP.LT.AND P4, PT, R26, UR4, !P1 ;  /* 0x000000041a007c0c */ /* 0x000fe2000cf81270 */
[----:B------:R-:W-:Y:S01]  /*68620*/  IMAD.WIDE R26, R12, 0x2, R10 ;  /* 0x000000020c1a7825 */ /* 0x000fe200078e020a */
[----:B------:R-:W-:Y:S01]  /*68630*/  ISETP.LT.AND P3, PT, R0, UR4, !P2 ;  /* 0x0000000400007c0c */ /* 0x000fe2000d761270 */
[----:B------:R0:W-:Y:S10]  /*68640*/  STL [R1+0x1ed0], R0 ;  /* 0x001ed00001007387 */ /* 0x0001f40000100800 */
[----:B------:R1:W-:Y:S04]  /*68650*/  @P4 STG.E.U16 desc[UR10][R26.64], R28 ;  /* 0x0000001c1a004986 */ /* 0x0003e8000c10150a */
[----:B0-----:R-:W4:Y:S01]  /*68660*/  LDL.LU R0, [R1+0x5bc] ;  /* 0x0005bc0001007983 */ /* 0x001f220000300800 */
[----:B--2---:R-:W-:Y:S01]  /*68670*/  VIADD R3, R3, 0x5f ;  /* 0x0000005f03037836 */ /* 0x004fe20000000000 */
[----:B---3--:R-:W-:-:S02]  /*68680*/  ISETP.LT.AND P4, PT, R13, UR4, !P1 ;  /* 0x000000040d007c0c */ /* 0x008fc4000cf81270 */
[----:B----4-:R-:W-:Y:S02]  /*68690*/  ISETP.LT.AND P0, PT, R4, UR4, !P1 ;  /* 0x0000000404007c0c */ /* 0x010fe4000cf01270 */
[----:B------:R-:W-:Y:S02]  /*686a0*/  ISETP.GE.AND P1, PT, R3, UR8, PT ;  /* 0x0000000803007c0c */ /* 0x000fe4000bf26270 */
[----:B------:R-:W-:Y:S02]  /*686b0*/  PRMT R29, R20, 0x7632, R29 ;  /* 0x00007632141d7816 */ /* 0x000fe4000000001d */
[----:B------:R-:W2:Y:S04]  /*686c0*/  LDL.LU R20, [R1+0x1ed8] ;  /* 0x001ed80001147983 */ /* 0x000ea80000300800 */
[----:B------:R-:W3:Y:S01]  /*686d0*/  LDL.LU R3, [R1+0x58c] ;  /* 0x00058c0001037983 */ /* 0x000ee20000300800 */
[----:B------:R-:W-:-:S02]  /*686e0*/  ISETP.LT.AND P5, PT, R5, UR4, !P2 ;  /* 0x0000000405007c0c */ /* 0x000fc4000d7a1270 */
[----:B------:R-:W-:Y:S01]  /*686f0*/  ISETP.LT.AND P6, PT, R2, UR4, !P2 ;  /* 0x0000000402007c0c */ /* 0x000fe2000d7c1270 */
[C---:B------:R-:W-:Y:S02]  /*68700*/  VIADD R2, R12.reuse, UR5 ;  /* 0x000000050c027c36 */ /* 0x040fe40008000000 */
[----:B------:R-:W-:-:S04]  /*68710*/  IMAD.WIDE R4, R12, 0x2, R8 ;  /* 0x000000020c047825 */ /* 0x000fc800078e0208 */
[----:B------:R-:W-:Y:S01]  /*68720*/  IMAD.WIDE R12, R12, 0x2, R6 ;  /* 0x000000020c0c7825 */ /* 0x000fe200078e0206 */
[----:B-1----:R-:W-:-:S03]  /*68730*/  PRMT R28, R21, 0x7632, R28 ;  /* 0x00007632151c7816 */ /* 0x002fc6000000001c */
[----:B------:R-:W-:-:S04]  /*68740*/  IMAD.WIDE R14, R2, 0x2, R24 ;  /* 0x00000002020e7825 */ /* 0x000fc800078e0218 */
[----:B------:R-:W-:Y:S01]  /*68750*/  IMAD.WIDE R26, R2, 0x2, R22 ;  /* 0x00000002021a7825 */ /* 0x000fe200078e0216 */
[----:B------:R0:W-:Y:S04]  /*68760*/  @P4 STG.E.U16 desc[UR10][R4.64], R21 ;  /* 0x0000001504004986 */ /* 0x0001e8000c10150a */
[----:B------:R1:W-:Y:S01]  /*68770*/  @P0 STG.E.U16 desc[UR10][R12.64], R28 ;  /* 0x0000001c0c000986 */ /* 0x0003e2000c10150a */
[----:B------:R-:W-:-:S03]  /*68780*/  ULDC UR5, c[0x0][0x248] ;  /* 0x0000920000057ab9 */ /* 0x000fc60000000800 */
[----:B0-----:R-:W2:Y:S04]  /*68790*/  LDL.LU R21, [R1+0x1ed4] ;  /* 0x001ed40001157983 */ /* 0x001ea80000300800 */
[----:B-1----:R-:W4:Y:S04]  /*687a0*/  LDL R12, [R1+0x13fc] ;  /* 0x0013fc00010c7983 */ /* 0x002f280000100800 */
[----:B------:R-:W4:Y:S04]  /*687b0*/  LDL.LU R13, [R1+0x59c] ;  /* 0x00059c00010d7983 */ /* 0x000f280000300800 */
[----:B---3--:R0:W-:Y:S04]  /*687c0*/  @P5 STG.E.U16 desc[UR10][R14.64], R3 ;  /* 0x000000030e005986 */ /* 0x0081e8000c10150a */
[----:B------:R1:W-:Y:S04]  /*687d0*/  @P6 STG.E.U16 desc[UR10][R26.64], R29 ;  /* 0x0000001d1a006986 */ /* 0x0003e8000c10150a */
[----:B0-----:R-:W3:Y:S04]  /*687e0*/  LDL R14, [R1+0x13f4] ;  /* 0x0013f400010e7983 */ /* 0x001ee80000100800 */
[----:B-1----:R-:W3:Y:S04]  /*687f0*/  LDL R26, [R1+0x13f0] ;  /* 0x0013f000011a7983 */ /* 0x002ee80000100800 */
[----:B------:R-:W3:Y:S04]  /*68800*/  LDL R29, [R1+0x13dc] ;  /* 0x0013dc00011d7983 */ /* 0x000ee80000100800 */
[----:B------:R-:W3:Y:S04]  /*68810*/  LDL R15, [R1+0x13f8] ;  /* 0x0013f800010f7983 */ /* 0x000ee80000100800 */
[----:B------:R-:W3:Y:S01]  /*68820*/  LDL R27, [R1+0x1400] ;  /* 0x00140000011b7983 */ /* 0x000ee20000100800 */
[----:B--2---:R-:W-:Y:S01]  /*68830*/  IMAD.WIDE R4, R2, 0x2, R20 ;  /* 0x0000000202047825 */ /* 0x004fe200078e0214 */
[----:B------:R-:W-:-:S04]  /*68840*/  PRMT R28, R0, 0x7632, R28 ;  /* 0x00007632001c7816 */ /* 0x000fc8000000001c */
[----:B----4-:R0:W-:Y:S01]  /*68850*/  @P3 STG.E.U16 desc[UR10][R4.64], R13 ;  /* 0x0000000d04003986 */ /* 0x0101e2000c10150a */
[----:B------:R-:W-:Y:S01]  /*68860*/  ISETP.LT.AND P3, PT, R12, UR4, !P2 ;  /* 0x000000040c007c0c */ /* 0x000fe2000d761270 */
[----:B0-----:R-:W-:Y:S01]  /*68870*/  IMAD.WIDE R4, R2, 0x2, R18 ;  /* 0x0000000202047825 */ /* 0x001fe200078e0212 */
[----:B---3--:R-:W-:-:S03]  /*68880*/  ISETP.LT.AND P6, PT, R26, UR4, !P2 ;  /* 0x000000041a007c0c */ /* 0x008fc6000d7c1270 */
[----:B------:R-:W-:Y:S01]  /*68890*/  VIADD R3, R29, 0x60 ;  /* 0x000000601d037836 */ /* 0x000fe20000000000 */
[----:B------:R-:W-:Y:S02]  /*688a0*/  ISETP.LT.AND P5, PT, R14, UR4, !P2 ;  /* 0x000000040e007c0c */ /* 0x000fe4000d7a1270 */
[----:B------:R-:W-:Y:S02]  /*688b0*/  ISETP.LT.AND P4, PT, R15, UR4, !P2 ;  /* 0x000000040f007c0c */ /* 0x000fe4000d781270 */
[----:B------:R-:W-:Y:S02]  /*688c0*/  ISETP.GE.AND P0, PT, R3, UR8, PT ;  /* 0x0000000803007c0c */ /* 0x000fe4000bf06270 */
[----:B------:R-:W-:Y:S01]  /*688d0*/  PRMT R3, R13, 0x7632, R3 ;  /* 0x000076320d037816 */ /* 0x000fe20000000003 */
[----:B------:R0:W-:Y:S01]  /*688e0*/  STL [R1+0x1ec8], R29 ;  /* 0x001ec81d01007387 */ /* 0x0001e20000100800 */
[----:B------:R-:W-:-:S04]  /*688f0*/  IMAD.WIDE R12, R2, 0x2, R16 ;  /* 0x00000002020c7825 */ /* 0x000fc800078e0210 */
[C---:B------:R-:W-:Y:S01]  /*68900*/  IMAD.WIDE R14, R2.reuse, 0x2, R10 ;  /* 0x00000002020e7825 */ /* 0x040fe200078e020a */
[----:B------:R-:W-:Y:S04]  /*68910*/  @P6 STG.E.U16 desc[UR10][R4.64], R3 ;  /* 0x0000000304006986 */ /* 0x000fe8000c10150a */
[----:B------:R-:W-:Y:S04]  /*68920*/  @P5 STG.E.U16 desc[UR10][R12.64], R0 ;  /* 0x000000000c005986 */ /* 0x000fe8000c10150a */
[----:B0-----:R-:W2:Y:S04]  /*68930*/  LDL.LU R29, [R1+0x5dc] ;  /* 0x0005dc00011d7983 */ /* 0x001ea80000300800 */
[----:B------:R0:W-:Y:S04]  /*68940*/  STL [R1+0x1ecc], R17 ;  /* 0x001ecc1101007387 */ /* 0x0001e80000100800 */
[----:B------:R1:W-:Y:S04]  /*68950*/  @P4 STG.E.U16 desc[UR10][R14.64], R28 ;  /* 0x0000001c0e004986 */ /* 0x0003e8000c10150a */
[----:B0-----:R-:W3:Y:S04]  /*68960*/  LDL.LU R17, [R1+0x5ec] ;  /* 0x0005ec0001117983 */ /* 0x001ee80000300800 */
[----:B------:R-:W4:Y:S04]  /*68970*/  LDL.LU R4, [R1+0x5ac] ;  /* 0x0005ac0001047983 */ /* 0x000f280000300800 */
[----:B------:R-:W2:Y:S04]  /*68980*/  LDL R5, [R1+0x13e0] ;  /* 0x0013e00001057983 */ /* 0x000ea80000100800 */
[----:B------:R-:W3:Y:S04]  /*68990*/  LDL.LU R0, [R1+0x1ed0] ;  /* 0x001ed00001007983 */ /* 0x000ee80000300800 */
[----:B-1----:R-:W3:Y:S04]  /*689a0*/  LDL R15, [R1+0x13e8] ;  /* 0x0013e800010f7983 */ /* 0x002ee80000100800 */
[----:B------:R-:W3:Y:S04]  /*689b0*/  LDL R12, [R1+0x13f0] ;  /* 0x0013f000010c7983 */ /* 0x000ee80000100800 */
[----:B------:R-:W3:Y:S01]  /*689c0*/  LDL R13, [R1+0x13f4] ;  /* 0x0013f400010d7983 */ /* 0x000ee20000100800 */
[----:B------:R-:W-:Y:S01]  /*689d0*/  ISETP.LT.AND P2, PT, R27, UR4, !P2 ;  /* 0x000000041b007c0c */ /* 0x000fe2000d741270 */
[----:B------:R-:W-:Y:S01]  /*689e0*/  IMAD.WIDE R26, R2, 0x2, R8 ;  /* 0x00000002021a7825 */ /* 0x000fe200078e0208 */
[----:B--2---:R-:W-:-:S02]  /*689f0*/  ISETP.LT.AND P6, PT, R5, UR4, !P1 ;  /* 0x0000000405007c0c */ /* 0x004fc4000cfc1270 */
[----:B----4-:R-:W-:Y:S02]  /*68a00*/  PRMT R3, R4, 0x7632, R3 ;  /* 0x0000763204037816 */ /* 0x010fe40000000003 */
[----:B------:R0:W-:Y:S01]  /*68a10*/  @P3 STG.E.U16 desc[UR10][R26.64], R4 ;  /* 0x000000041a003986 */ /* 0x0001e2000c10150a */
[----:B---3--:R-:W-:Y:S02]  /*68a20*/  ISETP.LT.AND P5, PT, R15, UR4, !P1 ;  /* 0x000000040f007c0c */ /* 0x008fe4000cfa1270 */
[----:B------:R-:W-:Y:S02]  /*68a30*/  ISETP.LT.AND P4, PT, R0, UR4, !P1 ;  /* 0x0000000400007c0c */ /* 0x000fe4000cf81270 */
        /* <DEDUP_REMOVED lines=28> */
[----:B------:R-:W-:Y:S01]  /*68c00*/  ISETP.LT.AND P3, PT, R28, UR4, !P1 ;  /* 0x000000041c007c0c */ /* 0x000fe2000cf61270 */
[C---:B------:R-:W-:Y:S02]  /*68c10*/  VIADD R28, R2.reuse, UR5 ;  /* 0x00000005021c7c36 */ /* 0x040fe40008000000 */
[----:B------:R-:W-:Y:S01]  /*68c20*/  IMAD.WIDE R4, R2, 0x2, R8 ;  /* 0x0000000202047825 */ /* 0x000fe200078e0208 */
[----:B------:R0:W-:Y:S01]  /*68c30*/  STL [R1+0x1ec4], R8 ;  /* 0x001ec40801007387 */ /* 0x0001e20000100800 */
[----:B---3--:R-:W-:-:S02]  /*68c40*/  ISETP.LT.AND P4, PT, R12, UR4, !P1 ;  /* 0x000000040c007c0c */ /* 0x008fc4000cf81270 */
[----:B------:R-:W-:Y:S02]  /*68c50*/  ISETP.LT.AND P5, PT, R13, UR4, !P1 ;  /* 0x000000040d007c0c */ /* 0x000fe4000cfa1270 */
        /* <DEDUP_REMOVED lines=51> */
[----:B----4-:R-:W4:Y:S01]  /*68f90*/  LDL R27, [R1+0x13f4] ;  /* 0x0013f400011b7983 */ /* 0x010f220000100800 */
[----:B------:R-:W-:Y:S01]  /*68fa0*/  IMAD.WIDE R4, R28, 0x2, R6 ;  /* 0x000000021c047825 */ /* 0x000fe200078e0206 */
[----:B------:R-:W-:-:S02]  /*68fb0*/  PRMT R13, R25, 0x7632, R13 ;  /* 0x00007632190d7816 */ /* 0x000fc4000000000d */
[----:B------:R-:W4:Y:S01]  /*68fc0*/  LDL.LU R15, [R1+0x660] ;  /* 0x00066000010f7983 */ /* 0x000f220000300800 */
[----:B---3--:R-:W-:Y:S01]  /*68fd0*/  ISETP.LT.AND P4, PT, R3, UR4, !P1 ;  /* 0x0000000403007c0c */ /* 0x008fe2000cf81270 */
[----:B--2---:R-:W-:Y:S02]  /*68fe0*/  IMAD.WIDE R2, R28, 0x2, R8 ;  /* 0x000000021c027825 */ /* 0x004fe400078e0208 */
        /* <DEDUP_REMOVED lines=31> */
[----:B-1----:R-:W2:Y:S04]  /*691e0*/  LDL.LU R9, [R1+0x1eb8] ;  /* 0x001eb80001097983 */ /* 0x002ea80000300800 */
[----:B------:R-:W4:Y:S04]  /*691f0*/  LDL R3, [R1+0x13dc] ;  /* 0x0013dc0001037983 */ /* 0x000f280000100800 */
[----:B------:R-:W2:Y:S04]  /*69200*/  LDL R2, [R1+0x13e8] ;  /* 0x0013e80001027983 */ /* 0x000ea80000100800 */
[----:B---3--:R-:W3:Y:S04]  /*69210*/  LDL R4, [R1+0x1400] ;  /* 0x0014000001047983 */ /* 0x008ee80000100800 */
[----:B------:R-:W3:Y:S04]  /*69220*/  LDL R5, [R1+0x13e0] ;  /* 0x0013e00001057983 */ /* 0x000ee80000100800 */
[----:B------:R-:W3:Y:S04]  /*69230*/  LDL R13, [R1+0x13fc] ;  /* 0x0013fc00010d7983 */ /* 0x000ee80000100800 */
[----:B------:R0:W-:Y:S04]  /*69240*/  @P0 STG.E.U16 desc[UR10][R14.64], R29 ;  /* 0x0000001d0e000986 */ /* 0x0001e8000c10150a */
[----:B0-----:R-:W3:Y:S01]  /*69250*/  LDL.LU R29, [R1+0x1eb4] ;  /* 0x001eb400011d7983 */ /* 0x001ee20000300800 */
[----:B------:R-:W-:Y:S01]  /*69260*/  ISETP.LT.AND P4, PT, R26, UR4, !P1 ;  /* 0x000000041a007c0c */ /* 0x000fe2000cf81270 */
[----:B------:R-:W-:Y:S01]  /*69270*/  IMAD.WIDE R26, R12, 0x2, R10 ;  /* 0x000000020c1a7825 */ /* 0x000fe200078e020a */
[----:B------:R-:W-:Y:S01]  /*69280*/  ISETP.LT.AND P0, PT, R0, UR4, !P2 ;  /* 0x0000000400007c0c */ /* 0x000fe2000d701270 */
[----:B------:R0:W-:Y:S10]  /*69290*/  STL [R1+0x1ea4], R0 ;  /* 0x001ea40001007387 */ /* 0x0001f40000100800 */
[----:B------:R-:W-:Y:S04]  /*692a0*/  @P4 STG.E.U16 desc[UR10][R26.64], R28 ;  /* 0x0000001c1a004986 */ /* 0x000fe8000c10150a */
[----:B0-----:R-:W3:Y:S04]  /*692b0*/  LDL.LU R0, [R1+0x634] ;  /* 0x0006340001007983 */ /* 0x001ee80000300800 */
[----:B------:R0:W-:Y:S01]  /*692c0*/  STL [R1+0x1ea8], R7 ;  /* 0x001ea80701007387 */ /* 0x0001e20000100800 */
[----:B----4-:R-:W-:Y:S01]  /*692d0*/  VIADD R3, R3, 0x63 ;  /* 0x0000006303037836 */ /* 0x010fe20000000000 */
[----:B--2---:R-:W-:-:S02]  /*692e0*/  ISETP.LT.AND P6, PT, R2, UR4, !P2 ;  /* 0x0000000402007c0c */ /* 0x004fc4000d7c1270 */
[----:B---3--:R-:W-:Y:S02]  /*692f0*/  ISETP.LT.AND P3, PT, R4, UR4, !P1 ;  /* 0x0000000404007c0c */ /* 0x008fe4000cf61270 */
[----:B------:R-:W-:Y:S02]  /*69300*/  ISETP.LT.AND P5, PT, R5, UR4, !P2 ;  /* 0x0000000405007c0c */ /* 0x000fe4000d7a1270 */
[----:B------:R-:W-:Y:S01]  /*69310*/  ISETP.LT.AND P4, PT, R13, UR4, !P1 ;  /* 0x000000040d007c0c */ /* 0x000fe2000cf81270 */
[C---:B------:R-:W-:Y:S02]  /*69320*/  VIADD R2, R12.reuse, UR5 ;  /* 0x000000050c027c36 */ /* 0x040fe40008000000 */
[----:B------:R-:W-:-:S04]  /*69330*/  IMAD.WIDE R4, R12, 0x2, R8 ;  /* 0x000000020c047825 */ /* 0x000fc800078e0208 */
[----:B------:R-:W-:Y:S01]  /*69340*/  IMAD.WIDE R12, R12, 0x2, R6 ;  /* 0x000000020c0c7825 */ /* 0x000fe200078e0206 */
[----:B------:R-:W-:Y:S01]  /*69350*/  ISETP.GE.AND P1, PT, R3, UR8, PT ;  /* 0x0000000803007c0c */ /* 0x000fe2000bf26270 */
[----:B0-----:R-:W2:Y:S01]  /*69360*/  LDL R7, [R1+0x1400] ;  /* 0x0014000001077983 */ /* 0x001ea20000100800 */
[----:B------:R-:W-:Y:S02]  /*69370*/  PRMT R29, R20, 0x7632, R29 ;  /* 0x00007632141d7816 */ /* 0x000fe4000000001d */
[----:B------:R-:W-:Y:S01]  /*69380*/  PRMT R28, R21, 0x7632, R28 ;  /* 0x00007632151c7816 */ /* 0x000fe2000000001c */
[----:B------:R-:W3:Y:S04]  /*69390*/  LDL.LU R20, [R1+0x1eb0] ;  /* 0x001eb00001147983 */ /* 0x000ee80000300800 */
[----:B------:R-:W4:Y:S01]  /*693a0*/  LDL.LU R3, [R1+0x604] ;  /* 0x0006040001037983 */ /* 0x000f220000300800 */
[----:B------:R-:W-:-:S04]  /*693b0*/  IMAD.WIDE R14, R2, 0x2, R24 ;  /* 0x00000002020e7825 */ /* 0x000fc800078e0218 */
[----:B------:R-:W-:Y:S01]  /*693c0*/  IMAD.WIDE R26, R2, 0x2, R22 ;  /* 0x00000002021a7825 */ /* 0x000fe200078e0216 */
[----:B------:R0:W-:Y:S04]  /*693d0*/  @P4 STG.E.U16 desc[UR10][R4.64], R21 ;  /* 0x0000001504004986 */ /* 0x0001e8000c10150a */
[----:B------:R1:W-:Y:S01]  /*693e0*/  @P3 STG.E.U16 desc[UR10][R12.64], R28 ;  /* 0x0000001c0c003986 */ /* 0x0003e2000c10150a */
[----:B------:R-:W-:-:S03]  /*693f0*/  ULDC UR5, c[0x0][0x248] ;  /* 0x0000920000057ab9 */ /* 0x000fc60000000800 */
        /* <DEDUP_REMOVED lines=436> */
[----:B----4-:R-:W-:Y:S02]  /*6af40*/  ISETP.LT.AND P5, PT, R15, UR4, !P1 ;  /* 0x000000040f007c0c */ /* 0x010fe4000cfa1270 */
[----:B------:R-:W-:Y:S02]  /*6af50*/  PRMT R3, R4, 0x7632, R3 ;  /* 0x0000763204037816 */ /* 0x000fe40000000003 */
[----:B---3--:R-:W-:Y:S02]  /*6af60*/  ISETP.LT.AND P4, PT, R0, UR4, !P1 ;  /* 0x0000000400007c0c */ /* 0x008fe4000cf81270 */
[----:B------:R-:W-:Y:S02]  /*6af70*/  ISETP.LT.AND P3, PT, R12, UR4, !P1 ;  /* 0x000000040c007c0c */ /* 0x000fe4000cf61270 */
[----:B------:R-:W-:Y:S01]  /*6af80*/  PRMT R28, R17, 0x7632, R28 ;  /* 0x00007632111c7816 */ /* 0x000fe2000000001c */
[----:B0-----:R-:W-:-:S04]  /*6af90*/  IMAD.WIDE R4, R2, 0x2, R6 ;  /* 0x0000000202047825 */ /* 0x001fc800078e0206 */
[----:B------:R-:W-:Y:S01]  /*6afa0*/  VIADD R2, R2, UR5 ;  /* 0x0000000502027c36 */ /* 0x000fe20008000000 */
[----:B------:R0:W-:Y:S04]  /*6afb0*/  STL [R1+0x1e44], R0 ;  /* 0x001e440001007387 */ /* 0x0001e80000100800 */
[----:B------:R1:W-:Y:S01]  /*6afc0*/  @P2 STG.E.U16 desc[UR10][R4.64], R3 ;  /* 0x0000000304002986 */ /* 0x0003e2000c10150a */
[----:B------:R-:W-:Y:S01]  /*6afd0*/  ISETP.LT.AND P2, PT, R13, UR4, !P1 ;  /* 0x000000040d007c0c */ /* 0x000fe2000cf41270 */
[----:B------:R-:W-:-:S04]  /*6afe0*/  IMAD.WIDE R26, R2, 0x2, R24 ;  /* 0x00000002021a7825 */ /* 0x000fc800078e0218 */
[----:B------:R-:W-:-:S04]  /*6aff0*/  IMAD.WIDE R14, R2, 0x2, R22 ;  /* 0x00000002020e7825 */ /* 0x000fc800078e0216 */
[C---:B------:R-:W-:Y:S01]  /*6b000*/  IMAD.WIDE R12, R2.reuse, 0x2, R20 ;  /* 0x00000002020c7825 */ /* 0x040fe200078e0214 */
[----:B------:R-:W-:Y:S01]  /*6b010*/  ULDC UR5, c[0x0][0x248] ;  /* 0x0000920000057ab9 */ /* 0x000fe20000000800 */
[----:B------:R2:W-:Y:S04]  /*6b020*/  @P6 STG.E.U16 desc[UR10][R26.64], R17 ;  /* 0x000000111a006986 */ /* 0x0005e8000c10150a */
[----:B0-----:R-:W3:Y:S04]  /*6b030*/  LDL.LU R0, [R1+0x6f4] ;  /* 0x0006f40001007983 */ /* 0x001ee80000300800 */
[----:B------:R0:W-:Y:S04]  /*6b040*/  @P5 STG.E.U16 desc[UR10][R14.64], R28 ;  /* 0x0000001c0e005986 */ /* 0x0001e8000c10150a */
[----:B------:R4:W-:Y:S01]  /*6b050*/  @P4 STG.E.U16 desc[UR10][R12.64], R29 ;  /* 0x0000001d0c004986 */ /* 0x0009e2000c10150a */
[----:B-1----:R-:W-:Y:S01]  /*6b060*/  PRMT R3, R29, 0x7632, R3 ;  /* 0x000076321d037816 */ /* 0x002fe20000000003 */
[----:B------:R-:W-:-:S02]  /*6b070*/  IMAD.WIDE R4, R2, 0x2, R18 ;  /* 0x0000000202047825 */ /* 0x000fc400078e0212 */
[----:B--2---:R-:W2:Y:S04]  /*6b080*/  LDL.LU R17, [R1+0x1e4c] ;  /* 0x001e4c0001117983 */ /* 0x004ea80000300800 */
[----:B0-----:R-:W3:Y:S04]  /*6b090*/  LDL R28, [R1+0x1400] ;  /* 0x00140000011c7983 */ /* 0x001ee80000100800 */
[----:B------:R-:W3:Y:S04]  /*6b0a0*/  LDL R14, [R1+0x13e0] ;  /* 0x0013e000010e7983 */ /* 0x000ee80000100800 */
[----:B------:R-:W3:Y:S04]  /*6b0b0*/  LDL R15, [R1+0x13e8] ;  /* 0x0013e800010f7983 */ /* 0x000ee80000100800 */
[----:B----4-:R-:W4:Y:S04]  /*6b0c0*/  LDL.LU R29, [R1+0x1e48] ;  /* 0x001e4800011d7983 */ /* 0x010f280000300800 */
[----:B------:R-:W3:Y:S04]  /*6b0d0*/  LDL R12, [R1+0x13f8] ;  /* 0x0013f800010c7983 */ /* 0x000ee80000100800 */
[----:B------:R-:W4:Y:S04]  /*6b0e0*/  LDL R13, [R1+0x13fc] ;  /* 0x0013fc00010d7983 */ /* 0x000f280000100800 */
[----:B------:R0:W-:Y:S04]  /*6b0f0*/  @P3 STG.E.U16 desc[UR10][R4.64], R3 ;  /* 0x0000000304003986 */ /* 0x0001e8000c10150a */
[----:B0-----:R-:W4:Y:S04]  /*6b100*/  LDL.LU R5, [R1+0x6e4] ;  /* 0x0006e40001057983 */ /* 0x001f280000300800 */
[----:B------:R-:W-:Y:S01]  /*6b110*/  STL [R1+0x1e40], R8 ;  /* 0x001e400801007387 */ /* 0x000fe20000100800 */
[----:B--2---:R-:W-:Y:S01]  /*6b120*/  IMAD.WIDE R26, R2, 0x2, R16 ;  /* 0x00000002021a7825 */ /* 0x004fe200078e0210 */
[----:B---3--:R-:W-:-:S02]  /*6b130*/  ISETP.LT.AND P4, PT, R12, UR4, !P1 ;  /* 0x000000040c007c0c */ /* 0x008fc4000cf81270 */
[----:B----4-:R-:W-:Y:S02]  /*6b140*/  ISETP.LT.AND P5, PT, R13, UR4, !P1 ;  /* 0x000000040d007c0c */ /* 0x010fe4000cfa1270 */
[----:B------:R-:W-:Y:S01]  /*6b150*/  ISETP.LT.AND P1, PT, R28, UR4, !P1 ;  /* 0x000000041c007c0c */ /* 0x000fe2000cf21270 */
[----:B------:R-:W-:Y:S01]  /*6b160*/  IMAD.WIDE R12, R2, 0x2, R10 ;  /* 0x00000002020c7825 */ /* 0x000fe200078e020a */
[----:B------:R-:W-:-:S03]  /*6b170*/  ISETP.LT.AND P6, PT, R14, UR4, !P0 ;  /* 0x000000040e007c0c */ /* 0x000fc6000c7c1270 */
[C---:B------:R-:W-:Y:S02]  /*6b180*/  VIADD R28, R2.reuse, UR5 ;  /* 0x00000005021c7c36 */ /* 0x040fe40008000000 */
[----:B------:R-:W-:Y:S01]  /*6b190*/  VIADD R29, R29, 0x6d ;  /* 0x0000006d1d1d7836 */ /* 0x000fe20000000000 */
[----:B------:R-:W-:Y:S01]  /*6b1a0*/  ULDC UR5, c[0x0][0x248] ;  /* 0x0000920000057ab9 */ /* 0x000fe20000000800 */
[----:B------:R-:W-:Y:S01]  /*6b1b0*/  PRMT R3, R5, 0x7632, R3 ;  /* 0x0000763205037816 */ /* 0x000fe20000000003 */
[----:B------:R0:W-:Y:S01]  /*6b1c0*/  @P2 STG.E.U16 desc[UR10][R26.64], R5 ;  /* 0x000000051a002986 */ /* 0x0001e2000c10150a */
[----:B------:R-:W-:Y:S01]  /*6b1d0*/  ISETP.LT.AND P2, PT, R15, UR4, !P0 ;  /* 0x000000040f007c0c */ /* 0x000fe2000c741270 */
[C---:B------:R-:W-:Y:S02]  /*6b1e0*/  IMAD.WIDE R14, R2.reuse, 0x2, R6 ;  /* 0x00000002020e7825 */ /* 0x040fe400078e0206 */
[----:B------:R-:W-:Y:S02]  /*6b1f0*/  @P4 STG.E.U16 desc[UR10][R12.64], R3 ;  /* 0x000000030c004986 */ /* 0x000fe4000c10150a */
[----:B0-----:R-:W-:Y:S01]  /*6b200*/  IMAD.WIDE R4, R2, 0x2, R8 ;  /* 0x0000000202047825 */ /* 0x001fe200078e0208 */
[----:B------:R-:W-:Y:S01]  /*6b210*/  PRMT R2, R0, 0x7632, R2 ;  /* 0x0000763200027816 */ /* 0x000fe20000000002 */
[----:B------:R-:W2:Y:S04]  /*6b220*/  LDL R8, [R1+0x698] ;  /* 0x0006980001087983 */ /* 0x000ea80000100800 */
[----:B------:R0:W-:Y:S04]  /*6b230*/  STL [R1+0x1e3c], R9 ;  /* 0x001e3c0901007387 */ /* 0x0001e80000100800 */
[----:B------:R1:W-:Y:S04]  /*6b240*/  @P5 STG.E.U16 desc[UR10][R4.64], R0 ;  /* 0x0000000004005986 */ /* 0x0003e8000c10150a */
[----:B------:R3:W-:Y:S04]  /*6b250*/  @P1 STG.E.U16 desc[UR10][R14.64], R2 ;  /* 0x000000020e001986 */ /* 0x0007e8000c10150a */
[----:B0-----:R-:W4:Y:S04]  /*6b260*/  LDL.LU R9, [R1+0x6a8] ;  /* 0x0006a80001097983 */ /* 0x001f280000300800 */
[----:B------:R-:W4:Y:S04]  /*6b270*/  LDL.LU R3, [R1+0x688] ;  /* 0x0006880001037983 */ /* 0x000f280000300800 */
[----:B------:R-:W4:Y:S04]  /*6b280*/  LDL R12, [R1+0x13f8] ;  /* 0x0013f800010c7983 */ /* 0x000f280000100800 */
[----:B------:R-:W4:Y:S04]  /*6b290*/  LDL R13, [R1+0x13dc] ;  /* 0x0013dc00010d7983 */ /* 0x000f280000100800 */
[----:B-1----:R-:W4:Y:S04]  /*6b2a0*/  LDL.LU R0, [R1+0x1e44] ;  /* 0x001e440001007983 */ /* 0x002f280000300800 */
[----:B---3--:R-:W3:Y:S04]  /*6b2b0*/  LDL R15, [R1+0x13f0] ;  /* 0x0013f000010f7983 */ /* 0x008ee80000100800 */
[----:B------:R-:W3:Y:S01]  /*6b2c0*/  LDL R5, [R1+0x13f4] ;  /* 0x0013f40001057983 */ /* 0x000ee20000100800 */
[----:B------:R-:W-:Y:S01]  /*6b2d0*/  IMAD.WIDE R26, R28, 0x2, R24 ;  /* 0x000000021c1a7825 */ /* 0x000fe200078e0218 */
[----:B------:R-:W-:-:S02]  /*6b2e0*/  ISETP.GE.AND P3, PT, R29, UR8, PT ;  /* 0x000000081d007c0c */ /* 0x000fc4000bf66270 */
[----:B--2---:R-:W-:Y:S02]  /*6b2f0*/  PRMT R29, R8, 0x7632, R29 ;  /* 0x00007632081d7816 */ /* 0x004fe4000000001d */
[----:B------:R-:W2:Y:S04]  /*6b300*/  LDL.LU R8, [R1+0x1e40] ;  /* 0x001e400001087983 */ /* 0x000ea80000300800 */
[----:B----4-:R0:W-:Y:S01]  /*6b310*/  @P6 STG.E.U16 desc[UR10][R26.64], R3 ;  /* 0x000000031a006986 */ /* 0x0101e2000c10150a */
[----:B------:R-:W-:Y:S02]  /*6b320*/  PRMT R4, R3, 0x7632, R4 ;  /* 0x0000763203047816 */ /* 0x000fe40000000004 */
[----:B------:R-:W-:Y:S02]  /*6b330*/  ISETP.LT.AND P1, PT, R0, UR4, !P0 ;  /* 0x0000000400007c0c */ /* 0x000fe4000c721270 */
[----:B---3--:R-:W-:-:S02]  /*6b340*/  ISETP.LT.AND P4, PT, R15, UR4, !P0 ;  /* 0x000000040f007c0c */ /* 0x008fc4000c781270 */
[----:B------:R-:W-:Y:S01]  /*6b350*/  ISETP.LT.AND P5, PT, R5, UR4, !P0 ;  /* 0x0000000405007c0c */ /* 0x000fe2000c7a1270 */
[----:B0-----:R-:W-:-:S04]  /*6b360*/  IMAD.WIDE R2, R28, 0x2, R22 ;  /* 0x000000021c027825 */ /* 0x001fc800078e0216 */
[----:B------:R-:W-:Y:S01]  /*6b370*/  VIADD R26, R13, 0x6e ;  /* 0x0000006e0d1a7836 */ /* 0x000fe20000000000 */
[----:B------:R-:W-:Y:S01]  /*6b380*/  PRMT R27, R9, 0x7632, R27 ;  /* 0x00007632091b7816 */ /* 0x000fe2000000001b */
[----:B------:R0:W-:Y:S03]  /*6b390*/  @P2 STG.E.U16 desc[UR10][R2.64], R4 ;  /* 0x0000000402002986 */ /* 0x0001e6000c10150a */
[----:B------:R-:W-:Y:S02]  /*6b3a0*/  ISETP.GE.AND P2, PT, R26, UR8, PT ;  /* 0x000000081a007c0c */ /* 0x000fe4000bf46270 */
[----:B------:R-:W3:Y:S01]  /*6b3b0*/  LDL R26, [R1+0x13e8] ;  /* 0x0013e800011a7983 */ /* 0x000ee20000100800 */
[----:B0-----:R-:W-:-:S04]  /*6b3c0*/  IMAD.WIDE R2, R28, 0x2, R20 ;  /* 0x000000021c027825 */ /* 0x001fc800078e0214 */
[----:B------:R-:W-:Y:S01]  /*6b3d0*/  IMAD.WIDE R4, R28, 0x2, R18 ;  /* 0x000000021c047825 */ /* 0x000fe200078e0212 */
[----:B------:R0:W-:Y:S04]  /*6b3e0*/  @P1 STG.E.U16 desc[UR10][R2.64], R9 ;  /* 0x0000000902001986 */ /* 0x0001e8000c10150a */
[----:B------:R1:W-:Y:S04]  /*6b3f0*/  @P4 STG.E.U16 desc[UR10][R4.64], R27 ;  /* 0x0000001b04004986 */ /* 0x0003e8000c10150a */
[----:B0-----:R-:W2:Y:S04]  /*6b400*/  LDL.LU R9, [R1+0x1e3c] ;  /* 0x001e3c0001097983 */ /* 0x001ea80000300800 */
[----:B------:R-:W4:Y:S04]  /*6b410*/  LDL R2, [R1+0x1400] ;  /* 0x0014000001027983 */ /* 0x000f280000100800 */
[----:B------:R-:W3:Y:S04]  /*6b420*/  LDL R3, [R1+0x13e0] ;  /* 0x0013e00001037983 */ /* 0x000ee80000100800 */
[----:B-1----:R-:W2:Y:S04]  /*6b430*/  LDL.LU R4, [R1+0x698] ;  /* 0x0006980001047983 */ /* 0x002ea80000300800 */
[----:B------:R-:W4:Y:S01]  /*6b440*/  LDL R5, [R1+0x13fc] ;  /* 0x0013fc0001057983 */ /* 0x000f220000100800 */
[----:B------:R-:W-:Y:S01]  /*6b450*/  ISETP.LT.AND P6, PT, R12, UR4, !P0 ;  /* 0x000000040c007c0c */ /* 0x000fe2000c7c1270 */
[----:B------:R-:W-:-:S04]  /*6b460*/  IMAD.WIDE R12, R28, 0x2, R16 ;  /* 0x000000021c0c7825 */ /* 0x000fc800078e0210 */
[----:B------:R-:W-:Y:S01]  /*6b470*/  IMAD.WIDE R14, R28, 0x2, R10 ;  /* 0x000000021c0e7825 */ /* 0x000fe200078e020a */
[----:B------:R-:W-:Y:S01]  /*6b480*/  ISETP.LT.AND P4, PT, R0, UR4, !P3 ;  /* 0x0000000400007c0c */ /* 0x000fe2000df81270 */
[----:B--2---:R-:W-:Y:S06]  /*6b490*/  @P5 STG.E.U16 desc[UR10][R12.64], R4 ;  /* 0x000000040c005986 */ /* 0x004fec000c10150a */
[----:B------:R0:W-:Y:S01]  /*6b4a0*/  @P6 STG.E.U16 desc[UR10][R14.64], R29 ;  /* 0x0000001d0e006986 */ /* 0x0001e2000c10150a */
[----:B----4-:R-:W-:Y:S02]  /*6b4b0*/  ISETP.LT.AND P1, PT, R5, UR4, !P0 ;  /* 0x0000000405007c0c */ /* 0x010fe4000c721270 */
[----:B------:R-:W-:-:S02]  /*6b4c0*/  ISETP.LT.AND P0, PT, R2, UR4, !P0 ;  /* 0x0000000402007c0c */ /* 0x000fc4000c701270 */
[----:B---3--:R-:W-:Y:S02]  /*6b4d0*/  ISETP.LT.AND P5, PT, R3, UR4, !P3 ;  /* 0x0000000403007c0c */ /* 0x008fe4000dfa1270 */
[----:B------:R-:W-:Y:S01]  /*6b4e0*/  ISETP.LT.AND P6, PT, R26, UR4, !P3 ;  /* 0x000000041a007c0c */ /* 0x000fe2000dfc1270 */
[C---:B------:R-:W-:Y:S02]  /*6b4f0*/  VIADD R26, R28.reuse, UR5 ;  /* 0x000000051c1a7c36 */ /* 0x040fe40008000000 */
[----:B------:R-:W-:Y:S01]  /*6b500*/  IMAD.WIDE R2, R28, 0x2, R8 ;  /* 0x000000021c027825 */ /* 0x000fe200078e0208 */
[----:B------:R-:W-:Y:S01]  /*6b510*/  ULDC UR5, c[0x0][0x248] ;  /* 0x0000920000057ab9 */ /* 0x000fe20000000800 */
[----:B0-----:R-:W2:Y:S04]  /*6b520*/  LDL R29, [R1+0x13dc] ;  /* 0x0013dc00011d7983 */ /* 0x001ea80000100800 */
[----:B------:R0:W-:Y:S01]  /*6b530*/  STL [R1+0x1e2c], R0 ;  /* 0x001e2c0001007387 */ /* 0x0001e20000100800 */
[----:B------:R-:W-:-:S03]  /*6b540*/  IMAD.WIDE R12, R26, 0x2, R24 ;  /* 0x000000021a0c7825 */ /* 0x000fc600078e0218 */
[----:B0-----:R-:W3:Y:S04]  /*6b550*/  LDL.LU R0, [R1+0x6b8] ;  /* 0x0006b80001007983 */ /* 0x001ee80000300800 */
[----:B------:R0:W-:Y:S04]  /*6b560*/  STL [R1+0x1e38], R8 ;  /* 0x001e380801007387 */ /* 0x0001e80000100800 */
[----:B0-----:R-:W4:Y:S04]  /*6b570*/  LDL R8, [R1+0x6e8] ;  /* 0x0006e80001087983 */ /* 0x001f280000100800 */
[----:B------:R0:W-:Y:S04]  /*6b580*/  STL [R1+0x1e34], R9 ;  /* 0x001e340901007387 */ /* 0x0001e80000100800 */
[----:B0-----:R-:W4:Y:S04]  /*6b590*/  LDL R9, [R1+0x1400] ;  /* 0x0014000001097983 */ /* 0x001f280000100800 */
[----:B------:R0:W-:Y:S04]  /*6b5a0*/  STL [R1+0x1e30], R25 ;  /* 0x001e301901007387 */ /* 0x0001e80000100800 */
[----:B0-----:R-:W2:Y:S01]  /*6b5b0*/  LDL.LU R25, [R1+0x6c8] ;  /* 0x0006c80001197983 */ /* 0x001ea20000300800 */
[----:B------:R-:W-:Y:S01]  /*6b5c0*/  IMAD.WIDE R4, R28, 0x2, R6 ;  /* 0x000000021c047825 */ /* 0x000fe200078e0206 */
[----:B---3--:R-:W-:-:S02]  /*6b5d0*/  PRMT R28, R0, 0x7632, R28 ;  /* 0x00007632001c7816 */ /* 0x008fc4000000001c */
[----:B------:R0:W-:Y:S04]  /*6b5e0*/  @P1 STG.E.U16 desc[UR10][R2.64], R0 ;  /* 0x0000000002001986 */ /* 0x0001e8000c10150a */
[----:B------:R1:W-:Y:S04]  /*6b5f0*/  @P0 STG.E.U16 desc[UR10][R4.64], R28 ;  /* 0x0000001c04000986 */ /* 0x0003e8000c10150a */
[----:B0-----:R-:W3:Y:S04]  /*6b600*/  LDL.LU R0, [R1+0x6f8] ;  /* 0x0006f80001007983 */ /* 0x001ee80000300800 */
[----:B-1----:R-:W3:Y:S04]  /*6b610*/  LDL.LU R4, [R1+0x6d8] ;  /* 0x0006d80001047983 */ /* 0x002ee80000300800 */
[----:B------:R-:W3:Y:S04]  /*6b620*/  LDL R5, [R1+0x13fc] ;  /* 0x0013fc0001057983 */ /* 0x000ee80000100800 */
[----:B------:R0:W-:Y:S01]  /*6b630*/  STL [R1+0x1e24], R28 ;  /* 0x001e241c01007387 */ /* 0x0001e20000100800 */
[----:B------:R-:W-:-:S03]  /*6b640*/  IMAD.WIDE R2, R26, 0x2, R20 ;  /* 0x000000021a027825 */ /* 0x000fc600078e0214 */
[----:B0-----:R-:W3:Y:S01]  /*6b650*/  LDL R28, [R1+0x13f4] ;  /* 0x0013f400011c7983 */ /* 0x001ee20000100800 */
[----:B--2---:R-:W-:-:S03]  /*6b660*/  PRMT R27, R25, 0x7632, R27 ;  /* 0x00007632191b7816 */ /* 0x004fc6000000001b */
[----:B------:R0:W-:Y:S04]  /*6b670*/  @P5 STG.E.U16 desc[UR10][R12.64], R25 ;  /* 0x000000190c005986 */ /* 0x0001e8000c10150a */
[----:B0-----:R-:W2:Y:S04]  /*6b680*/  LDL R13, [R1+0x13f8] ;  /* 0x0013f800010d7983 */ /* 0x001ea80000100800 */
[----:B------:R-:W2:Y:S04]  /*6b690*/  LDL R25, [R1+0x13e8] ;  /* 0x0013e80001197983 */ /* 0x000ea80000100800 */
[----:B------:R0:W-:Y:S04]  /*6b6a0*/  STL [R1+0x1e28], R21 ;  /* 0x001e281501007387 */ /* 0x0001e80000100800 */
[----:B0-----:R-:W2:Y:S01]  /*6b6b0*/  LDL R21, [R1+0x13f0] ;  /* 0x0013f00001157983 */ /* 0x001ea20000100800 */
[----:B------:R-:W-:-:S05]  /*6b6c0*/  IMAD.WIDE R14, R26, 0x2, R22 ;  /* 0x000000021a0e7825 */ /* 0x000fca00078e0216 */
[----:B------:R0:W-:Y:S02]  /*6b6d0*/  @P6 STG.E.U16 desc[UR10][R14.64], R27 ;  /* 0x0000001b0e006986 */ /* 0x0001e4000c10150a */
[----:B0-----:R-:W-:Y:S01]  /*6b6e0*/  VIADD R15, R29, 0x6f ;  /* 0x0000006f1d0f7836 */ /* 0x001fe20000000000 */
[----:B----4-:R-:W-:Y:S02]  /*6b6f0*/  PRMT R27, R8, 0x7632, R27 ;  /* 0x00007632081b7816 */ /* 0x010fe4000000001b */
[----:B------:R-:W4:Y:S02]  /*6b700*/  LDL.LU R8, [R1+0x1e38] ;  /* 0x001e380001087983 */ /* 0x000f240000300800 */
[----:B------:R-:W-:Y:S02]  /*6b710*/  ISETP.GE.AND P0, PT, R15, UR8, PT ;  /* 0x000000080f007c0c */ /* 0x000fe4000bf06270 */
[----:B---3--:R0:W-:Y:S01]  /*6b720*/  @P4 STG.E.U16 desc[UR10][R2.64], R4 ;  /* 0x0000000402004986 */ /* 0x0081e2000c10150a */
[----:B------:R-:W-:-:S02]  /*6b730*/  PRMT R14, R4, 0x7632, R14 ;  /* 0x00007632040e7816 */ /* 0x000fc4000000000e */
[----:B------:R-:W-:Y:S01]  /*6b740*/  ISETP.LT.AND P4, PT, R5, UR4, !P3 ;  /* 0x0000000405007c0c */ /* 0x000fe2000df81270 */
[----:B0-----:R-:W-:Y:S01]  /*6b750*/  IMAD.WIDE R2, R26, 0x2, R18 ;  /* 0x000000021a027825 */ /* 0x001fe200078e0212 */
[----:B------:R-:W-:Y:S02]  /*6b760*/  ISETP.LT.AND P5, PT, R28, UR4, !P3 ;  /* 0x000000041c007c0c */ /* 0x000fe4000dfa1270 */
[----:B--2---:R-:W-:Y:S02]  /*6b770*/  ISETP.LT.AND P6, PT, R13, UR4, !P3 ;  /* 0x000000040d007c0c */ /* 0x004fe4000dfc1270 */
[----:B------:R-:W-:Y:S02]  /*6b780*/  ISETP.LT.AND P1, PT, R21, UR4, !P3 ;  /* 0x0000000415007c0c */ /* 0x000fe4000df21270 */
[----:B------:R-:W-:Y:S02]  /*6b790*/  ISETP.LT.AND P3, PT, R9, UR4, !P3 ;  /* 0x0000000409007c0c */ /* 0x000fe4000df61270 */
[----:B------:R-:W2:Y:S04]  /*6b7a0*/  LDL.LU R9, [R1+0x1e34] ;  /* 0x001e340001097983 */ /* 0x000ea80000300800 */
[----:B------:R-:W3:Y:S05]  /*6b7b0*/  LDL R15, [R1+0x13f8] ;  /* 0x0013f800010f7983 */ /* 0x000eea0000100800 */
[----:B------:R0:W-:Y:S04]  /*6b7c0*/  @P1 STG.E.U16 desc[UR10][R2.64], R14 ;  /* 0x0000000e02001986 */ /* 0x0001e8000c10150a */
[----:B0-----:R-:W4:Y:S04]  /*6b7d0*/  LDL.LU R2, [R1+0x6e8] ;  /* 0x0006e80001027983 */ /* 0x001f280000300800 */
[----:B------:R-:W3:Y:S01]  /*6b7e0*/  LDL R3, [R1+0x13e0] ;  /* 0x0013e00001037983 */ /* 0x000ee20000100800 */
[----:B------:R-:W-:-:S04]  /*6b7f0*/  IMAD.WIDE R4, R26, 0x2, R16 ;  /* 0x000000021a047825 */ /* 0x000fc800078e0210 */
[----:B------:R-:W-:Y:S01]  /*6b800*/  IMAD.WIDE R12, R26, 0x2, R10 ;  /* 0x000000021a0c7825 */ /* 0x000fe200078e020a */
[----:B------:R-:W3:Y:S04]  /*6b810*/  LDL.LU R14, [R1+0x68c] ;  /* 0x00068c00010e7983 */ /* 0x000ee80000300800 */
[----:B--2---:R-:W-:Y:S04]  /*6b820*/  STL [R1+0x1e20], R9 ;  /* 0x001e200901007387 */ /* 0x004fe80000100800 */
[----:B----4-:R0:W-:Y:S01]  /*6b830*/  @P5 STG.E.U16 desc[UR10][R4.64], R2 ;  /* 0x0000000204005986 */ /* 0x0101e2000c10150a */
[----:B---3--:R-:W-:-:S03]  /*6b840*/  ISETP.LT.AND P1, PT, R3, UR4, !P2 ;  /* 0x0000000403007c0c */ /* 0x008fc6000d721270 */
[----:B------:R1:W-:Y:S01]  /*6b850*/  @P6 STG.E.U16 desc[UR10][R12.64], R27 ;  /* 0x0000001b0c006986 */ /* 0x0003e2000c10150a */
[----:B------:R-:W-:Y:S01]  /*6b860*/  ISETP.LT.AND P6, PT, R25, UR4, !P2 ;  /* 0x0000000419007c0c */ /* 0x000fe2000d7c1270 */
[----:B0-----:R-:W-:-:S04]  /*6b870*/  IMAD.WIDE R2, R26, 0x2, R8 ;  /* 0x000000021a027825 */ /* 0x001fc800078e0208 */
[----:B------:R-:W-:Y:S01]  /*6b880*/  IMAD.WIDE R4, R26, 0x2, R6 ;  /* 0x000000021a047825 */ /* 0x000fe200078e0206 */
[----:B------:R-:W2:Y:S04]  /*6b890*/  LDL.LU R9, [R1+0x6ac] ;  /* 0x0006ac0001097983 */ /* 0x000ea80000300800 */
[----:B------:R0:W-:Y:S01]  /*6b8a0*/  STL [R1+0x1e1c], R7 ;  /* 0x001e1c0701007387 */ /* 0x0001e20000100800 */
[----:B-1----:R-:W-:-:S03]  /*6b8b0*/  PRMT R12, R0, 0x7632, R12 ;  /* 0x00007632000c7816 */ /* 0x002fc6000000000c */
[----:B------:R1:W-:Y:S01]  /*6b8c0*/  @P4 STG.E.U16 desc[UR10][R2.64], R0 ;  /* 0x0000000002004986 */ /* 0x0003e2000c10150a */
[----:B------:R-:W-:-:S03]  /*6b8d0*/  VIADD R26, R26, UR5 ;  /* 0x000000051a1a7c36 */ /* 0x000fc60008000000 */
[----:B0-----:R-:W3:Y:S04]  /*6b8e0*/  LDL.LU R7, [R1+0x69c] ;  /* 0x00069c0001077983 */ /* 0x001ee80000300800 */
[----:B------:R-:W4:Y:S04]  /*6b8f0*/  LDL.LU R25, [R1+0x1e30] ;  /* 0x001e300001197983 */ /* 0x000f280000300800 */
[----:B------:R0:W-:Y:S04]  /*6b900*/  @P3 STG.E.U16 desc[UR10][R4.64], R12 ;  /* 0x0000000c04003986 */ /* 0x0001e8000c10150a */
[----:B-1----:R-:W3:Y:S04]  /*6b910*/  LDL.LU R0, [R1+0x1e2c] ;  /* 0x001e2c0001007983 */ /* 0x002ee80000300800 */
[----:B------:R1:W-:Y:S01]  /*6b920*/  STL [R1+0x1e18], R23 ;  /* 0x001e181701007387 */ /* 0x0003e20000100800 */
[----:B------:R-:W-:-:S02]  /*6b930*/  ISETP.LT.AND P4, PT, R21, UR4, !P2 ;  /* 0x0000000415007c0c */ /* 0x000fc4000d781270 */
[----:B------:R-:W-:Y:S02]  /*6b940*/  ISETP.LT.AND P5, PT, R28, UR4, !P2 ;  /* 0x000000041c007c0c */ /* 0x000fe4000d7a1270 */
[----:B------:R-:W-:Y:S01]  /*6b950*/  PRMT R13, R14, 0x7632, R13 ;  /* 0x000076320e0d7816 */ /* 0x000fe2000000000d */
[----:B------:R-:W-:Y:S01]  /*6b960*/  ULDC UR5, c[0x0][0x248] ;  /* 0x0000920000057ab9 */ /* 0x000fe20000000800 */
[----:B0-----:R-:W-:Y:S02]  /*6b970*/  IMAD.WIDE R4, R26, 0x2, R22 ;  /* 0x000000021a047825 */ /* 0x001fe400078e0216 */
[----:B-1----:R-:W3:Y:S04]  /*6b980*/  LDL.LU R23, [R1+0x6bc] ;  /* 0x0006bc0001177983 */ /* 0x002ee80000300800 */
[----:B------:R-:W3:Y:S04]  /*6b990*/  LDL.LU R21, [R1+0x1e28] ;  /* 0x001e280001157983 */ /* 0x000ee80000300800 */
[----:B------:R-:W3:Y:S01]  /*6b9a0*/  LDL.LU R28, [R1+0x1e24] ;  /* 0x001e2400011c7983 */ /* 0x000ee20000300800 */
[----:B------:R-:W-:-:S03]  /*6b9b0*/  VIADD R12, R29, 0x70 ;  /* 0x000000701d0c7836 */ /* 0x000fc60000000000 */
[----:B------:R-:W-:Y:S01]  /*6b9c0*/  STL [R1+0x1e14], R19 ;  /* 0x001e141301007387 */ /* 0x000fe20000100800 */
[----:B--2---:R-:W-:Y:S01]  /*6b9d0*/  PRMT R27, R9, 0x7632, R27 ;  /* 0x00007632091b7816 */ /* 0x004fe2000000001b */
[----:B----4-:R-:W-:Y:S01]  /*6b9e0*/  IMAD.WIDE R2, R26, 0x2, R24 ;  /* 0x000000021a027825 */ /* 0x010fe200078e0218 */
[----:B---3--:R-:W-:-:S04]  /*6b9f0*/  ISETP.LT.AND P3, PT, R0, UR4, !P2 ;  /* 0x0000000400007c0c */ /* 0x008fc8000d761270 */
[----:B------:R0:W-:Y:S04]  /*6ba00*/  @P1 STG.E.U16 desc[UR10][R2.64], R14 ;  /* 0x0000000e02001986 */ /* 0x0001e8000c10150a */
[----:B------:R1:W-:Y:S01]  /*6ba10*/  @P6 STG.E.U16 desc[UR10][R4.64], R13 ;  /* 0x0000000d04006986 */ /* 0x0003e2000c10150a */
[----:B------:R-:W-:Y:S01]  /*6ba20*/  ISETP.GE.AND P6, PT, R12, UR8, PT ;  /* 0x000000080c007c0c */ /* 0x000fe2000bfc6270 */
[----:B0-----:R-:W-:-:S03]  /*6ba30*/  IMAD.WIDE R2, R26, 0x2, R20 ;  /* 0x000000021a027825 */ /* 0x001fc600078e0214 */
[----:B------:R-:W-:Y:S01]  /*6ba40*/  P2R R14, PR, RZ, 0x40 ;  /* 0x00000040ff0e7803 */ /* 0x000fe20000000000 */
[C---:B-1----:R-:W-:Y:S02]  /*6ba50*/  IMAD.WIDE R4, R26.reuse, 0x2, R18 ;  /* 0x000000021a047825 */ /* 0x042fe400078e0212 */
[----:B------:R-:W2:Y:S04]  /*6ba60*/  LDL R19, [R1+0x13f4] ;  /* 0x0013f40001137983 */ /* 0x000ea80000100800 */
[----:B------:R-:W-:Y:S04]  /*6ba70*/  STL [R1+0x4c], R14 ;  /* 0x00004c0e01007387 */ /* 0x000fe80000100800 */
[----:B------:R0:W-:Y:S04]  /*6ba80*/  @P3 STG.E.U16 desc[UR10][R2.64], R9 ;  /* 0x0000000902003986 */ /* 0x0001e8000c10150a */
[----:B------:R1:W-:Y:S01]  /*6ba90*/  @P4 STG.E.U16 desc[UR10][R4.64], R27 ;  /* 0x0000001b04004986 */ /* 0x0003e2000c10150a */
[----:B------:R-:W-:-:S03]  /*6baa0*/  IMAD.WIDE R12, R26, 0x2, R16 ;  /* 0x000000021a0c7825 */ /* 0x000fc600078e0210 */
[----:B0-----:R-:W3:Y:S04]  /*6bab0*/  LDL.LU R9, [R1+0x1e20] ;  /* 0x001e200001097983 */ /* 0x001ee80000300800 */
[----:B-1----:R-:W4:Y:S04]  /*6bac0*/  LDL R5, [R1+0x13fc] ;  /* 0x0013fc0001057983 */ /* 0x002f280000100800 */
[----:B------:R-:W2:Y:S04]  /*6bad0*/  LDL R2, [R1+0x1400] ;  /* 0x0014000001027983 */ /* 0x000ea80000100800 */
[----:B------:R-:W3:Y:S01]  /*6bae0*/  LDL R3, [R1+0x13e0] ;  /* 0x0013e00001037983 */ /* 0x000ee20000100800 */
[----:B------:R-:W-:-:S03]  /*6baf0*/  PRMT R28, R7, 0x7632, R28 ;  /* 0x00007632071c7816 */ /* 0x000fc6000000001c */
[----:B------:R0:W-:Y:S04]  /*6bb00*/  @P5 STG.E.U16 desc[UR10][R12.64], R7 ;  /* 0x000000070c005986 */ /* 0x0001e8000c10150a */
[----:B0-----:R-:W3:Y:S01]  /*6bb10*/  LDL.LU R7, [R1+0x1e1c] ;  /* 0x001e1c0001077983 */ /* 0x001ee20000300800 */
[----:B------:R-:W-:Y:S01]  /*6bb20*/  ISETP.LT.AND P1, PT, R15, UR4, !P2 ;  /* 0x000000040f007c0c */ /* 0x000fe2000d721270 */
[----:B------:R-:W-:-:S12]  /*6bb30*/  IMAD.WIDE R14, R26, 0x2, R10 ;  /* 0x000000021a0e7825 */ /* 0x000fd800078e020a */
[----:B------:R0:W-:Y:S04]  /*6bb40*/  @P1 STG.E.U16 desc[UR10][R14.64], R28 ;  /* 0x0000001c0e001986 */ /* 0x0001e8000c10150a */
[----:B0-----:R-:W3:Y:S01]  /*6bb50*/  LDL R28, [R1+0x13e8] ;  /* 0x0013e800011c7983 */ /* 0x001ee20000100800 */
[----:B------:R-:W-:Y:S01]  /*6bb60*/  VIADD R14, R26, UR5 ;  /* 0x000000051a0e7c36 */ /* 0x000fe20008000000 */
[----:B----4-:R-:W-:Y:S02]  /*6bb70*/  ISETP.LT.AND P5, PT, R5, UR4, !P2 ;  /* 0x0000000405007c0c */ /* 0x010fe4000d7a1270 */
[----:B--2---:R-:W-:Y:S02]  /*6bb80*/  ISETP.LT.AND P2, PT, R2, UR4, !P2 ;  /* 0x0000000402007c0c */ /* 0x004fe4000d741270 */
[----:B---3--:R-:W-:Y:S01]  /*6bb90*/  ISETP.LT.AND P3, PT, R3, UR4, !P0 ;  /* 0x0000000403007c0c */ /* 0x008fe2000c761270 */
[----:B------:R-:W-:-:S04]  /*6bba0*/  IMAD.WIDE R2, R26, 0x2, R8 ;  /* 0x000000021a027825 */ /* 0x000fc800078e0208 */
[----:B------:R-:W-:Y:S01]  /*6bbb0*/  IMAD.WIDE R12, R26, 0x2, R6 ;  /* 0x000000021a0c7825 */ /* 0x000fe200078e0206 */
[----:B------:R-:W-:-:S03]  /*6bbc0*/  PRMT R26, R23, 0x7632, R26 ;  /* 0x00007632171a7816 */ /* 0x000fc6000000001a */
[----:B------:R0:W-:Y:S01]  /*6bbd0*/  @P5 STG.E.U16 desc[UR10][R2.64], R23 ;  /* 0x0000001702005986 */ /* 0x0001e2000c10150a */
[----:B------:R-:W-:Y:S01]  /*6bbe0*/  VIADD R15, R29, 0x71 ;  /* 0x000000711d0f7836 */ /* 0x000fe20000000000 */
[----:B------:R-:W-:Y:S01]  /*6bbf0*/  ISETP.LT.AND P4, PT, R0, UR4, !P0 ;  /* 0x0000000400007c0c */ /* 0x000fe2000c781270 */
[----:B------:R-:W-:Y:S01]  /*6bc00*/  ULDC UR5, c[0x0][0x248] ;  /* 0x0000920000057ab9 */ /* 0x000fe20000000800 */
[----:B0-----:R-:W2:Y:S04]  /*6bc10*/  LDL.LU R23, [R1+0x1e18] ;  /* 0x001e180001177983 */ /* 0x001ea80000300800 */
[----:B------:R-:W3:Y:S04]  /*6bc20*/  LDL.LU R3, [R1+0x6cc] ;  /* 0x0006cc0001037983 */ /* 0x000ee80000300800 */
[----:B------:R0:W-:Y:S01]  /*6bc30*/  @P2 STG.E.U16 desc[UR10][R12.64], R26 ;  /* 0x0000001a0c002986 */ /* 0x0001e2000c10150a */
[----:B------:R-:W-:Y:S01]  /*6bc40*/  ISETP.GE.AND P5, PT, R15, UR8, PT ;  /* 0x000000080f007c0c */ /* 0x000fe2000bfa6270 */
[----:B------:R-:W-:-:S03]  /*6bc50*/  IMAD.WIDE R4, R14, 0x2, R24 ;  /* 0x000000020e047825 */ /* 0x000fc600078e0218 */
[----:B------:R-:W-:Y:S02]  /*6bc60*/  P2R R2, PR, RZ, 0x20 ;  /* 0x00000020ff027803 */ /* 0x000fe40000000000 */
[----:B------:R-:W-:Y:S01]  /*6bc70*/  ISETP.LT.AND P1, PT, R28, UR4, !P0 ;  /* 0x000000041c007c0c */ /* 0x000fe2000c721270 */
[----:B0-----:R-:W4:Y:S04]  /*6bc80*/  LDL R13, [R1+0x13f0] ;  /* 0x0013f000010d7983 */ /* 0x001f280000100800 */
[----:B------:R-:W4:Y:S04]  /*6bc90*/  LDL.LU R26, [R1+0x6dc] ;  /* 0x0006dc00011a7983 */ /* 0x000f280000300800 */
[----:B------:R-:W-:Y:S01]  /*6bca0*/  STL [R1+0x38], R2 ;  /* 0x0000380201007387 */ /* 0x000fe20000100800 */
[----:B---3--:R-:W-:-:S03]  /*6bcb0*/  PRMT R12, R3, 0x7632, R12 ;  /* 0x00007632030c7816 */ /* 0x008fc6000000000c */
[----:B------:R2:W-:Y:S01]  /*6bcc0*/  @P3 STG.E.U16 desc[UR10][R4.64], R3 ;  /* 0x0000000304003986 */ /* 0x0005e2000c10150a */
[----:B------:R-:W-:-:S03]  /*6bcd0*/  ISETP.LT.AND P3, PT, R19, UR4, !P0 ;  /* 0x0000000413007c0c */ /* 0x000fc6000c761270 */
[----:B------:R-:W3:Y:S01]  /*6bce0*/  LDL.LU R19, [R1+0x1e14] ;  /* 0x001e140001137983 */ /* 0x000ee20000300800 */
[----:B--2---:R-:W-:-:S05]  /*6bcf0*/  IMAD.WIDE R2, R14, 0x2, R22 ;  /* 0x000000020e027825 */ /* 0x004fca00078e0216 */
[----:B------:R0:W-:Y:S04]  /*6bd00*/  @P1 STG.E.U16 desc[UR10][R2.64], R12 ;  /* 0x0000000c02001986 */ /* 0x0001e8000c10150a */
[----:B0-----:R-:W2:Y:S01]  /*6bd10*/  LDL R3, [R1+0x13f8] ;  /* 0x0013f80001037983 */ /* 0x001ea20000100800 */
[----:B----4-:R-:W-:Y:S01]  /*6bd20*/  ISETP.LT.AND P2, PT, R13, UR4, !P0 ;  /* 0x000000040d007c0c */ /* 0x010fe2000c741270 */
[----:B------:R-:W-:-:S04]  /*6bd30*/  IMAD.WIDE R4, R14, 0x2, R20 ;  /* 0x000000020e047825 */ /* 0x000fc800078e0214 */
[----:B------:R-:W-:Y:S01]  /*6bd40*/  VIADD R13, R29, 0x72 ;  /* 0x000000721d0d7836 */ /* 0x000fe20000000000 */
[----:B------:R0:W-:Y:S04]  /*6bd50*/  @P4 STG.E.U16 desc[UR10][R4.64], R26 ;  /* 0x0000001a04004986 */ /* 0x0001e8000c10150a */
[----:B------:R-:W-:Y:S02]  /*6bd60*/  ISETP.GE.AND P4, PT, R13, UR8, PT ;  /* 0x000000080d007c0c */ /* 0x000fe4000bf86270 */
[----:B------:R-:W-:Y:S02]  /*6bd70*/  PRMT R15, R26, 0x7632, R15 ;  /* 0x000076321a0f7816 */ /* 0x000fe4000000000f */
[----:B0-----:R-:W-:Y:S01]  /*6bd80*/  P2R R4, PR, RZ, 0x10 ;  /* 0x00000010ff047803 */ /* 0x001fe20000000000 */
[----:B------:R-:W-:-:S02]  /*6bd90*/  VIADD R26, R29, 0x73 ;  /* 0x000000731d1a7836 */ /* 0x000fc40000000000 */
[----:B------:R-:W4:Y:S04]  /*6bda0*/  LDL.LU R29, [R1+0x700] ;  /* 0x00070000011d7983 */ /* 0x000f280000300800 */
[----:B------:R0:W-:Y:S04]  /*6bdb0*/  STL [R1+0x44], R4 ;  /* 0x0000440401007387 */ /* 0x0001e80000100800 */
[----:B------:R1:W-:Y:S01]  /*6bdc0*/  STL [R1+0x1df4], R16 ;  /* 0x001df41001007387 */ /* 0x0003e20000100800 */
[----:B------:R-:W-:-:S04]  /*6bdd0*/  IMAD.WIDE R12, R14, 0x2, R10 ;  /* 0x000000020e0c7825 */ /* 0x000fc800078e020a */
[C---:B0-----:R-:W-:Y:S02]  /*6bde0*/  IMAD.WIDE R4, R14.reuse, 0x2, R16 ;  /* 0x000000020e047825 */ /* 0x041fe400078e0210 */
[----:B-1----:R-:W4:Y:S04]  /*6bdf0*/  LDL.LU R16, [R1+0x6fc] ;  /* 0x0006fc0001107983 */ /* 0x002f280000300800 */
[----:B------:R0:W-:Y:S04]  /*6be00*/  STL [R1+0x1df0], R17 ;  /* 0x001df01101007387 */ /* 0x0001e80000100800 */
[----:B0-----:R-:W4:Y:S04]  /*6be10*/  LDL.LU R17, [R1+0x6ec] ;  /* 0x0006ec0001117983 */ /* 0x001f280000300800 */
[----:B------:R0:W-:Y:S04]  /*6be20*/  STL [R1+0x1dfc], R10 ;  /* 0x001dfc0a01007387 */ /* 0x0001e80000100800 */
[----:B0-----:R-:W4:Y:S04]  /*6be30*/  LDL R10, [R1+0x13e0] ;  /* 0x0013e000010a7983 */ /* 0x001f280000100800 */
[----:B------:R0:W-:Y:S04]  /*6be40*/  STL [R1+0x1df8], R11 ;  /* 0x001df80b01007387 */ /* 0x0001e80000100800 */
[----:B0-----:R-:W4:Y:S01]  /*6be50*/  LDL R11, [R1+0x1400] ;  /* 0x00140000010b7983 */ /* 0x001f220000100800 */
[----:B--2---:R-:W-:Y:S01]  /*6be60*/  ISETP.LT.AND P1, PT, R3, UR4, !P0 ;  /* 0x0000000403007c0c */ /* 0x004fe2000c721270 */
[----:B---3--:R-:W-:-:S05]  /*6be70*/  IMAD.WIDE R2, R14, 0x2, R18 ;  /* 0x000000020e027825 */ /* 0x008fca00078e0212 */
[----:B------:R0:W-:Y:S04]  /*6be80*/  @P2 STG.E.U16 desc[UR10][R2.64], R15 ;  /* 0x0000000f02002986 */ /* 0x0001e8000c10150a */
[----:B0-----:R-:W2:Y:S04]  /*6be90*/  LDL R3, [R1+0x13fc] ;  /* 0x0013fc0001037983 */ /* 0x001ea80000100800 */
[----:B----4-:R0:W-:Y:S01]  /*6bea0*/  @P3 STG.E.U16 desc[UR10][R4.64], R17 ;  /* 0x0000001104003986 */ /* 0x0101e2000c10150a */
[----:B------:R-:W-:Y:S02]  /*6beb0*/  ISETP.GE.AND P3, PT, R26, UR8, PT ;  /* 0x000000081a007c0c */ /* 0x000fe4000bf66270 */
[----:B------:R-:W-:-:S02]  /*6bec0*/  PRMT R27, R17, 0x7632, R27 ;  /* 0x00007632111b7816 */ /* 0x000fc4000000001b */
[----:B------:R-:W-:Y:S01]  /*6bed0*/  P2R R2, PR, RZ, 0x8 ;  /* 0x00000008ff027803 */ /* 0x000fe20000000000 */
[----:B0-----:R-:W3:Y:S04]  /*6bee0*/  LDL.LU R17, [R1+0x13dc] ;  /* 0x0013dc0001117983 */ /* 0x001ee80000300800 */
[----:B------:R-:W-:Y:S04]  /*6bef0*/  STL [R1+0x48], R2 ;  /* 0x0000480201007387 */ /* 0x000fe80000100800 */
[----:B------:R-:W-:Y:S04]  /*6bf00*/  STL [R1+0x1e04], R8 ;  /* 0x001e040801007387 */ /* 0x000fe80000100800 */
[----:B------:R-:W-:Y:S04]  /*6bf10*/  STL [R1+0x1e00], R9 ;  /* 0x001e000901007387 */ /* 0x000fe80000100800 */
[----:B------:R0:W-:Y:S04]  /*6bf20*/  @P1 STG.E.U16 desc[UR10][R12.64], R27 ;  /* 0x0000001b0c001986 */ /* 0x0001e8000c10150a */
[----:B------:R-:W-:Y:S04]  /*6bf30*/  STL [R1+0x1e0c], R6 ;  /* 0x001e0c0601007387 */ /* 0x000fe80000100800 */
[----:B------:R-:W-:Y:S01]  /*6bf40*/  STL [R1+0x1e08], R7 ;  /* 0x001e080701007387 */ /* 0x000fe20000100800 */
[----:B0-----:R-:W-:-:S02]  /*6bf50*/  PRMT R12, R16, 0x7632, R12 ;  /* 0x00007632100c7816 */ /* 0x001fc4000000000c */
[----:B--2---:R-:W-:Y:S01]  /*6bf60*/  ISETP.LT.AND P2, PT, R3, UR4, !P0 ;  /* 0x0000000403007c0c */ /* 0x004fe2000c741270 */
[----:B------:R-:W-:-:S12]  /*6bf70*/  IMAD.WIDE R2, R14, 0x2, R8 ;  /* 0x000000020e027825 */ /* 0x000fd800078e0208 */
[----:B------:R0:W-:Y:S04]  /*6bf80*/  @P2 STG.E.U16 desc[UR10][R2.64], R16 ;  /* 0x0000001002002986 */ /* 0x0001e8000c10150a */
[----:B0-----:R-:W2:Y:S01]  /*6bf90*/  LDL.LU R16, [R1+0x710] ;  /* 0x0007100001107983 */ /* 0x001ea20000300800 */
[----:B------:R-:W-:Y:S01]  /*6bfa0*/  ISETP.LT.AND P1, PT, R11, UR4, !P0 ;  /* 0x000000040b007c0c */ /* 0x000fe2000c721270 */
[----:B------:R-:W-:Y:S01]  /*6bfb0*/  VIADD R27, R14, UR5 ;  /* 0x000000050e1b7c36 */ /* 0x000fe20008000000 */
[----:B------:R-:W-:Y:S01]  /*6bfc0*/  ISETP.LT.AND P0, PT, R10, UR4, !P6 ;  /* 0x000000040a007c0c */ /* 0x000fe2000f701270 */
[----:B------:R-:W-:Y:S02]  /*6bfd0*/  ULDC UR5, c[0x0][0x248] ;  /* 0x0000920000057ab9 */ /* 0x000fe40000000800 */
[----:B------:R-:W-:Y:S01]  /*6bfe0*/  VIADD R26, R27, UR5 ;  /* 0x000000051b1a7c36 */ /* 0x000fe20008000000 */
[----:B------:R-:W-:Y:S01]  /*6bff0*/  ULDC UR5, c[0x0][0x248] ;  /* 0x0000920000057ab9 */ /* 0x000fe20000000800 */
[----:B------:R-:W-:Y:S01]  /*6c000*/  ISETP.LT.AND P2, PT, R28, UR4, !P6 ;  /* 0x000000041c007c0c */ /* 0x000fe2000f741270 */
[----:B------:R-:W-:-:S04]  /*6c010*/  IMAD.WIDE R4, R14, 0x2, R6 ;  /* 0x000000020e047825 */ /* 0x000fc800078e0206 */
[----:B------:R-:W-:Y:S02]  /*6c020*/  VIADD R15, R26, UR5 ;  /* 0x000000051a0f7c36 */ /* 0x000fe40008000000 */
[----:B------:R-:W-:Y:S01]  /*6c030*/  IMAD.WIDE R2, R27, 0x2, R24 ;  /* 0x000000021b027825 */ /* 0x000fe200078e0218 */
[----:B------:R-:W-:-:S03]  /*6c040*/  ULDC UR5, c[0x0][0x248] ;  /* 0x0000920000057ab9 */ /* 0x000fc60000000800 */
[----:B------:R-:W-:Y:S01]  /*6c050*/  VIADD R14, R15, UR5 ;  /* 0x000000050f0e7c36 */ /* 0x000fe20008000000 */
[----:B------:R0:W-:Y:S04]  /*6c060*/  @P1 STG.E.U16 desc[UR10][R4.64], R12 ;  /* 0x0000000c04001986 */ /* 0x0001e8000c10150a */
[----:B------:R1:W-:Y:S01]  /*6c070*/  @P0 STG.E.U16 desc[UR10][R2.64], R29 ;  /* 0x0000001d02000986 */ /* 0x0003e2000c10150a */
[----:B------:R-:W-:Y:S02]  /*6c080*/  ULDC UR5, c[0x0][0x248] ;  /* 0x0000920000057ab9 */ /* 0x000fe40000000800 */
[----:B------:R-:W-:Y:S01]  /*6c090*/  VIADD R28, R14, UR5 ;  /* 0x000000050e1c7c36 */ /* 0x000fe20008000000 */
[----:B------:R-:W-:Y:S01]  /*6c0a0*/  ULDC UR5, c[0x0][0x248] ;  /* 0x0000920000057ab9 */ /* 0x000fe20000000800 */
[----:B------:R-:W-:-:S02]  /*6c0b0*/  ISETP.LT.AND P1, PT, R0, UR4, !P6 ;  /* 0x0000000400007c0c */ /* 0x000fc4000f721270 */
[----:B0-----:R-:W-:Y:S01]  /*6c0c0*/  PRMT R4, R29, 0x7632, R4 ;  /* 0x000076321d047816 */ /* 0x001fe20000000004 */
[----:B-1----:R-:W-:-:S04]  /*6c0d0*/  IMAD.WIDE R2, R27, 0x2, R22 ;  /* 0x000000021b027825 */ /* 0x002fc800078e0216 */
[----:B------:R-:W-:Y:S02]  /*6c0e0*/  VIADD R29, R28, UR5 ;  /* 0x000000051c1d7c36 */ /* 0x000fe40008000000 */
[----:B---3--:R-:W-:Y:S01]  /*6c0f0*/  VIADD R5, R17, 0x74 ;  /* 0x0000007411057836 */ /* 0x008fe20000000000 */
[----:B------:R-:W-:Y:S01]  /*6c100*/  ULDC UR5, c[0x0][0x248] ;  /* 0x0000920000057ab9 */ /* 0x000fe20000000800 */
[----:B------:R0:W-:Y:S01]  /*6c110*/  @P2 STG.E.U16 desc[UR10][R2.64], R4 ;  /* 0x0000000402002986 */ /* 0x0001e2000c10150a */
[----:B------:R-:W-:Y:S01]  /*6c120*/  VIADD R0, R29, UR5 ;  /* 0x000000051d007c36 */ /* 0x000fe20008000000 */
[----:B------:R-:W-:Y:S01]  /*6c130*/  ULDC UR5, c[0x0][0x248] ;  /* 0x0000920000057ab9 */ /* 0x000fe20000000800 */
[----:B------:R-:W-:Y:S01]  /*6c140*/  ISETP.GE.AND P0, PT, R5, UR8, PT ;  /* 0x0000000805007c0c */ /* 0x000fe2000bf06270 */
[----:B------:R-:W-:Y:S01]  /*6c150*/  STL [R1+0x1e10], R25 ;  /* 0x001e101901007387 */ /* 0x000fe20000100800 */
[----:B------:R-:W-:Y:S02]  /*6c160*/  VIADD R5, R0, UR5 ;  /* 0x0000000500057c36 */ /* 0x000fe40008000000 */
[----:B0-----:R-:W-:Y:S01]  /*6c170*/  VIADD R4, R17, 0x75 ;  /* 0x0000007511047836 */ /* 0x001fe20000000000 */
[----:B------:R0:W-:Y:S01]  /*6c180*/  STL [R1], R0 ;  /* 0x0000000001007387 */ /* 0x0001e20000100800 */
[----:B------:R-:W-:Y:S01]  /*6c190*/  IMAD.WIDE R2, R27, 0x2, R20 ;  /* 0x000000021b027825 */ /* 0x000fe200078e0214 */
[----:B------:R-:W-:-:S02]  /*6c1a0*/  ULDC UR5, c[0x0][0x248] ;  /* 0x0000920000057ab9 */ /* 0x000fc40000000800 */
[----:B------:R-:W-:Y:S01]  /*6c1b0*/  ISETP.GE.AND P2, PT, R4, UR8, PT ;  /* 0x0000000804007c0c */ /* 0x000fe2000bf46270 */
[----:B------:R-:W-:Y:S02]  /*6c1c0*/  VIADD R12, R17, 0x76 ;  /* 0x00000076110c7836 */ /* 0x000fe40000000000 */
[----:B------:R-:W-:Y:S01]  /*6c1d0*/  VIADD R4, R5, UR5 ;  /* 0x0000000505047c36 */ /* 0x000fe20008000000 */
[----:B------:R-:W-:Y:S01]  /*6c1e0*/  ULDC UR5, c[0x0][0x248] ;  /* 0x0000920000057ab9 */ /* 0x000fe20000000800 */
[----:B0-----:R-:W-:-:S05]  /*6c1f0*/  P2R R0, PR, RZ, 0x4 ;  /* 0x00000004ff007803 */ /* 0x001fca0000000000 */
[----:B------:R0:W-:Y:S02]  /*6c200*/  STL [R1+0x50], R0 ;  /* 0x0000500001007387 */ /* 0x0001e40000100800 */
[----:B0-----:R-:W-:Y:S01]  /*6c210*/  VIADD R0, R4, UR5 ;  /* 0x0000000504007c36 */ /* 0x001fe20008000000 */
[----:B------:R-:W-:-:S03]  /*6c220*/  ULDC UR5, c[0x0][0x248] ;  /* 0x0000920000057ab9 */ /* 0x000fc60000000800 */
[----:B------:R-:W-:Y:S01]  /*6c230*/  VIADD R0, R0, UR5 ;  /* 0x0000000500007c36 */ /* 0x000fe20008000000 */
[----:B------:R-:W-:Y:S01]  /*6c240*/  ULDC UR5, c[0x0][0x248] ;  /* 0x0000920000057ab9 */ /* 0x000fe20000000800 */
[C---:B------:R-:W-:Y:S02]  /*6c250*/  VIADD R6, R17.reuse, 0x77 ;  /* 0x0000007711067836 */ /* 0x040fe40000000000 */
[C---:B------:R-:W-:Y:S02]  /*6c260*/  VIADD R7, R17.reuse, 0x78 ;  /* 0x0000007811077836 */ /* 0x040fe40000000000 */
[C---:B------:R-:W-:Y:S02]  /*6c270*/  VIADD R8, R17.reuse, 0x79 ;  /* 0x0000007911087836 */ /* 0x040fe40000000000 */
[C---:B------:R-:W-:Y:S02]  /*6c280*/  VIADD R9, R17.reuse, 0x7a ;  /* 0x0000007a11097836 */ /* 0x040fe40000000000 */
[----:B------:R-:W-:Y:S01]  /*6c290*/  VIADD R10, R17, 0x7b ;  /* 0x0000007b110a7836 */ /* 0x000fe20000000000 */
[----:B------:R-:W-:-:S02]  /*6c2a0*/  ISETP.GE.AND P2, PT, R7, UR8, PT ;  /* 0x0000000807007c0c */ /* 0x000fc4000bf46270 */
[----:B------:R-:W-:Y:S01]  /*6c2b0*/  ISETP.GE.AND P3, PT, R8, UR8, PT ;  /* 0x0000000808007c0c */ /* 0x000fe2000bf66270 */
[----:B------:R-:W-:Y:S01]  /*6c2c0*/  VIADD R11, R17, 0x7c ;  /* 0x0000007c110b7836 */ /* 0x000fe20000000000 */
[----:B--2---:R0:W-:Y:S01]  /*6c2d0*/  @P1 STG.E.U16 desc[UR10][R2.64], R16 ;  /* 0x0000001002001986 */ /* 0x0041e2000c10150a */
[----:B------:R-:W-:Y:S02]  /*6c2e0*/  ISETP.GE.AND P1, PT, R12, UR8, PT ;  /* 0x000000080c007c0c */ /* 0x000fe4000bf26270 */
[----:B0-----:R-:W-:Y:S02]  /*6c2f0*/  PRMT R3, R16, 0x7632, R3 ;  /* 0x0000763210037816 */ /* 0x001fe40000000003 */
[----:B------:R-:W-:-:S03]  /*6c300*/  P2R R2, PR, RZ, 0x2 ;  /* 0x00000002ff027803 */ /* 0x000fc60000000000 */
[----:B------:R-:W-:Y:S04]  /*6c310*/  STL.S16 [R1+0x3c], R3 ;  /* 0x00003c0301007387 */ /* 0x000fe80000100600 */
[----:B------:R-:W-:Y:S04]  /*6c320*/  STL [R1+0x54], R2 ;  /* 0x0000540201007387 */ /* 0x000fe80000100800 */
[----:B------:R0:W-:Y:S02]  /*6c330*/  STL [R1+0x30], R0 ;  /* 0x0000300001007387 */ /* 0x0001e40000100800 */
[----:B0-----:R-:W-:Y:S01]  /*6c340*/  VIADD R0, R0, UR5 ;  /* 0x0000000500007c36 */ /* 0x001fe20008000000 */
[----:B------:R-:W-:-:S04]  /*6c350*/  ULDC UR5, c[0x0][0x248] ;  /* 0x0000920000057ab9 */ /* 0x000fc80000000800 */
[----:B------:R0:W-:Y:S02]  /*6c360*/  STL [R1+0x4], R0 ;  /* 0x0000040001007387 */ /* 0x0001e40000100800 */
[----:B0-----:R-:W-:-:S04]  /*6c370*/  VIADD R0, R0, UR6 ;  /* 0x0000000600007c36 */ /* 0x001fc80008000000 */
[----:B------:R-:W-:-:S04]  /*6c380*/  VIADD R3, R0, UR7 ;  /* 0x0000000700037c36 */ /* 0x000fc80008000000 */
[----:B------:R-:W-:Y:S01]  /*6c390*/  VIADD R2, R3, UR5 ;  /* 0x0000000503027c36 */ /* 0x000fe20008000000 */
[----:B------:R-:W-:Y:S01]  /*6c3a0*/  ULDC UR5, c[0x0][0x248] ;  /* 0x0000920000057ab9 */ /* 0x000fe20000000800 */
[----:B------:R-:W-:Y:S02]  /*6c3b0*/  ISETP.GE.AND P1, PT, R6, UR8, PT ;  /* 0x0000000806007c0c */ /* 0x000fe4000bf26270 */
[----:B------:R-:W-:Y:S01]  /*6c3c0*/  VIADD R25, R2, UR5 ;  /* 0x0000000502197c36 */ /* 0x000fe20008000000 */
[----:B------:R0:W-:Y:S01]  /*6c3d0*/  STL [R1+0x34], R0 ;  /* 0x0000340001007387 */ /* 0x0001e20000100800 */
[----:B------:R-:W-:Y:S02]  /*6c3e0*/  P2R R8, PR, RZ, 0x2 ;  /* 0x00000002ff087803 */ /* 0x000fe40000000000 */
[----:B------:R-:W-:Y:S02]  /*6c3f0*/  ISETP.GE.AND P1, PT, R9, UR8, PT ;  /* 0x0000000809007c0c */ /* 0x000fe4000bf26270 */
[----:B------:R-:W-:Y:S01]  /*6c400*/  P2R R9, PR, RZ, 0x4 ;  /* 0x00000004ff097803 */ /* 0x000fe20000000000 */
[----:B------:R1:W-:Y:S01]  /*6c410*/  STL [R1+0x40], R25 ;  /* 0x0000401901007387 */ /* 0x0003e20000100800 */
[----:B------:R-:W-:-:S02]  /*6c420*/  ISETP.GE.AND P2, PT, R10, UR8, PT ;  /* 0x000000080a007c0c */ /* 0x000fc4000bf46270 */
[----:B------:R-:W-:Y:S01]  /*6c430*/  P2R R10, PR, RZ, 0x8 ;  /* 0x00000008ff0a7803 */ /* 0x000fe20000000000 */
[C---:B------:R-:W-:Y:S02]  /*6c440*/  VIADD R16, R17.reuse, 0x7d ;  /* 0x0000007d11107836 */ /* 0x040fe40000000000 */
[C---:B0-----:R-:W-:Y:S01]  /*6c450*/  VIADD R0, R17.reuse, 0x7f ;  /* 0x0000007f11007836 */ /* 0x041fe20000000000 */
[----:B-1----:R-:W2:Y:S04]  /*6c460*/  LDL.LU R25, [R1+0x1e10] ;  /* 0x001e100001197983 */ /* 0x002ea80000300800 */
[----:B------:R-:W3:Y:S04]  /*6c470*/  LDL.LU R6, [R1+0x1e0c] ;  /* 0x001e0c0001067983 */ /* 0x000ee80000300800 */
[----:B------:R-:W3:Y:S04]  /*6c480*/  LDL.LU R7, [R1+0x1e08] ;  /* 0x001e080001077983 */ /* 0x000ee80000300800 */
[----:B------:R0:W-:Y:S01]  /*6c490*/  STL [R1+0x10], R8 ;  /* 0x0000100801007387 */ /* 0x0001e20000100800 */
[----:B------:R-:W-:Y:S01]  /*6c4a0*/  VIADD R17, R17, 0x7e ;  /* 0x0000007e11117836 */ /* 0x000fe20000000000 */
[----:B------:R-:W-:-:S02]  /*6c4b0*/  ISETP.GE.AND P3, PT, R11, UR8, PT ;  /* 0x000000080b007c0c */ /* 0x000fc4000bf66270 */
[----:B------:R-:W-:Y:S01]  /*6c4c0*/  ISETP.GE.AND P4, PT, R16, UR8, PT ;  /* 0x0000000810007c0c */ /* 0x000fe2000bf86270 */
[----:B0-----:R-:W4:Y:S04]  /*6c4d0*/  LDL.LU R8, [R1+0x1e04] ;  /* 0x001e040001087983 */ /* 0x001f280000300800 */
[----:B------:R0:W-:Y:S01]  /*6c4e0*/  STL [R1+0x18], R9 ;  /* 0x0000180901007387 */ /* 0x0001e20000100800 */
[----:B------:R-:W-:Y:S02]  /*6c4f0*/  ISETP.GE.AND P5, PT, R17, UR8, PT ;  /* 0x0000000811007c0c */ /* 0x000fe4000bfa6270 */
[----:B------:R-:W-:Y:S01]  /*6c500*/  ISETP.GE.AND P6, PT, R0, UR8, PT ;  /* 0x0000000800007c0c */ /* 0x000fe2000bfc6270 */
[----:B0-----:R-:W4:Y:S04]  /*6c510*/  LDL.LU R9, [R1+0x1e00] ;  /* 0x001e000001097983 */ /* 0x001f280000300800 */
[----:B------:R0:W-:Y:S04]  /*6c520*/  STL [R1+0x1c], R10 ;  /* 0x00001c0a01007387 */ /* 0x0001e80000100800 */
[----:B0-----:R-:W3:Y:S04]  /*6c530*/  LDL.LU R10, [R1+0x1dfc] ;  /* 0x001dfc00010a7983 */ /* 0x001ee80000300800 */
[----:B------:R-:W3:Y:S04]  /*6c540*/  LDL.LU R11, [R1+0x1df8] ;  /* 0x001df800010b7983 */ /* 0x000ee80000300800 */
[----:B------:R-:W4:Y:S04]  /*6c550*/  LDL.LU R16, [R1+0x1df4] ;  /* 0x001df40001107983 */ /* 0x000f280000300800 */
[----:B------:R-:W4:Y:S04]  /*6c560*/  LDL.LU R17, [R1+0x1df0] ;  /* 0x001df00001117983 */ /* 0x000f280000300800 */
[----:B------:R-:W3:Y:S01]  /*6c570*/  LDL.LU R0, [R1+0x1dec] ;  /* 0x001dec0001007983 */ /* 0x000ee20000300800 */
[----:B------:R-:W-:-:S03]  /*6c580*/  IMAD.WIDE R12, R27, 0x2, R18 ;  /* 0x000000021b0c7825 */ /* 0x000fc600078e0212 */
[----:B--2---:R-:W-:Y:S01]  /*6c590*/  STL [R1+0x1ed4], R25 ;  /* 0x001ed41901007387 */ /* 0x004fe20000100800 */
[----:B------:R-:W-:-:S03]  /*6c5a0*/  ULDC UR5, c[0x0][0x248] ;  /* 0x0000920000057ab9 */ /* 0x000fc60000000800 */
[----:B------:R0:W-:Y:S04]  /*6c5b0*/  STL [R1+0x1ed0], R22 ;  /* 0x001ed01601007387 */ /* 0x0001e80000100800 */
[----:B0-----:R-:W2:Y:S04]  /*6c5c0*/  LDL.LU R22, [R1+0x38] ;  /* 0x0000380001167983 */ /* 0x001ea80000300800 */
[----:B------:R0:W-:Y:S04]  /*6c5d0*/  STL [R1+0x1ecc], R23 ;  /* 0x001ecc1701007387 */ /* 0x0001e80000100800 */
[----:B0-----:R-:W4:Y:S04]  /*6c5e0*/  LDL.LU R23, [R1+0x4c] ;  /* 0x00004c0001177983 */ /* 0x001f280000300800 */
[----:B------:R0:W-:Y:S04]  /*6c5f0*/  STL [R1+0x1ec8], R20 ;  /* 0x001ec81401007387 */ /* 0x0001e80000100800 */
[----:B0-----:R-:W4:Y:S04]  /*6c600*/  LDL.LU R20, [R1+0x720] ;  /* 0x0007200001147983 */ /* 0x001f280000300800 */
[----:B------:R0:W-:Y:S04]  /*6c610*/  STL [R1+0x1ec4], R21 ;  /* 0x001ec41501007387 */ /* 0x0001e80000100800 */
[----:B0-----:R-:W4:Y:S04]  /*6c620*/  LDL.LU R21, [R1+0x730] ;  /* 0x0007300001157983 */ /* 0x001f280000300800 */
[----:B------:R-:W-:Y:S04]  /*6c630*/  STL [R1+0x1ec0], R18 ;  /* 0x001ec01201007387 */ /* 0x000fe80000100800 */
[----:B------:R0:W-:Y:S04]  /*6c640*/  STL [R1+0x1ebc], R19 ;  /* 0x001ebc1301007387 */ /* 0x0001e80000100800 */
[----:B0-----:R-:W4:Y:S04]  /*6c650*/  LDL R19, [R1+0x13e0] ;  /* 0x0013e00001137983 */ /* 0x001f280000100800 */
[----:B------:R0:W-:Y:S04]  /*6c660*/  STL [R1+0x1eb0], R15 ;  /* 0x001eb00f01007387 */ /* 0x0001e80000100800 */
[----:B0-----:R-:W4:Y:S04]  /*6c670*/  LDL R15, [R1+0x13f0] ;  /* 0x0013f000010f7983 */ /* 0x001f280000100800 */
[----:B------:R0:W-:Y:S01]  /*6c680*/  STL [R1+0x1ea0], R14 ;  /* 0x001ea00e01007387 */ /* 0x0001e20000100800 */
[----:B------:R-:W-:-:S03]  /*6c690*/  P2R R25, PR, RZ, 0x10 ;  /* 0x00000010ff197803 */ /* 0x000fc60000000000 */
[----:B0-----:R-:W4:Y:S04]  /*6c6a0*/  LDL R14, [R1+0x13f4] ;  /* 0x0013f400010e7983 */ /* 0x001f280000100800 */
[----:B------:R-:W-:Y:S04]  /*6c6b0*/  STL [R1+0x1e90], R28 ;  /* 0x001e901c01007387 */ /* 0x000fe80000100800 */
[----:B------:R0:W-:Y:S04]  /*6c6c0*/  STL [R1+0x1e80], R29 ;  /* 0x001e801d01007387 */ /* 0x0001e80000100800 */
[----:B0-----:R-:W4:Y:S04]  /*6c6d0*/  LDL R29, [R1+0x13f8] ;  /* 0x0013f800011d7983 */ /* 0x001f280000100800 */
[----:B------:R0:W-:Y:S04]  /*6c6e0*/  STL [R1+0x1e6c], R5 ;  /* 0x001e6c0501007387 */ /* 0x0001e80000100800 */
[----:B0-----:R-:W4:Y:S04]  /*6c6f0*/  LDL.LU R5, [R1+0x44] ;  /* 0x0000440001057983 */ /* 0x001f280000300800 */
[----:B------:R0:W-:Y:S04]  /*6c700*/  STL [R1+0x1e54], R4 ;  /* 0x001e540401007387 */ /* 0x0001e80000100800 */
[----:B0-----:R-:W4:Y:S04]  /*6c710*/  LDL R4, [R1+0x1400] ;  /* 0x0014000001047983 */ /* 0x001f280000100800 */
[----:B---3--:R0:W-:Y:S04]  /*6c720*/  STL [R1+0x1e44], R0 ;  /* 0x001e440001007387 */ /* 0x0081e80000100800 */
[----:B0-----:R-:W3:Y:S04]  /*6c730*/  LDL R0, [R1+0x13ec] ;  /* 0x0013ec0001007983 */ /* 0x001ee80000100800 */
[----:B------:R0:W-:Y:S04]  /*6c740*/  STL [R1+0x1e14], R3 ;  /* 0x001e140301007387 */ /* 0x0001e80000100800 */
[----:B0-----:R-:W3:Y:S04]  /*6c750*/  LDL R3, [R1+0x13e8] ;  /* 0x0013e80001037983 */ /* 0x001ee80000100800 */
[----:B------:R0:W-:Y:S04]  /*6c760*/  STL [R1+0x1e04], R2 ;  /* 0x001e040201007387 */ /* 0x0001e80000100800 */
[----:B0-----:R-:W3:Y:S04]  /*6c770*/  LDL R2, [R1+0x13fc] ;  /* 0x0013fc0001027983 */ /* 0x001ee80000100800 */
[----:B------:R0:W-:Y:S04]  /*6c780*/  STL [R1+0xc], R25 ;  /* 0x00000c1901007387 */ /* 0x0001e80000100800 */
[----:B0-----:R-:W3:Y:S01]  /*6c790*/  LDL.LU R25, [R1+0x1ed4] ;  /* 0x001ed40001197983 */ /* 0x001ee20000300800 */
[----:B--2---:R-:W-:-:S02]  /*6c7a0*/  ISETP.NE.AND P4, PT, R22, RZ, PT ;  /* 0x000000ff1600720c */ /* 0x004fc40003f85270 */
[----:B------:R-:W-:-:S05]  /*6c7b0*/  P2R R22, PR, RZ, 0x20 ;  /* 0x00000020ff167803 */ /* 0x000fca0000000000 */
[----:B------:R0:W-:Y:S01]  /*6c7c0*/  STL [R1+0x20], R22 ;  /* 0x0000201601007387 */ /* 0x0001e20000100800 */
[----:B----4-:R-:W-:Y:S02]  /*6c7d0*/  ISETP.NE.AND P5, PT, R23, RZ, PT ;  /* 0x000000ff1700720c */ /* 0x010fe40003fa5270 */
[----:B------:R-:W-:Y:S01]  /*6c7e0*/  P2R R23, PR, RZ, 0x40 ;  /* 0x00000040ff177803 */ /* 0x000fe20000000000 */
[----:B0-----:R-:W2:Y:S04]  /*6c7f0*/  LDL.LU R22, [R1+0x1ed0] ;  /* 0x001ed00001167983 */ /* 0x001ea80000300800 */
[----:B------:R0:W-:Y:S04]  /*6c800*/  STL [R1+0x24], R23 ;  /* 0x0000241701007387 */ /* 0x0001e80000100800 */
[----:B0-----:R-:W4:Y:S01]  /*6c810*/  LDL.LU R23, [R1+0x1ecc] ;  /* 0x001ecc0001177983 */ /* 0x001f220000300800 */
[----:B------:R-:W-:-:S03]  /*6c820*/  ISETP.LT.AND P6, PT, R15, UR4, !P5 ;  /* 0x000000040f007c0c */ /* 0x000fc6000efc1270 */
[----:B------:R0:W-:Y:S04]  /*6c830*/  STL [R1+0x1eb4], R15 ;  /* 0x001eb40f01007387 */ /* 0x0001e80000100800 */
[----:B0-----:R-:W3:Y:S01]  /*6c840*/  LDL.LU.S16 R15, [R1+0x3c] ;  /* 0x00003c00010f7983 */ /* 0x001ee20000300600 */
[----:B------:R-:W-:-:S05]  /*6c850*/  PRMT R28, R20, 0x7632, R28 ;  /* 0x00007632141c7816 */ /* 0x000fca000000001c */
[----:B---3--:R0:W-:Y:S01]  /*6c860*/  @P6 STG.E.U16 desc[UR10][R12.64], R15 ;  /* 0x0000000f0c006986 */ /* 0x0081e2000c10150a */
[----:B------:R-:W-:Y:S01]  /*6c870*/  ISETP.LT.AND P6, PT, R14, UR4, !P5 ;  /* 0x000000040e007c0c */ /* 0x000fe2000efc1270 */
[----:B0-----:R-:W-:Y:S02]  /*6c880*/  IMAD.WIDE R12, R27, 0x2, R16 ;  /* 0x000000021b0c7825 */ /* 0x001fe400078e0210 */
[----:B------:R-:W3:Y:S10]  /*6c890*/  LDL.LU R15, [R1+0x750] ;  /* 0x00075000010f7983 */ /* 0x000ef40000300800 */
[----:B------:R0:W-:Y:S01]  /*6c8a0*/  @P6 STG.E.U16 desc[UR10][R12.64], R20 ;  /* 0x000000140c006986 */ /* 0x0001e2000c10150a */
[----:B------:R-:W-:-:S03]  /*6c8b0*/  ISETP.LT.AND P6, PT, R29, UR4, !P5 ;  /* 0x000000041d007c0c */ /* 0x000fc6000efc1270 */
[----:B------:R1:W-:Y:S01]  /*6c8c0*/  STL [R1+0x1eb8], R17 ;  /* 0x001eb81101007387 */ /* 0x0003e20000100800 */
[----:B0-----:R-:W-:-:S03]  /*6c8d0*/  IMAD.WIDE R12, R27, 0x2, R10 ;  /* 0x000000021b0c7825 */ /* 0x001fc600078e020a */
[----:B-1----:R-:W2:Y:S06]  /*6c8e0*/  LDL.LU R17, [R1+0x740] ;  /* 0x0007400001117983 */ /* 0x002eac0000300800 */
[----:B------:R0:W-:Y:S01]  /*6c8f0*/  @P6 STG.E.U16 desc[UR10][R12.64], R28 ;  /* 0x0000001c0c006986 */ /* 0x0001e2000c10150a */
[----:B------:R-:W-:-:S03]  /*6c900*/  ISETP.LT.AND P6, PT, R2, UR4, !P5 ;  /* 0x0000000402007c0c */ /* 0x000fc6000efc1270 */
[----:B------:R-:W3:Y:S01]  /*6c910*/  LDL.LU R20, [R1+0x1ec8] ;  /* 0x001ec80001147983 */ /* 0x000ee20000300800 */
[----:B0-----:R-:W-:-:S03]  /*6c920*/  IMAD.WIDE R12, R27, 0x2, R8 ;  /* 0x000000021b0c7825 */ /* 0x001fc600078e0208 */
[----:B------:R-:W3:Y:S06]  /*6c930*/  LDL.LU R28, [R1+0x760] ;  /* 0x00076000011c7983 */ /* 0x000eec0000300800 */
[----:B------:R0:W-:Y:S02]  /*6c940*/  @P6 STG.E.U16 desc[UR10][R12.64], R21 ;  /* 0x000000150c006986 */ /* 0x0001e4000c10150a */
[----:B0-----:R-:W-:Y:S02]  /*6c950*/  IMAD.MOV.U32 R13, RZ, RZ, R21 ;  /* 0x000000ffff0d7224 */ /* 0x001fe400078e0015 */
[----:B------:R-:W3:Y:S01]  /*6c960*/  LDL.LU R21, [R1+0x1ec4] ;  /* 0x001ec40001157983 */ /* 0x000ee20000300800 */
[----:B------:R-:W-:-:S02]  /*6c970*/  ISETP.LT.AND P5, PT, R4, UR4, !P5 ;  /* 0x0000000404007c0c */ /* 0x000fc4000efa1270 */
[----:B------:R-:W-:Y:S01]  /*6c980*/  PRMT R18, R13, 0x7632, R18 ;  /* 0x000076320d127816 */ /* 0x000fe20000000012 */
[----:B------:R-:W-:-:S10]  /*6c990*/  IMAD.WIDE R12, R27, 0x2, R6 ;  /* 0x000000021b0c7825 */ /* 0x000fd400078e0206 */
[----:B------:R0:W-:Y:S01]  /*6c9a0*/  @P5 STG.E.U16 desc[UR10][R12.64], R18 ;  /* 0x000000120c005986 */ /* 0x0001e2000c10150a */
[----:B------:R-:W-:Y:S01]  /*6c9b0*/  ISETP.LT.AND P5, PT, R19, UR4, !P4 ;  /* 0x0000000413007c0c */ /* 0x000fe2000e7a1270 */
[----:B0-----:R-:W-:Y:S02]  /*6c9c0*/  IMAD.WIDE R12, R26, 0x2, R24 ;  /* 0x000000021a0c7825 */ /* 0x001fe400078e0218 */
[----:B------:R-:W3:Y:S01]  /*6c9d0*/  LDL.LU R18, [R1+0x1ec0] ;  /* 0x001ec00001127983 */ /* 0x000ee20000300800 */
[----:B------:R-:W-:-:S03]  /*6c9e0*/  ISETP.NE.AND P6, PT, R5, RZ, PT ;  /* 0x000000ff0500720c */ /* 0x000fc60003fc5270 */
[----:B------:R-:W3:Y:S04]  /*6c9f0*/  LDL.LU R5, [R1+0x770] ;  /* 0x0007700001057983 */ /* 0x000ee80000300800 */
[----:B------:R-:W3:Y:S04]  /*6ca00*/  LDL.LU R19, [R1+0x1ebc] ;  /* 0x001ebc0001137983 */ /* 0x000ee80000300800 */
[----:B----4-:R-:W-:Y:S04]  /*6ca10*/  STL [R1+0x1eac], R23 ;  /* 0x001eac1701007387 */ /* 0x010fe80000100800 */
[----:B--2---:R0:W-:Y:S01]  /*6ca20*/  @P5 STG.E.U16 desc[UR10][R12.64], R17 ;  /* 0x000000110c005986 */ /* 0x0041e2000c10150a */
[----:B------:R-:W-:-:S02]  /*6ca30*/  ISETP.LT.AND P5, PT, R3, UR4, !P4 ;  /* 0x0000000403007c0c */ /* 0x000fc4000e7a1270 */
[----:B------:R-:W-:Y:S01]  /*6ca40*/  PRMT R27, R17, 0x7632, R27 ;  /* 0x00007632111b7816 */ /* 0x000fe2000000001b */
[----:B0-----:R-:W-:Y:S01]  /*6ca50*/  IMAD.WIDE R12, R26, 0x2, R22 ;  /* 0x000000021a0c7825 */ /* 0x001fe200078e0216 */
[----:B------:R-:W2:Y:S09]  /*6ca60*/  LDL.LU R17, [R1+0x1eb8] ;  /* 0x001eb80001117983 */ /* 0x000eb20000300800 */
[----:B------:R3:W-:Y:S01]  /*6ca70*/  @P5 STG.E.U16 desc[UR10][R12.64], R27 ;  /* 0x0000001b0c005986 */ /* 0x0007e2000c10150a */
[----:B------:R-:W-:-:S03]  /*6ca80*/  ISETP.LT.AND P5, PT, R0, UR4, !P4 ;  /* 0x0000000400007c0c */ /* 0x000fc6000e7a1270 */
[----:B------:R-:W4:Y:S04]  /*6ca90*/  LDL R23, [R1+0x13e0] ;  /* 0x0013e00001177983 */ /* 0x000f280000100800 */
[----:B------:R0:W-:Y:S01]  /*6caa0*/  STL [R1+0x1ea8], R3 ;  /* 0x001ea80301007387 */ /* 0x0001e20000100800 */
[----:B---3--:R-:W-:Y:S01]  /*6cab0*/  PRMT R27, R15, 0x7632, R27 ;  /* 0x000076320f1b7816 */ /* 0x008fe2000000001b */
[C---:B------:R-:W-:Y:S02]  /*6cac0*/  IMAD.WIDE R12, R26.reuse, 0x2, R20 ;  /* 0x000000021a0c7825 */ /* 0x040fe400078e0214 */
[----:B0-----:R-:W3:Y:S04]  /*6cad0*/  LDL.LU R3, [R1+0x704] ;  /* 0x0007040001037983 */ /* 0x001ee80000300800 */
[----:B------:R0:W-:Y:S04]  /*6cae0*/  @P5 STG.E.U16 desc[UR10][R12.64], R15 ;  /* 0x0000000f0c005986 */ /* 0x0001e8000c10150a */
[----:B0-----:R-:W2:Y:S01]  /*6caf0*/  LDL.LU R15, [R1+0x1eb4] ;  /* 0x001eb400010f7983 */ /* 0x001ea20000300800 */
[----:B------:R-:W-:Y:S01]  /*6cb00*/  IMAD.WIDE R12, R26, 0x2, R18 ;  /* 0x000000021a0c7825 */ /* 0x000fe200078e0212 */
[----:B--2---:R-:W-:-:S02]  /*6cb10*/  ISETP.LT.AND P5, PT, R15, UR4, !P4 ;  /* 0x000000040f007c0c */ /* 0x004fc4000e7a1270 */
[----:B------:R-:W2:Y:S11]  /*6cb20*/  LDL.LU R15, [R1+0x1eb0] ;  /* 0x001eb000010f7983 */ /* 0x000eb60000300800 */
[----:B------:R0:W-:Y:S01]  /*6cb30*/  @P5 STG.E.U16 desc[UR10][R12.64], R27 ;  /* 0x0000001b0c005986 */ /* 0x0001e2000c10150a */
[----:B------:R-:W-:Y:S01]  /*6cb40*/  ISETP.LT.AND P5, PT, R14, UR4, !P4 ;  /* 0x000000040e007c0c */ /* 0x000fe2000e7a1270 */
[----:B0-----:R-:W-:-:S12]  /*6cb50*/  IMAD.WIDE R12, R26, 0x2, R16 ;  /* 0x000000021a0c7825 */ /* 0x001fd800078e0210 */
[----:B------:R0:W-:Y:S01]  /*6cb60*/  @P5 STG.E.U16 desc[UR10][R12.64], R28 ;  /* 0x0000001c0c005986 */ /* 0x0001e2000c10150a */
[----:B------:R-:W-:Y:S02]  /*6cb70*/  ISETP.LT.AND P5, PT, R29, UR4, !P4 ;  /* 0x000000041d007c0c */ /* 0x000fe4000e7a1270 */
[----:B------:R-:W-:Y:S01]  /*6cb80*/  PRMT R27, R28, 0x7632, R27 ;  /* 0x000076321c1b7816 */ /* 0x000fe2000000001b */
[----:B0-----:R-:W-:-:S10]  /*6cb90*/  IMAD.WIDE R12, R26, 0x2, R10 ;  /* 0x000000021a0c7825 */ /* 0x001fd400078e020a */
[----:B------:R0:W-:Y:S01]  /*6cba0*/  @P5 STG.E.U16 desc[UR10][R12.64], R27 ;  /* 0x0000001b0c005986 */ /* 0x0001e2000c10150a */
[----:B------:R-:W-:-:S03]  /*6cbb0*/  ISETP.LT.AND P5, PT, R2, UR4, !P4 ;  /* 0x0000000402007c0c */ /* 0x000fc6000e7a1270 */
[----:B------:R1:W-:Y:S01]  /*6cbc0*/  STL [R1+0x1ea4], R17 ;  /* 0x001ea41101007387 */ /* 0x0003e20000100800 */
[----:B0-----:R-:W-:-:S03]  /*6cbd0*/  IMAD.WIDE R12, R26, 0x2, R8 ;  /* 0x000000021a0c7825 */ /* 0x001fc600078e0208 */
[----:B-1----:R-:W2:Y:S04]  /*6cbe0*/  LDL.LU R17, [R1+0x714] ;  /* 0x0007140001117983 */ /* 0x002ea80000300800 */
[----:B------:R-:W2:Y:S04]  /*6cbf0*/  LDL.LU R28, [R1+0x724] ;  /* 0x00072400011c7983 */ /* 0x000ea80000300800 */
[----:B------:R0:W-:Y:S04]  /*6cc00*/  @P5 STG.E.U16 desc[UR10][R12.64], R5 ;  /* 0x000000050c005986 */ /* 0x0001e8000c10150a */
[----:B0-----:R-:W4:Y:S01]  /*6cc10*/  LDL.LU R13, [R1+0x48] ;  /* 0x00004800010d7983 */ /* 0x001f220000300800 */
[----:B------:R-:W-:-:S02]  /*6cc20*/  ISETP.LT.AND P4, PT, R4, UR4, !P4 ;  /* 0x0000000404007c0c */ /* 0x000fc4000e781270 */
[----:B------:R-:W-:Y:S02]  /*6cc30*/  PRMT R27, R5, 0x7632, R27 ;  /* 0x00007632051b7816 */ /* 0x000fe4000000001b */
[----:B------:R-:W2:Y:S01]  /*6cc40*/  LDL.LU R5, [R1+0x734] ;  /* 0x0007340001057983 */ /* 0x000ea20000300800 */
[----:B----4-:R-:W-:Y:S01]  /*6cc50*/  ISETP.NE.AND P5, PT, R13, RZ, PT ;  /* 0x000000ff0d00720c */ /* 0x010fe20003fa5270 */
[----:B------:R-:W-:-:S07]  /*6cc60*/  IMAD.WIDE R12, R26, 0x2, R6 ;  /* 0x000000021a0c7825 */ /* 0x000fce00078e0206 */
[----:B------:R2:W-:Y:S01]  /*6cc70*/  @P4 STG.E.U16 desc[UR10][R12.64], R27 ;  /* 0x0000001b0c004986 */ /* 0x0005e2000c10150a */
[----:B------:R-:W-:Y:S02]  /*6cc80*/  ISETP.LT.AND P4, PT, R23, UR4, !P6 ;  /* 0x0000000417007c0c */ /* 0x000fe4000f781270 */
[----:B---3--:R-:W-:Y:S01]  /*6cc90*/  PRMT R26, R3, 0x7632, R26 ;  /* 0x00007632031a7816 */ /* 0x008fe2000000001a */
[C---:B--2---:R-:W-:Y:S01]  /*6cca0*/  IMAD.WIDE R12, R15.reuse, 0x2, R24 ;  /* 0x000000020f0c7825 */ /* 0x044fe200078e0218 */
[----:B------:R-:W2:Y:S04]  /*6ccb0*/  LDL R27, [R1+0x13f0] ;  /* 0x0013f000011b7983 */ /* 0x000ea80000100800 */
[----:B------:R-:W3:Y:S05]  /*6ccc0*/  LDL.LU R23, [R1+0x1eac] ;  /* 0x001eac0001177983 */ /* 0x000eea0000300800 */
[----:B------:R0:W-:Y:S04]  /*6ccd0*/  @P4 STG.E.U16 desc[UR10][R12.64], R3 ;  /* 0x000000030c004986 */ /* 0x0001e8000c10150a */
[----:B0-----:R-:W4:Y:S01]  /*6cce0*/  LDL.LU R3, [R1+0x1ea8] ;  /* 0x001ea80001037983 */ /* 0x001f220000300800 */
[----:B---3--:R-:W-:Y:S01]  /*6ccf0*/  IMAD.WIDE R12, R15, 0x2, R22 ;  /* 0x000000020f0c7825 */ /* 0x008fe200078e0216 */
[----:B----4-:R-:W-:-:S13]  /*6cd00*/  ISETP.LT.AND P4, PT, R3, UR4, !P6 ;  /* 0x0000000403007c0c */ /* 0x010fda000f781270 */
[----:B------:R0:W-:Y:S01]  /*6cd10*/  @P4 STG.E.U16 desc[UR10][R12.64], R26 ;  /* 0x0000001a0c004986 */ /* 0x0001e2000c10150a */
[----:B------:R-:W-:-:S03]  /*6cd20*/  ISETP.LT.AND P4, PT, R0, UR4, !P6 ;  /* 0x0000000400007c0c */ /* 0x000fc6000f781270 */
[----:B------:R1:W-:Y:S01]  /*6cd30*/  STL [R1+0x1e9c], R3 ;  /* 0x001e9c0301007387 */ /* 0x0003e20000100800 */
[----:B0-----:R-:W-:Y:S01]  /*6cd40*/  IMAD.WIDE R12, R15, 0x2, R20 ;  /* 0x000000020f0c7825 */ /* 0x001fe200078e0214 */
[----:B------:R-:W-:Y:S02]  /*6cd50*/  PRMT R26, R17, 0x7632, R26 ;  /* 0x00007632111a7816 */ /* 0x000fe4000000001a */
[----:B-1----:R-:W3:Y:S06]  /*6cd60*/  LDL.LU R3, [R1+0x744] ;  /* 0x0007440001037983 */ /* 0x002eec0000300800 */
[----:B------:R0:W-:Y:S04]  /*6cd70*/  @P4 STG.E.U16 desc[UR10][R12.64], R17 ;  /* 0x000000110c004986 */ /* 0x0001e8000c10150a */
[----:B0-----:R-:W4:Y:S01]  /*6cd80*/  LDL.LU R17, [R1+0x1ea4] ;  /* 0x001ea40001117983 */ /* 0x001f220000300800 */
[----:B--2---:R-:W-:Y:S01]  /*6cd90*/  ISETP.LT.AND P4, PT, R27, UR4, !P6 ;  /* 0x000000041b007c0c */ /* 0x004fe2000f781270 */
[----:B------:R-:W-:-:S12]  /*6cda0*/  IMAD.WIDE R12, R15, 0x2, R18 ;  /* 0x000000020f0c7825 */ /* 0x000fd800078e0212 */
[----:B------:R0:W-:Y:S01]  /*6cdb0*/  @P4 STG.E.U16 desc[UR10][R12.64], R26 ;  /* 0x0000001a0c004986 */ /* 0x0001e2000c10150a */
[----:B------:R-:W-:Y:S02]  /*6cdc0*/  ISETP.LT.AND P4, PT, R14, UR4, !P6 ;  /* 0x000000040e007c0c */ /* 0x000fe4000f781270 */
[----:B0-----:R-:W-:Y:S01]  /*6cdd0*/  PRMT R26, R28, 0x7632, R26 ;  /* 0x000076321c1a7816 */ /* 0x001fe2000000001a */
[----:B------:R0:W-:Y:S04]  /*6cde0*/  STL [R1+0x1e98], R27 ;  /* 0x001e981b01007387 */ /* 0x0001e80000100800 */
[----:B0-----:R-:W2:Y:S04]  /*6cdf0*/  LDL.LU R27, [R1+0x754] ;  /* 0x00075400011b7983 */ /* 0x001ea80000300800 */
[----:B------:R-:W3:Y:S04]  /*6ce00*/  LDL.LU R14, [R1+0x1ea0] ;  /* 0x001ea000010e7983 */ /* 0x000ee80000300800 */
[----:B------:R-:W-:Y:S01]  /*6ce10*/  STL [R1+0x1e94], R11 ;  /* 0x001e940b01007387 */ /* 0x000fe20000100800 */
[----:B----4-:R-:W-:-:S05]  /*6ce20*/  IMAD.WIDE R12, R15, 0x2, R16 ;  /* 0x000000020f0c7825 */ /* 0x010fca00078e0210 */
[----:B------:R0:W-:Y:S01]  /*6ce30*/  @P4 STG.E.U16 desc[UR10][R12.64], R28 ;  /* 0x0000001c0c004986 */ /* 0x0001e2000c10150a */
[----:B------:R-:W-:Y:S01]  /*6ce40*/  ISETP.LT.AND P4, PT, R29, UR4, !P6 ;  /* 0x000000041d007c0c */ /* 0x000fe2000f781270 */
[----:B0-----:R-:W-:Y:S02]  /*6ce50*/  IMAD.WIDE R12, R15, 0x2, R10 ;  /* 0x000000020f0c7825 */ /* 0x001fe400078e020a */
[----:B------:R-:W4:Y:S10]  /*6ce60*/  LDL R11, [R1+0x13f4] ;  /* 0x0013f400010b7983 */ /* 0x000f340000100800 */
[----:B------:R0:W-:Y:S01]  /*6ce70*/  @P4 STG.E.U16 desc[UR10][R12.64], R26 ;  /* 0x0000001a0c004986 */ /* 0x0001e2000c10150a */
[----:B------:R-:W-:-:S03]  /*6ce80*/  ISETP.LT.AND P4, PT, R2, UR4, !P6 ;  /* 0x0000000402007c0c */ /* 0x000fc6000f781270 */
[----:B------:R-:W4:Y:S01]  /*6ce90*/  LDL.LU R28, [R1+0x764] ;  /* 0x00076400011c7983 */ /* 0x000f220000300800 */
[----:B0-----:R-:W-:-:S09]  /*6cea0*/  IMAD.WIDE R12, R15, 0x2, R8 ;  /* 0x000000020f0c7825 */ /* 0x001fd200078e0208 */
[----:B------:R0:W-:Y:S04]  /*6ceb0*/  @P4 STG.E.U16 desc[UR10][R12.64], R5 ;  /* 0x000000050c004986 */ /* 0x0001e8000c10150a */
[----:B0-----:R-:W2:Y:S01]  /*6cec0*/  LDL.LU R13, [R1+0xc] ;  /* 0x00000c00010d7983 */ /* 0x001ea20000300800 */
[----:B------:R-:W-:Y:S02]  /*6ced0*/  ISETP.LT.AND P6, PT, R4, UR4, !P6 ;  /* 0x0000000404007c0c */ /* 0x000fe4000f7c1270 */
[----:B------:R-:W-:Y:S02]  /*6cee0*/  PRMT R26, R5, 0x7632, R26 ;  /* 0x00007632051a7816 */ /* 0x000fe4000000001a */
[----:B------:R-:W4:Y:S01]  /*6cef0*/  LDL.LU R5, [R1+0x774] ;  /* 0x0007740001057983 */ /* 0x000f220000300800 */
[----:B--2---:R-:W-:Y:S01]  /*6cf00*/  ISETP.NE.AND P4, PT, R13, RZ, PT ;  /* 0x000000ff0d00720c */ /* 0x004fe20003f85270 */
[----:B------:R-:W-:-:S07]  /*6cf10*/  IMAD.WIDE R12, R15, 0x2, R6 ;  /* 0x000000020f0c7825 */ /* 0x000fce00078e0206 */
[----:B------:R0:W-:Y:S04]  /*6cf20*/  @P6 STG.E.U16 desc[UR10][R12.64], R26 ;  /* 0x0000001a0c006986 */ /* 0x0001e8000c10150a */
[----:B0-----:R-:W2:Y:S01]  /*6cf30*/  LDL R26, [R1+0x13e0] ;  /* 0x0013e000011a7983 */ /* 0x001ea20000100800 */
[----:B---3--:R-:W-:Y:S01]  /*6cf40*/  IMAD.WIDE R12, R14, 0x2, R24 ;  /* 0x000000020e0c7825 */ /* 0x008fe200078e0218 */
[----:B------:R-:W-:Y:S02]  /*6cf50*/  PRMT R15, R3, 0x7632, R15 ;  /* 0x00007632030f7816 */ /* 0x000fe4000000000f */
[----:B--2---:R-:W-:-:S13]  /*6cf60*/  ISETP.LT.AND P6, PT, R26, UR4, !P5 ;  /* 0x000000041a007c0c */ /* 0x004fda000efc1270 */
[----:B------:R0:W-:Y:S04]  /*6cf70*/  @P6 STG.E.U16 desc[UR10][R12.64], R3 ;  /* 0x000000030c006986 */ /* 0x0001e8000c10150a */
[----:B0-----:R-:W2:Y:S01]  /*6cf80*/  LDL.LU R3, [R1+0x1e9c] ;  /* 0x001e9c0001037983 */ /* 0x001ea20000300800 */
[----:B------:R-:W-:Y:S01]  /*6cf90*/  IMAD.WIDE R12, R14, 0x2, R22 ;  /* 0x000000020e0c7825 */ /* 0x000fe200078e0216 */
[----:B--2---:R-:W-:-:S13]  /*6cfa0*/  ISETP.LT.AND P6, PT, R3, UR4, !P5 ;  /* 0x0000000403007c0c */ /* 0x004fda000efc1270 */
[----:B------:R0:W-:Y:S01]  /*6cfb0*/  @P6 STG.E.U16 desc[UR10][R12.64], R15 ;  /* 0x0000000f0c006986 */ /* 0x0001e2000c10150a */
[----:B------:R-:W-:-:S03]  /*6cfc0*/  ISETP.LT.AND P6, PT, R0, UR4, !P5 ;  /* 0x0000000400007c0c */ /* 0x000fc6000efc1270 */
[----:B------:R1:W-:Y:S01]  /*6cfd0*/  STL [R1+0x1e8c], R3 ;  /* 0x001e8c0301007387 */ /* 0x0003e20000100800 */
[C---:B0-----:R-:W-:Y:S01]  /*6cfe0*/  IMAD.WIDE R12, R14.reuse, 0x2, R20 ;  /* 0x000000020e0c7825 */ /* 0x041fe200078e0214 */
[----:B------:R-:W-:Y:S02]  /*6cff0*/  PRMT R15, R27, 0x7632, R15 ;  /* 0x000076321b0f7816 */ /* 0x000fe4000000000f */
[----:B-1----:R-:W2:Y:S06]  /*6d000*/  LDL.LU R3, [R1+0x708] ;  /* 0x0007080001037983 */ /* 0x002eac0000300800 */
[----:B------:R0:W-:Y:S04]  /*6d010*/  @P6 STG.E.U16 desc[UR10][R12.64], R27 ;  /* 0x0000001b0c006986 */ /* 0x0001e8000c10150a */
[----:B0-----:R-:W3:Y:S01]  /*6d020*/  LDL.LU R27, [R1+0x1e98] ;  /* 0x001e9800011b7983 */ /* 0x001ee20000300800 */
[----:B------:R-:W-:Y:S01]  /*6d030*/  IMAD.WIDE R12, R14, 0x2, R18 ;  /* 0x000000020e0c7825 */ /* 0x000fe200078e0212 */
[----:B---3--:R-:W-:-:S02]  /*6d040*/  ISETP.LT.AND P6, PT, R27, UR4, !P5 ;  /* 0x000000041b007c0c */ /* 0x008fc4000efc1270 */
[----:B------:R0:W-:Y:S04]  /*6d050*/  STL [R1+0x1e88], R27 ;  /* 0x001e881b01007387 */ /* 0x0001e80000100800 */
[----:B0-----:R-:W3:Y:S07]  /*6d060*/  LDL.LU R27, [R1+0x718] ;  /* 0x00071800011b7983 */ /* 0x001eee0000300800 */
[----:B------:R0:W-:Y:S01]  /*6d070*/  @P6 STG.E.U16 desc[UR10][R12.64], R15 ;  /* 0x0000000f0c006986 */ /* 0x0001e2000c10150a */
[----:B----4-:R-:W-:-:S03]  /*6d080*/  ISETP.LT.AND P6, PT, R11, UR4, !P5 ;  /* 0x000000040b007c0c */ /* 0x010fc6000efc1270 */
[----:B------:R-:W4:Y:S01]  /*6d090*/  LDL.LU R11, [R1+0x1e94] ;  /* 0x001e9400010b7983 */ /* 0x000f220000300800 */
[----:B0-----:R-:W-:-:S09]  /*6d0a0*/  IMAD.WIDE R12, R14, 0x2, R16 ;  /* 0x000000020e0c7825 */ /* 0x001fd200078e0210 */
[----:B------:R0:W-:Y:S01]  /*6d0b0*/  @P6 STG.E.U16 desc[UR10][R12.64], R28 ;  /* 0x0000001c0c006986 */ /* 0x0001e2000c10150a */
[----:B------:R-:W-:Y:S02]  /*6d0c0*/  ISETP.LT.AND P6, PT, R29, UR4, !P5 ;  /* 0x000000041d007c0c */ /* 0x000fe4000efc1270 */
[----:B------:R-:W-:Y:S02]  /*6d0d0*/  PRMT R15, R28, 0x7632, R15 ;  /* 0x000076321c0f7816 */ /* 0x000fe4000000000f */
[----:B0-----:R-:W3:Y:S04]  /*6d0e0*/  LDL.LU R28, [R1+0x1e90] ;  /* 0x001e9000011c7983 */ /* 0x001ee80000300800 */
[----:B------:R0:W-:Y:S04]  /*6d0f0*/  STL [R1+0x1e84], R29 ;  /* 0x001e841d01007387 */ /* 0x0001e80000100800 */
[----:B0-----:R-:W3:Y:S01]  /*6d100*/  LDL.LU R29, [R1+0x728] ;  /* 0x00072800011d7983 */ /* 0x001ee20000300800 */
[----:B----4-:R-:W-:-:S05]  /*6d110*/  IMAD.WIDE R12, R14, 0x2, R10 ;  /* 0x000000020e0c7825 */ /* 0x010fca00078e020a */
[----:B------:R0:W-:Y:S01]  /*6d120*/  @P6 STG.E.U16 desc[UR10][R12.64], R15 ;  /* 0x0000000f0c006986 */ /* 0x0001e2000c10150a */
[----:B------:R-:W-:Y:S01]  /*6d130*/  ISETP.LT.AND P6, PT, R2, UR4, !P5 ;  /* 0x0000000402007c0c */ /* 0x000fe2000efc1270 */
[----:B0-----:R-:W-:-:S12]  /*6d140*/  IMAD.WIDE R12, R14, 0x2, R8 ;  /* 0x000000020e0c7825 */ /* 0x001fd800078e0208 */
[----:B------:R0:W-:Y:S04]  /*6d150*/  @P6 STG.E.U16 desc[UR10][R12.64], R5 ;  /* 0x000000050c006986 */ /* 0x0001e8000c10150a */
[----:B0-----:R-:W4:Y:S01]  /*6d160*/  LDL.LU R13, [R1+0x50] ;  /* 0x00005000010d7983 */ /* 0x001f220000300800 */
[----:B------:R-:W-:Y:S01]  /*6d170*/  ISETP.LT.AND P5, PT, R4, UR4, !P5 ;  /* 0x0000000404007c0c */ /* 0x000fe2000efa1270 */
[----:B------:R-:W-:Y:S01]  /*6d180*/  IMAD.WIDE R14, R14, 0x2, R6 ;  /* 0x000000020e0e7825 */ /* 0x000fe200078e0206 */
[----:B------:R-:W-:Y:S02]  /*6d190*/  PRMT R12, R5, 0x7632, R12 ;  /* 0x00007632050c7816 */ /* 0x000fe4000000000c */
[----:B------:R-:W3:Y:S09]  /*6d1a0*/  LDL.LU R5, [R1+0x738] ;  /* 0x0007380001057983 */ /* 0x000ef20000300800 */
[----:B------:R0:W-:Y:S01]  /*6d1b0*/  @P5 STG.E.U16 desc[UR10][R14.64], R12 ;  /* 0x0000000c0e005986 */ /* 0x0001e2000c10150a */
[----:B------:R-:W-:-:S03]  /*6d1c0*/  ISETP.LT.AND P5, PT, R26, UR4, !P0 ;  /* 0x000000041a007c0c */ /* 0x000fc6000c7a1270 */
[----:B0-----:R-:W3:Y:S01]  /*6d1d0*/  LDL R15, [R1+0x13f4] ;  /* 0x0013f400010f7983 */ /* 0x001ee20000100800 */
[----:B--2---:R-:W-:Y:S02]  /*6d1e0*/  PRMT R14, R3, 0x7632, R14 ;  /* 0x00007632030e7816 */ /* 0x004fe4000000000e */
[----:B----4-:R-:W-:Y:S01]  /*6d1f0*/  ISETP.NE.AND P6, PT, R13, RZ, PT ;  /* 0x000000ff0d00720c */ /* 0x010fe20003fc5270 */
[----:B---3--:R-:W-:-:S06]  /*6d200*/  IMAD.WIDE R12, R28, 0x2, R24 ;  /* 0x000000021c0c7825 */ /* 0x008fcc00078e0218 */
        /* <DEDUP_REMOVED lines=13> */
[----:B---3--:R-:W-:-:S13]  /*6d2e0*/  ISETP.LT.AND P5, PT, R27, UR4, !P0 ;  /* 0x000000041b007c0c */ /* 0x008fda000c7a1270 */
[----:B------:R0:W-:Y:S01]  /*6d2f0*/  @P5 STG.E.U16 desc[UR10][R12.64], R14 ;  /* 0x0000000e0c005986 */ /* 0x0001e2000c10150a */
[----:B------:R-:W-:-:S03]  /*6d300*/  ISETP.LT.AND P5, PT, R15, UR4, !P0 ;  /* 0x000000040f007c0c */ /* 0x000fc6000c7a1270 */
[----:B------:R1:W-:Y:S01]  /*6d310*/  STL [R1+0x1e78], R27 ;  /* 0x001e781b01007387 */ /* 0x0003e20000100800 */
[C---:B0-----:R-:W-:Y:S01]  /*6d320*/  IMAD.WIDE R12, R28.reuse, 0x2, R16 ;  /* 0x000000021c0c7825 */ /* 0x041fe200078e0210 */
[----:B------:R-:W-:Y:S02]  /*6d330*/  PRMT R14, R29, 0x7632, R14 ;  /* 0x000076321d0e7816 */ /* 0x000fe4000000000e */
[----:B-1----:R-:W3:Y:S06]  /*6d340*/  LDL.LU R27, [R1+0x758] ;  /* 0x00075800011b7983 */ /* 0x002eec0000300800 */
[----:B------:R0:W-:Y:S04]  /*6d350*/  @P5 STG.E.U16 desc[UR10][R12.64], R29 ;  /* 0x0000001d0c005986 */ /* 0x0001e8000c10150a */
[----:B0-----:R-:W4:Y:S01]  /*6d360*/  LDL.LU R29, [R1+0x1e84] ;  /* 0x001e8400011d7983 */ /* 0x001f220000300800 */
[----:B------:R-:W-:Y:S01]  /*6d370*/  IMAD.WIDE R12, R28, 0x2, R10 ;  /* 0x000000021c0c7825 */ /* 0x000fe200078e020a */
[----:B----4-:R-:W-:-:S02]  /*6d380*/  ISETP.LT.AND P5, PT, R29, UR4, !P0 ;  /* 0x000000041d007c0c */ /* 0x010fc4000c7a1270 */
[----:B------:R-:W4:Y:S11]  /*6d390*/  LDL.LU R29, [R1+0x1e80] ;  /* 0x001e8000011d7983 */ /* 0x000f360000300800 */
[----:B------:R0:W-:Y:S01]  /*6d3a0*/  @P5 STG.E.U16 desc[UR10][R12.64], R14 ;  /* 0x0000000e0c005986 */ /* 0x0001e2000c10150a */
[----:B------:R-:W-:-:S03]  /*6d3b0*/  ISETP.LT.AND P5, PT, R2, UR4, !P0 ;  /* 0x0000000402007c0c */ /* 0x000fc6000c7a1270 */
[----:B------:R1:W-:Y:S01]  /*6d3c0*/  STL [R1+0x1e74], R9 ;  /* 0x001e740901007387 */ /* 0x0003e20000100800 */
[----:B0-----:R-:W-:-:S03]  /*6d3d0*/  IMAD.WIDE R12, R28, 0x2, R8 ;  /* 0x000000021c0c7825 */ /* 0x001fc600078e0208 */
[----:B-1----:R-:W3:Y:S06]  /*6d3e0*/  LDL.LU R9, [R1+0x768] ;  /* 0x0007680001097983 */ /* 0x002eec0000300800 */
[----:B------:R0:W-:Y:S04]  /*6d3f0*/  @P5 STG.E.U16 desc[UR10][R12.64], R5 ;  /* 0x000000050c005986 */ /* 0x0001e8000c10150a */
[----:B0-----:R-:W2:Y:S01]  /*6d400*/  LDL.LU R13, [R1+0x54] ;  /* 0x00005400010d7983 */ /* 0x001ea20000300800 */
[----:B------:R-:W-:-:S02]  /*6d410*/  ISETP.LT.AND P0, PT, R4, UR4, !P0 ;  /* 0x0000000404007c0c */ /* 0x000fc4000c701270 */
[----:B------:R-:W-:Y:S02]  /*6d420*/  PRMT R14, R5, 0x7632, R14 ;  /* 0x00007632050e7816 */ /* 0x000fe4000000000e */
[----:B------:R-:W3:Y:S04]  /*6d430*/  LDL.LU R5, [R1+0x778] ;  /* 0x0007780001057983 */ /* 0x000ee80000300800 */
[----:B------:R0:W-:Y:S01]  /*6d440*/  STL [R1+0x1e0c], R28 ;  /* 0x001e0c1c01007387 */ /* 0x0001e20000100800 */
[----:B--2---:R-:W-:Y:S01]  /*6d450*/  ISETP.NE.AND P5, PT, R13, RZ, PT ;  /* 0x000000ff0d00720c */ /* 0x004fe20003fa5270 */
[----:B------:R-:W-:Y:S02]  /*6d460*/  IMAD.WIDE R12, R28, 0x2, R6 ;  /* 0x000000021c0c7825 */ /* 0x000fe400078e0206 */
[----:B0-----:R-:W2:Y:S04]  /*6d470*/  LDL R28, [R1+0x13f8] ;  /* 0x0013f800011c7983 */ /* 0x001ea80000100800 */
[----:B------:R4:W-:Y:S01]  /*6d480*/  @P0 STG.E.U16 desc[UR10][R12.64], R14 ;  /* 0x0000000e0c000986 */ /* 0x0009e2000c10150a */
[----:B------:R-:W-:Y:S01]  /*6d490*/  ISETP.LT.AND P0, PT, R26, UR4, !P6 ;  /* 0x000000041a007c0c */ /* 0x000fe2000f701270 */
[----:B----4-:R-:W-:Y:S01]  /*6d4a0*/  IMAD.WIDE R12, R29, 0x2, R24 ;  /* 0x000000021d0c7825 */ /* 0x010fe200078e0218 */
[----:B------:R-:W-:-:S11]  /*6d4b0*/  PRMT R14, R3, 0x7632, R14 ;  /* 0x00007632030e7816 */ /* 0x000fd6000000000e */
[----:B------:R0:W-:Y:S04]  /*6d4c0*/  @P0 STG.E.U16 desc[UR10][R12.64], R3 ;  /* 0x000000030c000986 */ /* 0x0001e8000c10150a */
[----:B0-----:R-:W4:Y:S01]  /*6d4d0*/  LDL.LU R3, [R1+0x1e7c] ;  /* 0x001e7c0001037983 */ /* 0x001f220000300800 */
[----:B------:R-:W-:Y:S01]  /*6d4e0*/  IMAD.WIDE R12, R29, 0x2, R22 ;  /* 0x000000021d0c7825 */ /* 0x000fe200078e0216 */
[----:B----4-:R-:W-:-:S13]  /*6d4f0*/  ISETP.LT.AND P0, PT, R3, UR4, !P6 ;  /* 0x0000000403007c0c */ /* 0x010fda000f701270 */
[----:B------:R0:W-:Y:S01]  /*6d500*/  @P0 STG.E.U16 desc[UR10][R12.64], R14 ;  /* 0x0000000e0c000986 */ /* 0x0001e2000c10150a */
[----:B------:R-:W-:-:S03]  /*6d510*/  ISETP.LT.AND P0, PT, R0, UR4, !P6 ;  /* 0x0000000400007c0c */ /* 0x000fc6000f701270 */
[----:B------:R1:W-:Y:S01]  /*6d520*/  STL [R1+0x1e70], R3 ;  /* 0x001e700301007387 */ /* 0x0003e20000100800 */
[----:B0-----:R-:W-:Y:S01]  /*6d530*/  IMAD.WIDE R12, R29, 0x2, R20 ;  /* 0x000000021d0c7825 */ /* 0x001fe200078e0214 */
[----:B---3--:R-:W-:Y:S02]  /*6d540*/  PRMT R14, R27, 0x7632, R14 ;  /* 0x000076321b0e7816 */ /* 0x008fe4000000000e */
[----:B-1----:R-:W3:Y:S06]  /*6d550*/  LDL.LU R3, [R1+0x70c] ;  /* 0x00070c0001037983 */ /* 0x002eec0000300800 */
[----:B------:R0:W-:Y:S04]  /*6d560*/  @P0 STG.E.U16 desc[UR10][R12.64], R27 ;  /* 0x0000001b0c000986 */ /* 0x0001e8000c10150a */
[----:B0-----:R-:W4:Y:S01]  /*6d570*/  LDL.LU R27, [R1+0x1e78] ;  /* 0x001e7800011b7983 */ /* 0x001f220000300800 */
[----:B------:R-:W-:Y:S01]  /*6d580*/  IMAD.WIDE R12, R29, 0x2, R18 ;  /* 0x000000021d0c7825 */ /* 0x000fe200078e0212 */
[----:B----4-:R-:W-:-:S02]  /*6d590*/  ISETP.LT.AND P0, PT, R27, UR4, !P6 ;  /* 0x000000041b007c0c */ /* 0x010fc4000f701270 */
[----:B------:R-:W4:Y:S11]  /*6d5a0*/  LDL.LU R27, [R1+0x71c] ;  /* 0x00071c00011b7983 */ /* 0x000f360000300800 */
[----:B------:R0:W-:Y:S01]  /*6d5b0*/  @P0 STG.E.U16 desc[UR10][R12.64], R14 ;  /* 0x0000000e0c000986 */ /* 0x0001e2000c10150a */
[----:B------:R-:W-:Y:S01]  /*6d5c0*/  ISETP.LT.AND P0, PT, R15, UR4, !P6 ;  /* 0x000000040f007c0c */ /* 0x000fe2000f701270 */
[----:B0-----:R-:W-:Y:S01]  /*6d5d0*/  IMAD.WIDE R12, R29, 0x2, R16 ;  /* 0x000000021d0c7825 */ /* 0x001fe200078e0210 */
[----:B------:R-:W-:-:S11]  /*6d5e0*/  PRMT R14, R9, 0x7632, R14 ;  /* 0x00007632090e7816 */ /* 0x000fd6000000000e */
[----:B------:R0:W-:Y:S04]  /*6d5f0*/  @P0 STG.E.U16 desc[UR10][R12.64], R9 ;  /* 0x000000090c000986 */ /* 0x0001e8000c10150a */
[----:B0-----:R-:W3:Y:S01]  /*6d600*/  LDL.LU R9, [R1+0x1e74] ;  /* 0x001e740001097983 */ /* 0x001ee20000300800 */
[----:B--2---:R-:W-:Y:S01]  /*6d610*/  ISETP.LT.AND P0, PT, R28, UR4, !P6 ;  /* 0x000000041c007c0c */ /* 0x004fe2000f701270 */
[----:B------:R-:W-:-:S12]  /*6d620*/  IMAD.WIDE R12, R29, 0x2, R10 ;  /* 0x000000021d0c7825 */ /* 0x000fd800078e020a */
[----:B------:R3:W-:Y:S01]  /*6d630*/  @P0 STG.E.U16 desc[UR10][R12.64], R14 ;  /* 0x0000000e0c000986 */ /* 0x0007e2000c10150a */
[----:B------:R-:W-:-:S03]  /*6d640*/  ISETP.LT.AND P0, PT, R2, UR4, !P6 ;  /* 0x0000000402007c0c */ /* 0x000fc6000f701270 */
[----:B------:R-:W2:Y:S01]  /*6d650*/  LDL.LU R2, [R1+0x72c] ;  /* 0x00072c0001027983 */ /* 0x000ea20000300800 */
[----:B---3--:R-:W-:-:S09]  /*6d660*/  IMAD.WIDE R12, R29, 0x2, R8 ;  /* 0x000000021d0c7825 */ /* 0x008fd200078e0208 */
[----:B------:R0:W-:Y:S04]  /*6d670*/  @P0 STG.E.U16 desc[UR10][R12.64], R5 ;  /* 0x000000050c000986 */ /* 0x0001e8000c10150a */
[----:B0-----:R-:W3:Y:S01]  /*6d680*/  LDL.LU R13, [R1+0x10] ;  /* 0x00001000010d7983 */ /* 0x001ee20000300800 */
[----:B------:R-:W-:Y:S02]  /*6d690*/  ISETP.LT.AND P0, PT, R4, UR4, !P6 ;  /* 0x0000000404007c0c */ /* 0x000fe4000f701270 */
[----:B------:R-:W-:Y:S01]  /*6d6a0*/  PRMT R14, R5, 0x7632, R14 ;  /* 0x00007632050e7816 */ /* 0x000fe2000000000e */
[----:B------:R-:W-:Y:S01]  /*6d6b0*/  VIADD R5, R29, UR5 ;  /* 0x000000051d057c36 */ /* 0x000fe20008000000 */
[----:B------:R-:W-:Y:S01]  /*6d6c0*/  ULDC UR5, c[0x0][0x248] ;  /* 0x0000920000057ab9 */ /* 0x000fe20000000800 */
[----:B---3--:R-:W-:Y:S01]  /*6d6d0*/  ISETP.NE.AND P6, PT, R13, RZ, PT ;  /* 0x000000ff0d00720c */ /* 0x008fe20003fc5270 */
[----:B------:R-:W-:-:S02]  /*6d6e0*/  IMAD.WIDE R12, R29, 0x2, R6 ;  /* 0x000000021d0c7825 */ /* 0x000fc400078e0206 */
[----:B------:R-:W3:Y:S05]  /*6d6f0*/  LDL R29, [R1+0x13f0] ;  /* 0x0013f000011d7983 */ /* 0x000eea0000100800 */
[----:B------:R0:W-:Y:S01]  /*6d700*/  @P0 STG.E.U16 desc[UR10][R12.64], R14 ;  /* 0x0000000e0c000986 */ /* 0x0001e2000c10150a */
[----:B------:R-:W-:Y:S01]  /*6d710*/  ISETP.LT.AND P0, PT, R26, UR4, !P5 ;  /* 0x000000041a007c0c */ /* 0x000fe2000ef01270 */
[----:B0-----:R-:W-:Y:S01]  /*6d720*/  IMAD.WIDE R12, R5, 0x2, R24 ;  /* 0x00000002050c7825 */ /* 0x001fe200078e0218 */
[----:B------:R-:W-:-:S11]  /*6d730*/  PRMT R14, R3, 0x7632, R14 ;  /* 0x00007632030e7816 */ /* 0x000fd6000000000e */
[----:B------:R0:W-:Y:S04]  /*6d740*/  @P0 STG.E.U16 desc[UR10][R12.64], R3 ;  /* 0x000000030c000986 */ /* 0x0001e8000c10150a */
[----:B0-----:R-:W4:Y:S01]  /*6d750*/  LDL.LU R3, [R1+0x1e70] ;  /* 0x001e700001037983 */ /* 0x001f220000300800 */
[----:B------:R-:W-:Y:S01]  /*6d760*/  IMAD.WIDE R12, R5, 0x2, R22 ;  /* 0x00000002050c7825 */ /* 0x000fe200078e0216 */
[----:B----4-:R-:W-:Y:S02]  /*6d770*/  ISETP.LT.AND P0, PT, R3, UR4, !P5 ;  /* 0x0000000403007c0c */ /* 0x010fe4000ef01270 */
[----:B------:R0:W-:Y:S04]  /*6d780*/  STL [R1+0x1e60], R3 ;  /* 0x001e600301007387 */ /* 0x0001e80000100800 */
[----:B0-----:R-:W4:Y:S07]  /*6d790*/  LDL.LU R3, [R1+0x74c] ;  /* 0x00074c0001037983 */ /* 0x001f2e0000300800 */
[----:B------:R0:W-:Y:S01]  /*6d7a0*/  @P0 STG.E.U16 desc[UR10][R12.64], R14 ;  /* 0x0000000e0c000986 */ /* 0x0001e2000c10150a */
[----:B------:R-:W-:Y:S01]  /*6d7b0*/  ISETP.LT.AND P0, PT, R0, UR4, !P5 ;  /* 0x0000000400007c0c */ /* 0x000fe2000ef01270 */
[----:B0-----:R-:W-:-:S02]  /*6d7c0*/  IMAD.WIDE R12, R5, 0x2, R20 ;  /* 0x00000002050c7825 */ /* 0x001fc400078e0214 */
[----:B------:R-:W4:Y:S04]  /*6d7d0*/  LDL.LU R5, [R1+0x1e6c] ;  /* 0x001e6c0001057983 */ /* 0x000f280000300800 */
[----:B------:R0:W-:Y:S04]  /*6d7e0*/  STL [R1+0x1e68], R21 ;  /* 0x001e681501007387 */ /* 0x0001e80000100800 */
[----:B0-----:R-:W4:Y:S04]  /*6d7f0*/  LDL.LU R21, [R1+0x73c] ;  /* 0x00073c0001157983 */ /* 0x001f280000300800 */
[----:B------:R0:W-:Y:S04]  /*6d800*/  STL [R1+0x1e64], R0 ;  /* 0x001e640001007387 */ /* 0x0001e80000100800 */
[----:B0-----:R-:W2:Y:S04]  /*6d810*/  LDL.LU R0, [R1] ;  /* 0x0000000001007983 */ /* 0x001ea80000300800 */
[----:B------:R-:W-:Y:S01]  /*6d820*/  @P0 STG.E.U16 desc[UR10][R12.64], R27 ;  /* 0x0000001b0c000986 */ /* 0x000fe2000c10150a */
[----:B---3--:R-:W-:-:S02]  /*6d830*/  ISETP.LT.AND P0, PT, R29, UR4, !P5 ;  /* 0x000000041d007c0c */ /* 0x008fc4000ef01270 */
[----:B------:R-:W-:Y:S01]  /*6d840*/  PRMT R14, R27, 0x7632, R14 ;  /* 0x000076321b0e7816 */ /* 0x000fe2000000000e */
[----:B------:R0:W-:Y:S04]  /*6d850*/  STL [R1+0x1e5c], R29 ;  /* 0x001e5c1d01007387 */ /* 0x0001e80000100800 */
[----:B0-----:R-:W3:Y:S01]  /*6d860*/  LDL.LU R29, [R1+0x75c] ;  /* 0x00075c00011d7983 */ /* 0x001ee20000300800 */
[----:B--2---:R-:W-:-:S05]  /*6d870*/  IMAD.WIDE R12, R0, 0x2, R18 ;  /* 0x00000002000c7825 */ /* 0x004fca00078e0212 */
[----:B------:R0:W-:Y:S01]  /*6d880*/  @P0 STG.E.U16 desc[UR10][R12.64], R14 ;  /* 0x0000000e0c000986 */ /* 0x0001e2000c10150a */
[----:B------:R-:W-:Y:S01]  /*6d890*/  ISETP.LT.AND P0, PT, R15, UR4, !P5 ;  /* 0x000000040f007c0c */ /* 0x000fe2000ef01270 */
[----:B0-----:R-:W-:Y:S01]  /*6d8a0*/  IMAD.WIDE R12, R0, 0x2, R16 ;  /* 0x00000002000c7825 */ /* 0x001fe200078e0210 */
[----:B------:R-:W-:-:S11]  /*6d8b0*/  PRMT R14, R2, 0x7632, R14 ;  /* 0x00007632020e7816 */ /* 0x000fd6000000000e */
[----:B------:R0:W-:Y:S04]  /*6d8c0*/  @P0 STG.E.U16 desc[UR10][R12.64], R2 ;  /* 0x000000020c000986 */ /* 0x0001e8000c10150a */
[----:B0-----:R-:W2:Y:S04]  /*6d8d0*/  LDL.LU R2, [R1+0x76c] ;  /* 0x00076c0001027983 */ /* 0x001ea80000300800 */
[----:B------:R-:W4:Y:S01]  /*6d8e0*/  LDL.LU R27, [R1+0x77c] ;  /* 0x00077c00011b7983 */ /* 0x000f220000300800 */
[----:B------:R-:W-:Y:S01]  /*6d8f0*/  ISETP.LT.AND P0, PT, R28, UR4, !P5 ;  /* 0x000000041c007c0c */ /* 0x000fe2000ef01270 */
[----:B------:R-:W-:-:S02]  /*6d900*/  IMAD.WIDE R12, R0, 0x2, R10 ;  /* 0x00000002000c7825 */ /* 0x000fc400078e020a */
[----:B----4-:R0:W-:Y:S04]  /*6d910*/  STL [R1+0x1e58], R27 ;  /* 0x001e581b01007387 */ /* 0x0101e80000100800 */
[----:B0-----:R-:W4:Y:S06]  /*6d920*/  LDL R27, [R1+0x13fc] ;  /* 0x0013fc00011b7983 */ /* 0x001f2c0000100800 */
[----:B------:R0:W-:Y:S02]  /*6d930*/  @P0 STG.E.U16 desc[UR10][R12.64], R14 ;  /* 0x0000000e0c000986 */ /* 0x0001e4000c10150a */
[----:B0-----:R-:W-:Y:S01]  /*6d940*/  IMAD.WIDE R12, R0, 0x2, R8 ;  /* 0x00000002000c7825 */ /* 0x001fe200078e0208 */
[----:B----4-:R-:W-:-:S13]  /*6d950*/  ISETP.LT.AND P0, PT, R27, UR4, !P5 ;  /* 0x000000041b007c0c */ /* 0x010fda000ef01270 */
[----:B------:R0:W-:Y:S04]  /*6d960*/  @P0 STG.E.U16 desc[UR10][R12.64], R21 ;  /* 0x000000150c000986 */ /* 0x0001e8000c10150a */
[----:B0-----:R-:W4:Y:S01]  /*6d970*/  LDL.LU R13, [R1+0x18] ;  /* 0x00001800010d7983 */ /* 0x001f220000300800 */
[----:B------:R-:W-:Y:S02]  /*6d980*/  ISETP.LT.AND P0, PT, R4, UR4, !P5 ;  /* 0x0000000404007c0c */ /* 0x000fe4000ef01270 */
[----:B------:R-:W-:Y:S02]  /*6d990*/  PRMT R14, R21, 0x7632, R14 ;  /* 0x00007632150e7816 */ /* 0x000fe4000000000e */
[----:B------:R-:W3:Y:S01]  /*6d9a0*/  LDL.LU R21, [R1+0x1e68] ;  /* 0x001e680001157983 */ /* 0x000ee20000300800 */
[----:B----4-:R-:W-:Y:S01]  /*6d9b0*/  ISETP.NE.AND P5, PT, R13, RZ, PT ;  /* 0x000000ff0d00720c */ /* 0x010fe20003fa5270 */
[----:B------:R-:W-:-:S02]  /*6d9c0*/  IMAD.WIDE R12, R0, 0x2, R6 ;  /* 0x00000002000c7825 */ /* 0x000fc400078e0206 */
[----:B------:R-:W4:Y:S05]  /*6d9d0*/  LDL.LU R0, [R1+0x1e64] ;  /* 0x001e640001007983 */ /* 0x000f2a0000300800 */
[----:B------:R0:W-:Y:S01]  /*6d9e0*/  @P0 STG.E.U16 desc[UR10][R12.64], R14 ;  /* 0x0000000e0c000986 */ /* 0x0001e2000c10150a */
[----:B------:R-:W-:Y:S01]  /*6d9f0*/  ISETP.LT.AND P0, PT, R26, UR4, !P6 ;  /* 0x000000041a007c0c */ /* 0x000fe2000f701270 */
[----:B0-----:R-:W-:Y:S01]  /*6da00*/  IMAD.WIDE R12, R5, 0x2, R24 ;  /* 0x00000002050c7825 */ /* 0x001fe200078e0218 */
[----:B------:R-:W-:-:S11]  /*6da10*/  PRMT R14, R3, 0x7632, R14 ;  /* 0x00007632030e7816 */ /* 0x000fd6000000000e */
[----:B------:R0:W-:Y:S04]  /*6da20*/  @P0 STG.E.U16 desc[UR10][R12.64], R3 ;  /* 0x000000030c000986 */ /* 0x0001e8000c10150a */
[----:B0-----:R-:W2:Y:S01]  /*6da30*/  LDL.LU R3, [R1+0x1e60] ;  /* 0x001e600001037983 */ /* 0x001ea20000300800 */
[----:B------:R-:W-:Y:S01]  /*6da40*/  IMAD.WIDE R12, R5, 0x2, R22 ;  /* 0x00000002050c7825 */ /* 0x000fe200078e0216 */
[----:B--2---:R-:W-:-:S13]  /*6da50*/  ISETP.LT.AND P0, PT, R3, UR4, !P6 ;  /* 0x0000000403007c0c */ /* 0x004fda000f701270 */
[----:B------:R3:W-:Y:S01]  /*6da60*/  @P0 STG.E.U16 desc[UR10][R12.64], R14 ;  /* 0x0000000e0c000986 */ /* 0x0007e2000c10150a */
[----:B----4-:R-:W-:Y:S01]  /*6da70*/  ISETP.LT.AND P0, PT, R0, UR4, !P6 ;  /* 0x0000000400007c0c */ /* 0x010fe2000f701270 */
[----:B---3--:R-:W-:Y:S01]  /*6da80*/  IMAD.WIDE R12, R5, 0x2, R20 ;  /* 0x00000002050c7825 */ /* 0x008fe200078e0214 */
[----:B------:R-:W-:-:S11]  /*6da90*/  PRMT R14, R29, 0x7632, R14 ;  /* 0x000076321d0e7816 */ /* 0x000fd6000000000e */
[----:B------:R0:W-:Y:S04]  /*6daa0*/  @P0 STG.E.U16 desc[UR10][R12.64], R29 ;  /* 0x0000001d0c000986 */ /* 0x0001e8000c10150a */
[----:B0-----:R-:W2:Y:S01]  /*6dab0*/  LDL.LU R29, [R1+0x1e5c] ;  /* 0x001e5c00011d7983 */ /* 0x001ea20000300800 */
[----:B------:R-:W-:Y:S01]  /*6dac0*/  IMAD.WIDE R12, R5, 0x2, R18 ;  /* 0x00000002050c7825 */ /* 0x000fe200078e0212 */
[----:B--2---:R-:W-:-:S13]  /*6dad0*/  ISETP.LT.AND P0, PT, R29, UR4, !P6 ;  /* 0x000000041d007c0c */ /* 0x004fda000f701270 */
[----:B------:R0:W-:Y:S01]  /*6dae0*/  @P0 STG.E.U16 desc[UR10][R12.64], R14 ;  /* 0x0000000e0c000986 */ /* 0x0001e2000c10150a */
[----:B------:R-:W-:Y:S01]  /*6daf0*/  ISETP.LT.AND P0, PT, R15, UR4, !P6 ;  /* 0x000000040f007c0c */ /* 0x000fe2000f701270 */
[----:B0-----:R-:W-:-:S12]  /*6db00*/  IMAD.WIDE R12, R5, 0x2, R16 ;  /* 0x00000002050c7825 */ /* 0x001fd800078e0210 */
[----:B------:R0:W-:Y:S01]  /*6db10*/  @P0 STG.E.U16 desc[UR10][R12.64], R2 ;  /* 0x000000020c000986 */ /* 0x0001e2000c10150a */
[----:B------:R-:W-:Y:S02]  /*6db20*/  ISETP.LT.AND P0, PT, R28, UR4, !P6 ;  /* 0x000000041c007c0c */ /* 0x000fe4000f701270 */
[----:B------:R-:W-:Y:S01]  /*6db30*/  PRMT R14, R2, 0x7632, R14 ;  /* 0x00007632020e7816 */ /* 0x000fe2000000000e */
[----:B------:R1:W-:Y:S01]  /*6db40*/  STL [R1+0x1e50], R29 ;  /* 0x001e501d01007387 */ /* 0x0003e20000100800 */
[----:B0-----:R-:W-:-:S03]  /*6db50*/  IMAD.WIDE R12, R5, 0x2, R10 ;  /* 0x00000002050c7825 */ /* 0x001fc600078e020a */
[----:B-1----:R-:W2:Y:S06]  /*6db60*/  LDL.LU R29, [R1+0x790] ;  /* 0x00079000011d7983 */ /* 0x002eac0000300800 */
[----:B------:R0:W-:Y:S01]  /*6db70*/  @P0 STG.E.U16 desc[UR10][R12.64], R14 ;  /* 0x0000000e0c000986 */ /* 0x0001e2000c10150a */
[----:B------:R-:W-:-:S03]  /*6db80*/  ISETP.LT.AND P0, PT, R27, UR4, !P6 ;  /* 0x000000041b007c0c */ /* 0x000fc6000f701270 */
[----:B------:R-:W3:Y:S04]  /*6db90*/  LDL.LU R2, [R1+0x7b0] ;  /* 0x0007b00001027983 */ /* 0x000ee80000300800 */
[----:B------:R-:W4:Y:S01]  /*6dba0*/  LDL.LU R27, [R1+0x1e58] ;  /* 0x001e5800011b7983 */ /* 0x000f220000300800 */
[----:B0-----:R-:W-:-:S05]  /*6dbb0*/  IMAD.WIDE R12, R5, 0x2, R8 ;  /* 0x00000002050c7825 */ /* 0x001fca00078e0208 */
[----:B----4-:R0:W-:Y:S01]  /*6dbc0*/  @P0 STG.E.U16 desc[UR10][R12.64], R27 ;  /* 0x0000001b0c000986 */ /* 0x0101e2000c10150a */
[----:B------:R-:W-:Y:S02]  /*6dbd0*/  ISETP.LT.AND P0, PT, R4, UR4, !P6 ;  /* 0x0000000404007c0c */ /* 0x000fe4000f701270 */
[----:B------:R-:W-:Y:S01]  /*6dbe0*/  PRMT R14, R27, 0x7632, R14 ;  /* 0x000076321b0e7816 */ /* 0x000fe2000000000e */
[----:B0-----:R-:W4:Y:S04]  /*6dbf0*/  LDL.LU R13, [R1+0x1c] ;  /* 0x00001c00010d7983 */ /* 0x001f280000300800 */
[----:B------:R-:W2:Y:S04]  /*6dc00*/  LDL.LU R4, [R1+0x1e54] ;  /* 0x001e540001047983 */ /* 0x000ea80000300800 */
[----:B------:R-:W3:Y:S04]  /*6dc10*/  LDL.LU R27, [R1+0x20] ;  /* 0x00002000011b7983 */ /* 0x000ee80000300800 */
[----:B---3--:R0:W-:Y:S04]  /*6dc20*/  STL [R1+0x1e48], R27 ;  /* 0x001e481b01007387 */ /* 0x0081e80000100800 */
[----:B0-----:R-:W3:Y:S01]  /*6dc30*/  LDL R27, [R1+0x1400] ;  /* 0x00140000011b7983 */ /* 0x001ee20000100800 */
[----:B----4-:R-:W-:Y:S01]  /*6dc40*/  ISETP.NE.AND P6, PT, R13, RZ, PT ;  /* 0x000000ff0d00720c */ /* 0x010fe20003fc5270 */
[----:B------:R-:W-:-:S05]  /*6dc50*/  IMAD.WIDE R12, R5, 0x2, R6 ;  /* 0x00000002050c7825 */ /* 0x000fca00078e0206 */
[----:B------:R-:W-:Y:S01]  /*6dc60*/  @P0 STG.E.U16 desc[UR10][R12.64], R14 ;  /* 0x0000000e0c000986 */ /* 0x000fe2000c10150a */
[----:B------:R-:W-:-:S03]  /*6dc70*/  ISETP.LT.AND P0, PT, R26, UR4, !P5 ;  /* 0x000000041a007c0c */ /* 0x000fc6000ef01270 */
[----:B---3--:R0:W-:Y:S04]  /*6dc80*/  STL [R1+0x1e4c], R27 ;  /* 0x001e4c1b01007387 */ /* 0x0081e80000100800 */
[----:B0-----:R-:W3:Y:S04]  /*6dc90*/  LDL R27, [R1+0x13fc] ;  /* 0x0013fc00011b7983 */ /* 0x001ee80000100800 */
[----:B------:R-:W4:Y:S01]  /*6dca0*/  LDL.LU R14, [R1+0x780] ;  /* 0x00078000010e7983 */ /* 0x000f220000300800 */
[----:B--2---:R-:W-:-:S05]  /*6dcb0*/  IMAD.WIDE R12, R4, 0x2, R24 ;  /* 0x00000002040c7825 */ /* 0x004fca00078e0218 */
[----:B----4-:R0:W-:Y:S01]  /*6dcc0*/  @P0 STG.E.U16 desc[UR10][R12.64], R14 ;  /* 0x0000000e0c000986 */ /* 0x0101e2000c10150a */
[----:B------:R-:W-:Y:S02]  /*6dcd0*/  ISETP.LT.AND P0, PT, R3, UR4, !P5 ;  /* 0x0000000403007c0c */ /* 0x000fe4000ef01270 */
[----:B------:R-:W-:Y:S01]  /*6dce0*/  PRMT R5, R14, 0x7632, R5 ;  /* 0x000076320e057816 */ /* 0x000fe20000000005 */
[----:B0-----:R-:W-:Y:S01]  /*6dcf0*/  IMAD.WIDE R12, R4, 0x2, R22 ;  /* 0x00000002040c7825 */ /* 0x001fe200078e0216 */
[----:B------:R-:W2:Y:S09]  /*6dd00*/  LDL.LU R14, [R1+0x7c0] ;  /* 0x0007c000010e7983 */ /* 0x000eb20000300800 */
[----:B------:R0:W-:Y:S01]  /*6dd10*/  @P0 STG.E.U16 desc[UR10][R12.64], R5 ;  /* 0x000000050c000986 */ /* 0x0001e2000c10150a */
[----:B------:R-:W-:Y:S01]  /*6dd20*/  ISETP.LT.AND P0, PT, R0, UR4, !P5 ;  /* 0x0000000400007c0c */ /* 0x000fe2000ef01270 */
[----:B0-----:R-:W-:Y:S01]  /*6dd30*/  IMAD.WIDE R12, R4, 0x2, R20 ;  /* 0x00000002040c7825 */ /* 0x001fe200078e0214 */
[----:B------:R-:W-:-:S11]  /*6dd40*/  PRMT R5, R29, 0x7632, R5 ;  /* 0x000076321d057816 */ /* 0x000fd60000000005 */
[----:B------:R0:W-:Y:S04]  /*6dd50*/  @P0 STG.E.U16 desc[UR10][R12.64], R29 ;  /* 0x0000001d0c000986 */ /* 0x0001e8000c10150a */
[----:B0-----:R-:W4:Y:S01]  /*6dd60*/  LDL.LU R29, [R1+0x1e50] ;  /* 0x001e5000011d7983 */ /* 0x001f220000300800 */
[----:B------:R-:W-:Y:S01]  /*6dd70*/  IMAD.WIDE R12, R4, 0x2, R18 ;  /* 0x00000002040c7825 */ /* 0x000fe200078e0212 */
[----:B----4-:R-:W-:-:S13]  /*6dd80*/  ISETP.LT.AND P0, PT, R29, UR4, !P5 ;  /* 0x000000041d007c0c */ /* 0x010fda000ef01270 */
[----:B------:R0:W-:Y:S01]  /*6dd90*/  @P0 STG.E.U16 desc[UR10][R12.64], R5 ;  /* 0x000000050c000986 */ /* 0x0001e2000c10150a */
[----:B------:R-:W-:Y:S01]  /*6dda0*/  ISETP.LT.AND P0, PT, R15, UR4, !P5 ;  /* 0x000000040f007c0c */ /* 0x000fe2000ef01270 */
[----:B0-----:R-:W-:-:S12]  /*6ddb0*/  IMAD.WIDE R12, R4, 0x2, R16 ;  /* 0x00000002040c7825 */ /* 0x001fd800078e0210 */
[----:B------:R0:W-:Y:S01]  /*6ddc0*/  @P0 STG.E.U16 desc[UR10][R12.64], R2 ;  /* 0x000000020c000986 */ /* 0x0001e2000c10150a */
[----:B------:R-:W-:Y:S02]  /*6ddd0*/  ISETP.LT.AND P0, PT, R28, UR4, !P5 ;  /* 0x000000041c007c0c */ /* 0x000fe4000ef01270 */
[----:B------:R-:W-:Y:S01]  /*6dde0*/  PRMT R5, R2, 0x7632, R5 ;  /* 0x0000763202057816 */ /* 0x000fe20000000005 */
[----:B0-----:R-:W-:Y:S01]  /*6ddf0*/  IMAD.WIDE R12, R4, 0x2, R10 ;  /* 0x00000002040c7825 */ /* 0x001fe200078e020a */
[----:B------:R-:W4:Y:S09]  /*6de00*/  LDL.LU R2, [R1+0x7a0] ;  /* 0x0007a00001027983 */ /* 0x000f320000300800 */
[----:B------:R0:W-:Y:S01]  /*6de10*/  @P0 STG.E.U16 desc[UR10][R12.64], R5 ;  /* 0x000000050c000986 */ /* 0x0001e2000c10150a */
[----:B---3--:R-:W-:-:S03]  /*6de20*/  ISETP.LT.AND P0, PT, R27, UR4, !P5 ;  /* 0x000000041b007c0c */ /* 0x008fc6000ef01270 */
[----:B0-----:R-:W3:Y:S04]  /*6de30*/  LDL.LU R5, [R1+0x7e0] ;  /* 0x0007e00001057983 */ /* 0x001ee80000300800 */
[----:B------:R-:W2:Y:S01]  /*6de40*/  LDL.LU R27, [R1+0x1e4c] ;  /* 0x001e4c00011b7983 */ /* 0x000ea20000300800 */
[----:B------:R-:W-:-:S05]  /*6de50*/  IMAD.WIDE R12, R4, 0x2, R8 ;  /* 0x00000002040c7825 */ /* 0x000fca00078e0208 */
[----:B---3--:R0:W-:Y:S01]  /*6de60*/  @P0 STG.E.U16 desc[UR10][R12.64], R5 ;  /* 0x000000050c000986 */ /* 0x0081e2000c10150a */
[----:B--2---:R-:W-:-:S03]  /*6de70*/  ISETP.LT.AND P0, PT, R27, UR4, !P5 ;  /* 0x000000041b007c0c */ /* 0x004fc6000ef01270 */
[----:B0-----:R-:W2:Y:S04]  /*6de80*/  LDL.LU R13, [R1+0x7d0] ;  /* 0x0007d000010d7983 */ /* 0x001ea80000300800 */
[----:B------:R-:W3:Y:S01]  /*6de90*/  LDL.LU R27, [R1+0x1e48] ;  /* 0x001e4800011b7983 */ /* 0x000ee20000300800 */
[----:B------:R-:W-:Y:S02]  /*6dea0*/  PRMT R12, R5, 0x7632, R12 ;  /* 0x00007632050c7816 */ /* 0x000fe4000000000c */
[----:B---3--:R-:W-:Y:S01]  /*6deb0*/  ISETP.NE.AND P5, PT, R27, RZ, PT ;  /* 0x000000ff1b00720c */ /* 0x008fe20003fa5270 */
[C---:B------:R-:W-:Y:S02]  /*6dec0*/  VIADD R27, R4.reuse, UR5 ;  /* 0x00000005041b7c36 */ /* 0x040fe40008000000 */
[----:B------:R-:W-:-:S05]  /*6ded0*/  IMAD.WIDE R4, R4, 0x2, R6 ;  /* 0x0000000204047825 */ /* 0x000fca00078e0206 */
[----:B------:R0:W-:Y:S01]  /*6dee0*/  @P0 STG.E.U16 desc[UR10][R4.64], R12 ;  /* 0x0000000c04000986 */ /* 0x0001e2000c10150a */
[----:B------:R-:W-:Y:S01]  /*6def0*/  ISETP.LT.AND P0, PT, R26, UR4, !P6 ;  /* 0x000000041a007c0c */ /* 0x000fe2000f701270 */
[----:B0-----:R-:W-:-:S12]  /*6df00*/  IMAD.WIDE R4, R27, 0x2, R24 ;  /* 0x000000021b047825 */ /* 0x001fd800078e0218 */
[----:B--2---:R0:W-:Y:S01]  /*6df10*/  @P0 STG.E.U16 desc[UR10][R4.64], R13 ;  /* 0x0000000d04000986 */ /* 0x0041e2000c10150a */
[----:B------:R-:W-:Y:S02]  /*6df20*/  ISETP.LT.AND P0, PT, R3, UR4, !P6 ;  /* 0x0000000403007c0c */ /* 0x000fe4000f701270 */
[----:B------:R-:W-:Y:S01]  /*6df30*/  PRMT R12, R13, 0x7632, R12 ;  /* 0x000076320d0c7816 */ /* 0x000fe2000000000c */
[----:B0-----:R-:W-:-:S10]  /*6df40*/  IMAD.WIDE R4, R27, 0x2, R22 ;  /* 0x000000021b047825 */ /* 0x001fd400078e0216 */
[----:B------:R0:W-:Y:S01]  /*6df50*/  @P0 STG.E.U16 desc[UR10][R4.64], R12 ;  /* 0x0000000c04000986 */ /* 0x0001e2000c10150a */
[----:B------:R-:W-:-:S03]  /*6df60*/  ISETP.LT.AND P0, PT, R0, UR4, !P6 ;  /* 0x0000000400007c0c */ /* 0x000fc6000f701270 */
[----:B------:R-:W2:Y:S01]  /*6df70*/  LDL.LU R0, [R1+0x1e44] ;  /* 0x001e440001007983 */ /* 0x000ea20000300800 */
[----:B0-----:R-:W-:-:S09]  /*6df80*/  IMAD.WIDE R4, R27, 0x2, R20 ;  /* 0x000000021b047825 */ /* 0x001fd200078e0214 */
[----:B------:R0:W-:Y:S01]  /*6df90*/  @P0 STG.E.U16 desc[UR10][R4.64], R14 ;  /* 0x0000000e04000986 */ /* 0x0001e2000c10150a */
[----:B------:R-:W-:Y:S02]  /*6dfa0*/  ISETP.LT.AND P0, PT, R29, UR4, !P6 ;  /* 0x000000041d007c0c */ /* 0x000fe4000f701270 */
[----:B------:R-:W-:Y:S01]  /*6dfb0*/  PRMT R12, R14, 0x7632, R12 ;  /* 0x000076320e0c7816 */ /* 0x000fe2000000000c */
[----:B0-----:R-:W-:-:S10]  /*6dfc0*/  IMAD.WIDE R4, R27, 0x2, R18 ;  /* 0x000000021b047825 */ /* 0x001fd400078e0212 */
[----:B------:R0:W-:Y:S01]  /*6dfd0*/  @P0 STG.E.U16 desc[UR10][R4.64], R12 ;  /* 0x0000000c04000986 */ /* 0x0001e2000c10150a */
[----:B------:R-:W-:Y:S01]  /*6dfe0*/  ISETP.LT.AND P0, PT, R15, UR4, !P6 ;  /* 0x000000040f007c0c */ /* 0x000fe2000f701270 */
[----:B0-----:R-:W-:-:S12]  /*6dff0*/  IMAD.WIDE R4, R27, 0x2, R16 ;  /* 0x000000021b047825 */ /* 0x001fd800078e0210 */
[----:B----4-:R0:W-:Y:S01]  /*6e000*/  @P0 STG.E.U16 desc[UR10][R4.64], R2 ;  /* 0x0000000204000986 */ /* 0x0101e2000c10150a */
[----:B------:R-:W-:Y:S02]  /*6e010*/  ISETP.LT.AND P0, PT, R28, UR4, !P6 ;  /* 0x000000041c007c0c */ /* 0x000fe4000f701270 */
[----:B------:R-:W-:Y:S01]  /*6e020*/  PRMT R12, R2, 0x7632, R12 ;  /* 0x00007632020c7816 */ /* 0x000fe2000000000c */
[----:B0-----:R-:W-:-:S10]  /*6e030*/  IMAD.WIDE R4, R27, 0x2, R10 ;  /* 0x000000021b047825 */ /* 0x001fd400078e020a */
[----:B------:R-:W-:Y:S04]  /*6e040*/  @P0 STG.E.U16 desc[UR10][R4.64], R12 ;  /* 0x0000000c04000986 */ /* 0x000fe8000c10150a */
[----:B------:R0:W-:Y:S04]  /*6e050*/  STL [R1+0x1e40], R19 ;  /* 0x001e401301007387 */ /* 0x0001e80000100800 */
[----:B0-----:R-:W3:Y:S04]  /*6e060*/  LDL.LU R19, [R1+0x784] ;  /* 0x0007840001137983 */ /* 0x001ee80000300800 */
[----:B------:R0:W-:Y:S04]  /*6e070*/  STL [R1+0x1e3c], R17 ;  /* 0x001e3c1101007387 */ /* 0x0001e80000100800 */
[----:B0-----:R-:W4:Y:S04]  /*6e080*/  LDL R17, [R1+0x30] ;  /* 0x0000300001117983 */ /* 0x001f280000100800 */
[----:B------:R-:W3:Y:S04]  /*6e090*/  LDL.LU R2, [R1+0x794] ;  /* 0x0007940001027983 */ /* 0x000ee80000300800 */
[----:B--2---:R-:W0:Y:S04]  /*6e0a0*/  LDS.128 R12, [R0] ;  /* 0x00000000000c7984 */ /* 0x004e280000000c00 */
[----:B0-----:R0:W-:Y:S04]  /*6e0b0*/  STL [R1+0x1e24], R13 ;  /* 0x001e240d01007387 */ /* 0x0011e80000100800 */
[----:B0-----:R-:W2:Y:S04]  /*6e0c0*/  LDL R13, [R1+0x13f4] ;  /* 0x0013f400010d7983 */ /* 0x001ea80000100800 */
[----:B------:R0:W-:Y:S04]  /*6e0d0*/  STL [R1+0x1e08], R14 ;  /* 0x001e080e01007387 */ /* 0x0001e80000100800 */
[----:B0-----:R-:W4:Y:S04]  /*6e0e0*/  LDL R14, [R1+0x1400] ;  /* 0x00140000010e7983 */ /* 0x001f280000100800 */
[----:B------:R0:W-:Y:S04]  /*6e0f0*/  STL [R1+0x1dec], R15 ;  /* 0x001dec0f01007387 */ /* 0x0001e80000100800 */
[----:B0-----:R-:W3:Y:S01]  /*6e100*/  LDL.LU R15, [R1+0x13fc] ;  /* 0x0013fc00010f7983 */ /* 0x001ee20000300800 */
[----:B------:R-:W-:Y:S01]  /*6e110*/  IMAD.WIDE R4, R27, 0x2, R8 ;  /* 0x000000021b047825 */ /* 0x000fe200078e0208 */
[----:B---3--:R-:W-:-:S13]  /*6e120*/  ISETP.LT.AND P0, PT, R15, UR4, !P6 ;  /* 0x000000040f007c0c */ /* 0x008fda000f701270 */
[----:B------:R0:W-:Y:S04]  /*6e130*/  @P0 STG.E.U16 desc[UR10][R4.64], R12 ;  /* 0x0000000c04000986 */ /* 0x0001e8000c10150a */
[----:B0-----:R-:W3:Y:S01]  /*6e140*/  LDL.LU R5, [R1+0x24] ;  /* 0x0000240001057983 */ /* 0x001ee20000300800 */
[----:B----4-:R-:W-:Y:S02]  /*6e150*/  ISETP.LT.AND P0, PT, R14, UR4, !P6 ;  /* 0x000000040e007c0c */ /* 0x010fe4000f701270 */
[----:B------:R-:W-:Y:S01]  /*6e160*/  PRMT R12, R12, 0x7632, R12 ;  /* 0x000076320c0c7816 */ /* 0x000fe2000000000c */
[----:B------:R0:W-:Y:S01]  /*6e170*/  STL [R1+0x1e38], R6 ;  /* 0x001e380601007387 */ /* 0x0001e20000100800 */
[----:B---3--:R-:W-:Y:S01]  /*6e180*/  ISETP.NE.AND P6, PT, R5, RZ, PT ;  /* 0x000000ff0500720c */ /* 0x008fe20003fc5270 */
[----:B------:R-:W-:-:S02]  /*6e190*/  IMAD.WIDE R4, R27, 0x2, R6 ;  /* 0x000000021b047825 */ /* 0x000fc400078e0206 */
[----:B0-----:R-:W3:Y:S04]  /*6e1a0*/  LDL.LU R6, [R1+0x7b4] ;  /* 0x0007b40001067983 */ /* 0x001ee80000300800 */
[----:B------:R0:W-:Y:S04]  /*6e1b0*/  STL [R1+0x1e34], R7 ;  /* 0x001e340701007387 */ /* 0x0001e80000100800 */
[----:B------:R1:W-:Y:S04]  /*6e1c0*/  @P0 STG.E.U16 desc[UR10][R4.64], R12 ;  /* 0x0000000c04000986 */ /* 0x0003e8000c10150a */
[----:B0-----:R-:W4:Y:S04]  /*6e1d0*/  LDL.LU R7, [R1+0x7e4] ;  /* 0x0007e40001077983 */ /* 0x001f280000300800 */
[----:B------:R-:W4:Y:S04]  /*6e1e0*/  LDL.LU R27, [R1+0x4] ;  /* 0x00000400011b7983 */ /* 0x000f280000300800 */
[----:B-1----:R-:W2:Y:S01]  /*6e1f0*/  LDL R12, [R1+0x13ec] ;  /* 0x0013ec00010c7983 */ /* 0x002ea20000100800 */
[----:B------:R-:W-:Y:S01]  /*6e200*/  ISETP.LT.AND P0, PT, R26, UR4, !P1 ;  /* 0x000000041a007c0c */ /* 0x000fe2000cf01270 */
[----:B------:R-:W-:-:S12]  /*6e210*/  IMAD.WIDE R4, R17, 0x2, R24 ;  /* 0x0000000211047825 */ /* 0x000fd800078e0218 */
[----:B------:R0:W-:Y:S01]  /*6e220*/  @P0 STG.E.U16 desc[UR10][R4.64], R19 ;  /* 0x0000001304000986 */ /* 0x0001e2000c10150a */
[----:B------:R-:W-:Y:S01]  /*6e230*/  ISETP.LT.AND P0, PT, R3, UR4, !P1 ;  /* 0x0000000403007c0c */ /* 0x000fe2000cf01270 */
[----:B0-----:R-:W-:Y:S02]  /*6e240*/  IMAD.MOV.U32 R5, RZ, RZ, R19 ;  /* 0x000000ffff057224 */ /* 0x001fe400078e0013 */
[----:B------:R-:W3:Y:S03]  /*6e250*/  LDL.LU R19, [R1+0x1e40] ;  /* 0x001e400001137983 */ /* 0x000ee60000300800 */
[----:B------:R-:W-:Y:S01]  /*6e260*/  PRMT R0, R5, 0x7632, R0 ;  /* 0x0000763205007816 */ /* 0x000fe20000000000 */
[C---:B------:R-:W-:Y:S01]  /*6e270*/  IMAD.WIDE R4, R17.reuse, 0x2, R22 ;  /* 0x0000000211047825 */ /* 0x040fe200078e0216 */
[----:B------:R0:W-:Y:S05]  /*6e280*/  STL [R1+0x1e2c], R23 ;  /* 0x001e2c1701007387 */ /* 0x0001ea0000100800 */
[----:B------:R1:W-:Y:S04]  /*6e290*/  @P0 STG.E.U16 desc[UR10][R4.64], R0 ;  /* 0x0000000004000986 */ /* 0x0003e8000c10150a */
[----:B0-----:R-:W4:Y:S01]  /*6e2a0*/  LDL.LU R23, [R1+0x7d4] ;  /* 0x0007d40001177983 */ /* 0x001f220000300800 */
[----:B-1----:R-:W-:-:S03]  /*6e2b0*/  IMAD.WIDE R4, R17, 0x2, R20 ;  /* 0x0000000211047825 */ /* 0x002fc600078e0214 */
[----:B------:R-:W4:Y:S04]  /*6e2c0*/  LDL.LU R17, [R1+0x1e3c] ;  /* 0x001e3c0001117983 */ /* 0x000f280000300800 */
[----:B------:R0:W-:Y:S04]  /*6e2d0*/  STL [R1+0x1e30], R21 ;  /* 0x001e301501007387 */ /* 0x0001e80000100800 */
[----:B0-----:R-:W3:Y:S01]  /*6e2e0*/  LDL.LU R21, [R1+0x30] ;  /* 0x0000300001157983 */ /* 0x001ee20000300800 */
[----:B------:R-:W-:Y:S02]  /*6e2f0*/  PRMT R0, R2, 0x7632, R0 ;  /* 0x0000763202007816 */ /* 0x000fe40000000000 */
[----:B--2---:R-:W-:-:S13]  /*6e300*/  ISETP.LT.AND P0, PT, R12, UR4, !P1 ;  /* 0x000000040c007c0c */ /* 0x004fda000cf01270 */
[----:B------:R0:W-:Y:S04]  /*6e310*/  @P0 STG.E.U16 desc[UR10][R4.64], R2 ;  /* 0x0000000204000986 */ /* 0x0001e8000c10150a */
[----:B0-----:R-:W2:Y:S01]  /*6e320*/  LDL.LU R2, [R1+0x7a4] ;  /* 0x0007a40001027983 */ /* 0x001ea20000300800 */
[----:B------:R-:W-:Y:S01]  /*6e330*/  ISETP.LT.AND P0, PT, R29, UR4, !P1 ;  /* 0x000000041d007c0c */ /* 0x000fe2000cf01270 */
[----:B---3--:R-:W-:-:S12]  /*6e340*/  IMAD.WIDE R4, R21, 0x2, R18 ;  /* 0x0000000215047825 */ /* 0x008fd800078e0212 */
[----:B------:R4:W-:Y:S01]  /*6e350*/  @P0 STG.E.U16 desc[UR10][R4.64], R0 ;  /* 0x0000000004000986 */ /* 0x0009e2000c10150a */
[----:B------:R-:W-:Y:S01]  /*6e360*/  ISETP.LT.AND P0, PT, R13, UR4, !P1 ;  /* 0x000000040d007c0c */ /* 0x000fe2000cf01270 */
[----:B----4-:R-:W-:-:S12]  /*6e370*/  IMAD.WIDE R4, R21, 0x2, R16 ;  /* 0x0000000215047825 */ /* 0x010fd800078e0210 */
[----:B------:R0:W-:Y:S01]  /*6e380*/  @P0 STG.E.U16 desc[UR10][R4.64], R6 ;  /* 0x0000000604000986 */ /* 0x0001e2000c10150a */
[----:B------:R-:W-:Y:S01]  /*6e390*/  ISETP.LT.AND P0, PT, R28, UR4, !P1 ;  /* 0x000000041c007c0c */ /* 0x000fe2000cf01270 */
[----:B0-----:R-:W-:-:S05]  /*6e3a0*/  IMAD.MOV.U32 R5, RZ, RZ, R6 ;  /* 0x000000ffff057224 */ /* 0x001fca00078e0006 */
[----:B------:R-:W-:Y:S01]  /*6e3b0*/  PRMT R0, R5, 0x7632, R0 ;  /* 0x0000763205007816 */ /* 0x000fe20000000000 */
[----:B------:R-:W-:-:S06]  /*6e3c0*/  IMAD.WIDE R4, R21, 0x2, R10 ;  /* 0x0000000215047825 */ /* 0x000fcc00078e020a */
[----:B------:R0:W-:Y:S01]  /*6e3d0*/  @P0 STG.E.U16 desc[UR10][R4.64], R0 ;  /* 0x0000000004000986 */ /* 0x0001e2000c10150a */
[----:B------:R-:W-:Y:S01]  /*6e3e0*/  ISETP.LT.AND P0, PT, R15, UR4, !P1 ;  /* 0x000000040f007c0c */ /* 0x000fe2000cf01270 */
[----:B0-----:R-:W-:Y:S01]  /*6e3f0*/  IMAD.WIDE R4, R21, 0x2, R8 ;  /* 0x0000000215047825 */ /* 0x001fe200078e0208 */
[----:B------:R-:W-:-:S11]  /*6e400*/  PRMT R0, R7, 0x7632, R0 ;  /* 0x0000763207007816 */ /* 0x000fd60000000000 */
[----:B------:R-:W-:Y:S04]  /*6e410*/  @P0 STG.E.U16 desc[UR10][R4.64], R7 ;  /* 0x0000000704000986 */ /* 0x000fe8000c10150a */
[----:B--2---:R0:W-:Y:S04]  /*6e420*/  STL [R1+0x1e28], R2 ;  /* 0x001e280201007387 */ /* 0x0041e80000100800 */
[----:B0-----:R-:W2:Y:S04]  /*6e430*/  LDL.LU R2, [R1+0x7c4] ;  /* 0x0007c40001027983 */ /* 0x001ea80000300800 */
[----:B------:R-:W3:Y:S04]  /*6e440*/  LDL.LU R6, [R1+0x1e38] ;  /* 0x001e380001067983 */ /* 0x000ee80000300800 */
[----:B------:R-:W3:Y:S01]  /*6e450*/  LDL.LU R7, [R1+0x1e34] ;  /* 0x001e340001077983 */ /* 0x000ee20000300800 */
[----:B------:R-:W-:-:S02]  /*6e460*/  ISETP.LT.AND P1, PT, R14, UR4, !P1 ;  /* 0x000000040e007c0c */ /* 0x000fc4000cf21270 */
[----:B------:R-:W-:Y:S01]  /*6e470*/  ISETP.LT.AND P0, PT, R26, UR4, !P2 ;  /* 0x000000041a007c0c */ /* 0x000fe2000d701270 */
[----:B---3--:R-:W-:Y:S02]  /*6e480*/  IMAD.WIDE R4, R21, 0x2, R6 ;  /* 0x0000000215047825 */ /* 0x008fe400078e0206 */
[----:B------:R-:W3:Y:S08]  /*6e490*/  LDL.LU R21, [R1+0x1e30] ;  /* 0x001e300001157983 */ /* 0x000ef00000300800 */
[----:B------:R0:W-:Y:S02]  /*6e4a0*/  @P1 STG.E.U16 desc[UR10][R4.64], R0 ;  /* 0x0000000004001986 */ /* 0x0001e4000c10150a */
[----:B0-----:R-:W-:Y:S01]  /*6e4b0*/  IMAD.WIDE R4, R27, 0x2, R24 ;  /* 0x000000021b047825 */ /* 0x001fe200078e0218 */
[----:B------:R-:W-:-:S04]  /*6e4c0*/  PRMT R0, R23, 0x7632, R0 ;  /* 0x0000763217007816 */ /* 0x000fc80000000000 */
[----:B------:R0:W-:Y:S04]  /*6e4d0*/  @P0 STG.E.U16 desc[UR10][R4.64], R23 ;  /* 0x0000001704000986 */ /* 0x0001e8000c10150a */
[----:B0-----:R-:W4:Y:S01]  /*6e4e0*/  LDL.LU R23, [R1+0x1e2c] ;  /* 0x001e2c0001177983 */ /* 0x001f220000300800 */
[----:B------:R-:W-:Y:S02]  /*6e4f0*/  ISETP.LT.AND P1, PT, R3, UR4, !P2 ;  /* 0x0000000403007c0c */ /* 0x000fe4000d721270 */
[----:B------:R-:W-:Y:S02]  /*6e500*/  ISETP.LT.AND P0, PT, R12, UR4, !P2 ;  /* 0x000000040c007c0c */ /* 0x000fe4000d701270 */
[----:B------:R-:W2:Y:S01]  /*6e510*/  LDL R12, [R1+0x34] ;  /* 0x00003400010c7983 */ /* 0x000ea20000100800 */
[----:B----4-:R-:W-:-:S08]  /*6e520*/  IMAD.WIDE R4, R27, 0x2, R22 ;  /* 0x000000021b047825 */ /* 0x010fd000078e0216 */
[----:B------:R3:W-:Y:S01]  /*6e530*/  @P1 STG.E.U16 desc[UR10][R4.64], R0 ;  /* 0x0000000004001986 */ /* 0x0007e2000c10150a */
[----:B------:R-:W-:-:S03]  /*6e540*/  ISETP.LT.AND P1, PT, R29, UR4, !P2 ;  /* 0x000000041d007c0c */ /* 0x000fc6000d721270 */
[----:B------:R-:W4:Y:S01]  /*6e550*/  LDL.LU R29, [R1+0x788] ;  /* 0x00078800011d7983 */ /* 0x000f220000300800 */
[----:B---3--:R-:W-:Y:S01]  /*6e560*/  IMAD.WIDE R4, R27, 0x2, R20 ;  /* 0x000000021b047825 */ /* 0x008fe200078e0214 */
[----:B--2---:R-:W-:-:S04]  /*6e570*/  PRMT R0, R2, 0x7632, R0 ;  /* 0x0000763202007816 */ /* 0x004fc80000000000 */
[----:B------:R0:W-:Y:S04]  /*6e580*/  @P0 STG.E.U16 desc[UR10][R4.64], R2 ;  /* 0x0000000204000986 */ /* 0x0001e8000c10150a */
[----:B0-----:R-:W2:Y:S01]  /*6e590*/  LDL.LU R2, [R1+0x1e28] ;  /* 0x001e280001027983 */ /* 0x001ea20000300800 */
[----:B------:R-:W-:Y:S01]  /*6e5a0*/  ISETP.LT.AND P0, PT, R13, UR4, !P2 ;  /* 0x000000040d007c0c */ /* 0x000fe2000d701270 */
[C---:B------:R-:W-:Y:S02]  /*6e5b0*/  IMAD.WIDE R4, R27.reuse, 0x2, R18 ;  /* 0x000000021b047825 */ /* 0x040fe400078e0212 */
[----:B------:R-:W3:Y:S04]  /*6e5c0*/  LDL.LU R13, [R1+0x1e24] ;  /* 0x001e2400010d7983 */ /* 0x000ee80000300800 */
[----:B------:R0:W-:Y:S01]  /*6e5d0*/  @P1 STG.E.U16 desc[UR10][R4.64], R0 ;  /* 0x0000000004001986 */ /* 0x0001e2000c10150a */
[----:B------:R-:W-:Y:S01]  /*6e5e0*/  ISETP.LT.AND P1, PT, R28, UR4, !P2 ;  /* 0x000000041c007c0c */ /* 0x000fe2000d721270 */
[----:B0-----:R-:W-:-:S05]  /*6e5f0*/  IMAD.WIDE R4, R27, 0x2, R16 ;  /* 0x000000021b047825 */ /* 0x001fca00078e0210 */
[----:B--2---:R0:W-:Y:S01]  /*6e600*/  @P0 STG.E.U16 desc[UR10][R4.64], R2 ;  /* 0x0000000204000986 */ /* 0x0041e2000c10150a */
[----:B------:R-:W-:Y:S01]  /*6e610*/  PRMT R0, R2, 0x7632, R0 ;  /* 0x0000763202007816 */ /* 0x000fe20000000000 */
[C---:B0-----:R-:W-:Y:S02]  /*6e620*/  IMAD.WIDE R4, R27.reuse, 0x2, R10 ;  /* 0x000000021b047825 */ /* 0x041fe400078e020a */
[----:B------:R-:W2:Y:S04]  /*6e630*/  LDL.LU R2, [R1+0x798] ;  /* 0x0007980001027983 */ /* 0x000ea80000300800 */
[----:B------:R0:W-:Y:S04]  /*6e640*/  @P1 STG.E.U16 desc[UR10][R4.64], R0 ;  /* 0x0000000004001986 */ /* 0x0001e8000c10150a */
[----:B------:R1:W-:Y:S01]  /*6e650*/  STL [R1+0x1e20], R9 ;  /* 0x001e200901007387 */ /* 0x0003e20000100800 */
[----:B0-----:R-:W-:-:S03]  /*6e660*/  IMAD.WIDE R4, R27, 0x2, R8 ;  /* 0x000000021b047825 */ /* 0x001fc600078e0208 */
[----:B-1----:R-:W2:Y:S04]  /*6e670*/  LDL.LU R9, [R1+0x7b8] ;  /* 0x0007b80001097983 */ /* 0x002ea80000300800 */
[----:B------:R-:W2:Y:S01]  /*6e680*/  LDL.LU R28, [R1+0x7d8] ;  /* 0x0007d800011c7983 */ /* 0x000ea20000300800 */
[----:B------:R-:W-:Y:S02]  /*6e690*/  ISETP.LT.AND P0, PT, R15, UR4, !P2 ;  /* 0x000000040f007c0c */ /* 0x000fe4000d701270 */
[----:B------:R-:W-:Y:S02]  /*6e6a0*/  ISETP.LT.AND P2, PT, R14, UR4, !P2 ;  /* 0x000000040e007c0c */ /* 0x000fe4000d741270 */
[----:B------:R-:W-:Y:S01]  /*6e6b0*/  ISETP.LT.AND P1, PT, R26, UR4, !P3 ;  /* 0x000000041a007c0c */ /* 0x000fe2000df21270 */
[----:B------:R-:W-:Y:S01]  /*6e6c0*/  IMAD.WIDE R26, R27, 0x2, R6 ;  /* 0x000000021b1a7825 */ /* 0x000fe200078e0206 */
[----:B---3--:R-:W-:-:S07]  /*6e6d0*/  PRMT R0, R13, 0x7632, R0 ;  /* 0x000076320d007816 */ /* 0x008fce0000000000 */
[----:B------:R0:W-:Y:S04]  /*6e6e0*/  @P0 STG.E.U16 desc[UR10][R4.64], R13 ;  /* 0x0000000d04000986 */ /* 0x0001e8000c10150a */
[----:B------:R4:W-:Y:S01]  /*6e6f0*/  @P2 STG.E.U16 desc[UR10][R26.64], R0 ;  /* 0x000000001a002986 */ /* 0x0009e2000c10150a */
[----:B0-----:R-:W-:Y:S01]  /*6e700*/  IMAD.WIDE R4, R12, 0x2, R24 ;  /* 0x000000020c047825 */ /* 0x001fe200078e0218 */
[----:B----4-:R-:W-:-:S04]  /*6e710*/  PRMT R0, R29, 0x7632, R0 ;  /* 0x000076321d007816 */ /* 0x010fc80000000000 */
[----:B------:R-:W-:Y:S04]  /*6e720*/  @P1 STG.E.U16 desc[UR10][R4.64], R29 ;  /* 0x0000001d04001986 */ /* 0x000fe8000c10150a */
[----:B--2---:R0:W-:Y:S04]  /*6e730*/  STL [R1+0x1e18], R28 ;  /* 0x001e181c01007387 */ /* 0x0041e80000100800 */
[----:B0-----:R-:W2:Y:S04]  /*6e740*/  LDL R28, [R1+0x13e0] ;  /* 0x0013e000011c7983 */ /* 0x001ea80000100800 */
[----:B------:R-:W3:Y:S04]  /*6e750*/  LDL.LU R26, [R1+0x7e8] ;  /* 0x0007e800011a7983 */ /* 0x000ee80000300800 */
[----:B------:R-:W4:Y:S04]  /*6e760*/  LDL R27, [R1+0x13ec] ;  /* 0x0013ec00011b7983 */ /* 0x000f280000100800 */
[----:B------:R-:W2:Y:S04]  /*6e770*/  LDL.LU R29, [R1+0x7c8] ;  /* 0x0007c800011d7983 */ /* 0x000ea80000300800 */
[----:B--2---:R0:W-:Y:S04]  /*6e780*/  STL [R1+0x1e10], R29 ;  /* 0x001e101d01007387 */ /* 0x0041e80000100800 */
[----:B0-----:R-:W2:Y:S01]  /*6e790*/  LDL R29, [R1+0x13f0] ;  /* 0x0013f000011d7983 */ /* 0x001ea20000100800 */
[----:B------:R-:W-:-:S02]  /*6e7a0*/  ISETP.LT.AND P0, PT, R3, UR4, !P3 ;  /* 0x0000000403007c0c */ /* 0x000fc4000df01270 */
[----:B----4-:R-:W-:Y:S02]  /*6e7b0*/  ISETP.LT.AND P2, PT, R27, UR4, !P3 ;  /* 0x000000041b007c0c */ /* 0x010fe4000df41270 */
[----:B--2---:R-:W-:Y:S01]  /*6e7c0*/  ISETP.LT.AND P1, PT, R29, UR4, !P3 ;  /* 0x000000041d007c0c */ /* 0x004fe2000df21270 */
[----:B------:R0:W-:Y:S04]  /*6e7d0*/  STL [R1+0x1e1c], R29 ;  /* 0x001e1c1d01007387 */ /* 0x0001e80000100800 */
[----:B0-----:R-:W2:Y:S01]  /*6e7e0*/  LDL.LU R29, [R1+0x34] ;  /* 0x00003400011d7983 */ /* 0x001ea20000300800 */
[----:B------:R-:W-:-:S05]  /*6e7f0*/  IMAD.WIDE R4, R12, 0x2, R22 ;  /* 0x000000020c047825 */ /* 0x000fca00078e0216 */
[----:B------:R-:W-:Y:S01]  /*6e800*/  @P0 STG.E.U16 desc[UR10][R4.64], R0 ;  /* 0x0000000004000986 */ /* 0x000fe2000c10150a */
[----:B--2---:R-:W-:-:S05]  /*6e810*/  IMAD.WIDE R12, R29, 0x2, R20 ;  /* 0x000000021d0c7825 */ /* 0x004fca00078e0214 */
[----:B------:R0:W-:Y:S04]  /*6e820*/  @P2 STG.E.U16 desc[UR10][R12.64], R2 ;  /* 0x000000020c002986 */ /* 0x0001e8000c10150a */
[----:B0-----:R-:W2:Y:S01]  /*6e830*/  LDL R12, [R1+0x13f4] ;  /* 0x0013f400010c7983 */ /* 0x001ea20000100800 */
[----:B------:R-:W-:Y:S01]  /*6e840*/  PRMT R0, R2, 0x7632, R0 ;  /* 0x0000763202007816 */ /* 0x000fe20000000000 */
[C---:B------:R-:W-:Y:S02]  /*6e850*/  IMAD.WIDE R4, R29.reuse, 0x2, R18 ;  /* 0x000000021d047825 */ /* 0x040fe400078e0212 */
[----:B------:R-:W4:Y:S04]  /*6e860*/  LDL R13, [R1+0x13f8] ;  /* 0x0013f800010d7983 */ /* 0x000f280000100800 */
[----:B------:R0:W-:Y:S04]  /*6e870*/  @P1 STG.E.U16 desc[UR10][R4.64], R0 ;  /* 0x0000000004001986 */ /* 0x0001e8000c10150a */
[----:B------:R-:W3:Y:S01]  /*6e880*/  LDL.LU R2, [R1+0x7a8] ;  /* 0x0007a80001027983 */ /* 0x000ee20000300800 */
[----:B0-----:R-:W-:Y:S01]  /*6e890*/  IMAD.WIDE R4, R29, 0x2, R16 ;  /* 0x000000021d047825 */ /* 0x001fe200078e0210 */
[----:B------:R-:W-:-:S02]  /*6e8a0*/  PRMT R0, R9, 0x7632, R0 ;  /* 0x0000763209007816 */ /* 0x000fc40000000000 */
[----:B--2---:R-:W-:-:S13]  /*6e8b0*/  ISETP.LT.AND P0, PT, R12, UR4, !P3 ;  /* 0x000000040c007c0c */ /* 0x004fda000df01270 */
[----:B------:R0:W-:Y:S04]  /*6e8c0*/  @P0 STG.E.U16 desc[UR10][R4.64], R9 ;  /* 0x0000000904000986 */ /* 0x0001e8000c10150a */
[----:B0-----:R-:W2:Y:S01]  /*6e8d0*/  LDL.LU R9, [R1+0x1e20] ;  /* 0x001e200001097983 */ /* 0x001ea20000300800 */
[----:B----4-:R-:W-:Y:S01]  /*6e8e0*/  ISETP.LT.AND P2, PT, R13, UR4, !P3 ;  /* 0x000000040d007c0c */ /* 0x010fe2000df41270 */
[----:B------:R-:W-:Y:S01]  /*6e8f0*/  IMAD.WIDE R12, R29, 0x2, R10 ;  /* 0x000000021d0c7825 */ /* 0x000fe200078e020a */
[----:B------:R-:W-:-:S11]  /*6e900*/  ISETP.LT.AND P0, PT, R3, UR4, !P4 ;  /* 0x0000000403007c0c */ /* 0x000fd6000e701270 */
[----:B------:R0:W-:Y:S01]  /*6e910*/  @P2 STG.E.U16 desc[UR10][R12.64], R0 ;  /* 0x000000000c002986 */ /* 0x0001e2000c10150a */
[----:B------:R-:W-:Y:S01]  /*6e920*/  ISETP.LT.AND P2, PT, R28, UR4, !P4 ;  /* 0x000000041c007c0c */ /* 0x000fe2000e741270 */
[----:B0-----:R-:W-:-:S04]  /*6e930*/  IMAD.WIDE R12, R29, 0x2, R6 ;  /* 0x000000021d0c7825 */ /* 0x001fc800078e0206 */
[----:B--2---:R-:W-:Y:S02]  /*6e940*/  IMAD.WIDE R4, R29, 0x2, R8 ;  /* 0x000000021d047825 */ /* 0x004fe400078e0208 */
[----:B------:R-:W2:Y:S04]  /*6e950*/  LDL.LU R29, [R1+0x1e1c] ;  /* 0x001e1c00011d7983 */ /* 0x000ea80000300800 */
[----:B------:R-:W4:Y:S04]  /*6e960*/  LDL.LU R28, [R1+0x1e18] ;  /* 0x001e1800011c7983 */ /* 0x000f280000300800 */
[----:B------:R-:W4:Y:S01]  /*6e970*/  LDL.LU R3, [R1+0x1e14] ;  /* 0x001e140001037983 */ /* 0x000f220000300800 */
[----:B------:R-:W-:-:S02]  /*6e980*/  ISETP.LT.AND P1, PT, R15, UR4, !P3 ;  /* 0x000000040f007c0c */ /* 0x000fc4000df21270 */
[----:B------:R-:W-:Y:S02]  /*6e990*/  ISETP.LT.AND P3, PT, R14, UR4, !P3 ;  /* 0x000000040e007c0c */ /* 0x000fe4000df61270 */
[----:B---3--:R-:W-:-:S09]  /*6e9a0*/  PRMT R0, R26, 0x7632, R0 ;  /* 0x000076321a007816 */ /* 0x008fd20000000000 */
[----:B------:R4:W-:Y:S04]  /*6e9b0*/  @P1 STG.E.U16 desc[UR10][R4.64], R26 ;  /* 0x0000001a04001986 */ /* 0x0009e8000c10150a */
[----:B------:R0:W-:Y:S01]  /*6e9c0*/  @P3 STG.E.U16 desc[UR10][R12.64], R0 ;  /* 0x000000000c003986 */ /* 0x0001e2000c10150a */
[----:B--2---:R-:W-:-:S03]  /*6e9d0*/  ISETP.LT.AND P3, PT, R29, UR4, !P4 ;  /* 0x000000041d007c0c */ /* 0x004fc6000e761270 */
[----:B------:R-:W2:Y:S01]  /*6e9e0*/  LDL.LU R29, [R1+0x1e10] ;  /* 0x001e1000011d7983 */ /* 0x000ea20000300800 */
[----:B----4-:R-:W-:Y:S01]  /*6e9f0*/  IMAD.WIDE R4, R3, 0x2, R24 ;  /* 0x0000000203047825 */ /* 0x010fe200078e0218 */
[----:B0-----:R-:W-:-:S04]  /*6ea00*/  PRMT R0, R28, 0x7632, R0 ;  /* 0x000076321c007816 */ /* 0x001fc80000000000 */
[----:B------:R0:W-:Y:S04]  /*6ea10*/  @P2 STG.E.U16 desc[UR10][R4.64], R28 ;  /* 0x0000001c04002986 */ /* 0x0001e8000c10150a */
[----:B0-----:R-:W3:Y:S01]  /*6ea20*/  LDL.LU R28, [R1+0x1e0c] ;  /* 0x001e0c00011c7983 */ /* 0x001ee20000300800 */
[----:B------:R-:W-:Y:S01]  /*6ea30*/  ISETP.LT.AND P1, PT, R27, UR4, !P4 ;  /* 0x000000041b007c0c */ /* 0x000fe2000e721270 */
[C---:B------:R-:W-:Y:S02]  /*6ea40*/  IMAD.WIDE R12, R3.reuse, 0x2, R22 ;  /* 0x00000002030c7825 */ /* 0x040fe400078e0216 */
[----:B------:R-:W4:Y:S02]  /*6ea50*/  LDL R4, [R1+0x13f4] ;  /* 0x0013f40001047983 */ /* 0x000f240000100800 */
[----:B------:R-:W-:-:S02]  /*6ea60*/  IMAD.WIDE R26, R3, 0x2, R20 ;  /* 0x00000002031a7825 */ /* 0x000fc400078e0214 */
[----:B------:R-:W-:Y:S04]  /*6ea70*/  @P0 STG.E.U16 desc[UR10][R12.64], R0 ;  /* 0x000000000c000986 */ /* 0x000fe8000c10150a */
[----:B------:R-:W4:Y:S04]  /*6ea80*/  LDL R5, [R1+0x13f8] ;  /* 0x0013f80001057983 */ /* 0x000f280000100800 */
[----:B--2---:R0:W-:Y:S01]  /*6ea90*/  @P1 STG.E.U16 desc[UR10][R26.64], R29 ;  /* 0x0000001d1a001986 */ /* 0x0041e2000c10150a */
[----:B---3--:R-:W-:-:S03]  /*6eaa0*/  PRMT R28, R29, 0x7632, R28 ;  /* 0x000076321d1c7816 */ /* 0x008fc6000000001c */
[----:B0-----:R-:W2:Y:S01]  /*6eab0*/  LDL.LU R29, [R1+0x79c] ;  /* 0x00079c00011d7983 */ /* 0x001ea20000300800 */
[----:B----4-:R-:W-:Y:S01]  /*6eac0*/  ISETP.LT.AND P2, PT, R4, UR4, !P4 ;  /* 0x0000000404007c0c */ /* 0x010fe2000e741270 */
[----:B------:R-:W-:Y:S01]  /*6ead0*/  IMAD.WIDE R26, R3, 0x2, R18 ;  /* 0x00000002031a7825 */ /* 0x000fe200078e0212 */
[----:B------:R-:W-:-:S03]  /*6eae0*/  ISETP.LT.AND P1, PT, R15, UR4, !P4 ;  /* 0x000000040f007c0c */ /* 0x000fc6000e721270 */
[----:B------:R-:W-:Y:S01]  /*6eaf0*/  IMAD.WIDE R12, R3, 0x2, R16 ;  /* 0x00000002030c7825 */ /* 0x000fe200078e0210 */
[----:B------:R-:W-:Y:S01]  /*6eb00*/  @P3 STG.E.U16 desc[UR10][R26.64], R28 ;  /* 0x0000001c1a003986 */ /* 0x000fe2000c10150a */
[----:B------:R-:W-:Y:S02]  /*6eb10*/  ISETP.LT.AND P0, PT, R5, UR4, !P4 ;  /* 0x0000000405007c0c */ /* 0x000fe4000e701270 */
[----:B------:R-:W-:Y:S02]  /*6eb20*/  ISETP.LT.AND P4, PT, R14, UR4, !P4 ;  /* 0x000000040e007c0c */ /* 0x000fe4000e781270 */
[----:B------:R-:W-:Y:S02]  /*6eb30*/  PRMT R0, R2, 0x7632, R0 ;  /* 0x0000763202007816 */ /* 0x000fe40000000000 */
[----:B------:R0:W-:Y:S02]  /*6eb40*/  @P2 STG.E.U16 desc[UR10][R12.64], R2 ;  /* 0x000000020c002986 */ /* 0x0001e4000c10150a */
[----:B0-----:R-:W-:-:S02]  /*6eb50*/  IMAD.WIDE R12, R3, 0x2, R8 ;  /* 0x00000002030c7825 */ /* 0x001fc400078e0208 */
[----:B--2---:R0:W-:Y:S04]  /*6eb60*/  STL [R1+0x1e00], R29 ;  /* 0x001e001d01007387 */ /* 0x0041e80000100800 */
[----:B0-----:R-:W2:Y:S04]  /*6eb70*/  LDL R29, [R1+0x13f4] ;  /* 0x0013f400011d7983 */ /* 0x001ea80000100800 */
[----:B------:R-:W3:Y:S04]  /*6eb80*/  LDL.LU R14, [R1+0x1e08] ;  /* 0x001e0800010e7983 */ /* 0x000ee80000300800 */
[----:B------:R-:W4:Y:S04]  /*6eb90*/  LDL R26, [R1+0x13ec] ;  /* 0x0013ec00011a7983 */ /* 0x000f280000100800 */
[----:B------:R-:W2:Y:S04]  /*6eba0*/  LDL.LU R27, [R1+0x78c] ;  /* 0x00078c00011b7983 */ /* 0x000ea80000300800 */
[----:B------:R-:W4:Y:S04]  /*6ebb0*/  LDL.LU R28, [R1+0x13e0] ;  /* 0x0013e000011c7983 */ /* 0x000f280000300800 */
[----:B------:R-:W2:Y:S04]  /*6ebc0*/  LDL.LU R2, [R1+0x1e04] ;  /* 0x001e040001027983 */ /* 0x000ea80000300800 */
[----:B------:R0:W-:Y:S04]  /*6ebd0*/  STL [R1+0x1dfc], R8 ;  /* 0x001dfc0801007387 */ /* 0x0001e80000100800 */
[----:B0-----:R-:W2:Y:S01]  /*6ebe0*/  LDL.LU R8, [R1+0x13e8] ;  /* 0x0013e80001087983 */ /* 0x001ea20000300800 */
[----:B------:R-:W-:-:S03]  /*6ebf0*/  IMAD.WIDE R4, R3, 0x2, R10 ;  /* 0x0000000203047825 */ /* 0x000fc600078e020a */
[----:B------:R0:W-:Y:S04]  /*6ec00*/  STL [R1+0x1df8], R9 ;  /* 0x001df80901007387 */ /* 0x0001e80000100800 */
[----:B------:R1:W-:Y:S04]  /*6ec10*/  @P0 STG.E.U16 desc[UR10][R4.64], R0 ;  /* 0x0000000004000986 */ /* 0x0003e8000c10150a */
[----:B0-----:R-:W2:Y:S01]  /*6ec20*/  LDL.LU R9, [R1+0x7bc] ;  /* 0x0007bc0001097983 */ /* 0x001ea20000300800 */
[----:B-1----:R-:W-:Y:S01]  /*6ec30*/  IMAD.WIDE R4, R3, 0x2, R6 ;  /* 0x0000000203047825 */ /* 0x002fe200078e0206 */
[----:B---3--:R-:W-:-:S02]  /*6ec40*/  PRMT R0, R14, 0x7632, R0 ;  /* 0x000076320e007816 */ /* 0x008fc40000000000 */
[----:B------:R0:W-:Y:S01]  /*6ec50*/  @P1 STG.E.U16 desc[UR10][R12.64], R14 ;  /* 0x0000000e0c001986 */ /* 0x0001e2000c10150a */
[----:B----4-:R-:W-:-:S03]  /*6ec60*/  ISETP.LT.AND P3, PT, R28, UR4, !P5 ;  /* 0x000000041c007c0c */ /* 0x010fc6000ef61270 */
[----:B0-----:R-:W3:Y:S01]  /*6ec70*/  LDL.LU R14, [R1+0x1400] ;  /* 0x00140000010e7983 */ /* 0x001ee20000300800 */
[----:B--2---:R-:W-:-:S03]  /*6ec80*/  IMAD.WIDE R12, R2, 0x2, R24 ;  /* 0x00000002020c7825 */ /* 0x004fc600078e0218 */
[----:B------:R0:W-:Y:S04]  /*6ec90*/  STL [R1+0x1df4], R24 ;  /* 0x001df41801007387 */ /* 0x0001e80000100800 */
[----:B------:R1:W-:Y:S04]  /*6eca0*/  @P4 STG.E.U16 desc[UR10][R4.64], R0 ;  /* 0x0000000004004986 */ /* 0x0003e8000c10150a */
[----:B0-----:R-:W2:Y:S01]  /*6ecb0*/  LDL.LU R24, [R1+0x13f0] ;  /* 0x0013f00001187983 */ /* 0x001ea20000300800 */
[----:B------:R-:W-:-:S03]  /*6ecc0*/  ISETP.LT.AND P0, PT, R8, UR4, !P5 ;  /* 0x0000000408007c0c */ /* 0x000fc6000ef01270 */
[----:B------:R0:W-:Y:S01]  /*6ecd0*/  STL [R1+0x1df0], R25 ;  /* 0x001df01901007387 */ /* 0x0001e20000100800 */
[----:B-1----:R-:W-:Y:S01]  /*6ece0*/  PRMT R0, R27, 0x7632, R0 ;  /* 0x000076321b007816 */ /* 0x002fe20000000000 */
[----:B------:R-:W-:Y:S02]  /*6ecf0*/  IMAD.WIDE R4, R2, 0x2, R22 ;  /* 0x0000000202047825 */ /* 0x000fe400078e0216 */
[----:B------:R-:W-:Y:S01]  /*6ed00*/  @P3 STG.E.U16 desc[UR10][R12.64], R27 ;  /* 0x0000001b0c003986 */ /* 0x000fe2000c10150a */
[----:B------:R-:W-:-:S03]  /*6ed10*/  ISETP.LT.AND P3, PT, R29, UR4, !P5 ;  /* 0x000000041d007c0c */ /* 0x000fc6000ef61270 */
[----:B0-----:R-:W4:Y:S04]  /*6ed20*/  LDL.LU R25, [R1+0x7ec] ;  /* 0x0007ec0001197983 */ /* 0x001f280000300800 */
[----:B------:R-:W3:Y:S04]  /*6ed30*/  LDL.LU R29, [R1+0x1e00] ;  /* 0x001e0000011d7983 */ /* 0x000ee80000300800 */
[----:B------:R0:W-:Y:S04]  /*6ed40*/  @P0 STG.E.U16 desc[UR10][R4.64], R0 ;  /* 0x0000000004000986 */ /* 0x0001e8000c10150a */
[----:B0-----:R-:W4:Y:S01]  /*6ed50*/  LDL R5, [R1+0x13f8] ;  /* 0x0013f80001057983 */ /* 0x001f220000100800 */
[----:B------:R-:W-:Y:S01]  /*6ed60*/  ISETP.LT.AND P1, PT, R26, UR4, !P5 ;  /* 0x000000041a007c0c */ /* 0x000fe2000ef21270 */
[----:B------:R-:W-:Y:S01]  /*6ed70*/  IMAD.WIDE R12, R2, 0x2, R20 ;  /* 0x00000002020c7825 */ /* 0x000fe200078e0214 */
[----:B------:R-:W-:-:S02]  /*6ed80*/  ISETP.LT.AND P0, PT, R28, UR4, !P6 ;  /* 0x000000041c007c0c */ /* 0x000fc4000f701270 */
[----:B------:R-:W4:Y:S01]  /*6ed90*/  LDL.LU R28, [R1+0x7cc] ;  /* 0x0007cc00011c7983 */ /* 0x000f220000300800 */
[----:B------:R-:W-:Y:S01]  /*6eda0*/  IMAD.WIDE R26, R2, 0x2, R18 ;  /* 0x00000002021a7825 */ /* 0x000fe200078e0212 */
[----:B------:R-:W-:Y:S02]  /*6edb0*/  PRMT R0, R9, 0x7632, R0 ;  /* 0x0000763209007816 */ /* 0x000fe40000000000 */
[----:B--2---:R-:W-:Y:S02]  /*6edc0*/  ISETP.LT.AND P2, PT, R24, UR4, !P5 ;  /* 0x0000000418007c0c */ /* 0x004fe4000ef41270 */
[----:B---3--:R-:W-:-:S03]  /*6edd0*/  PRMT R3, R29, 0x7632, R3 ;  /* 0x000076321d037816 */ /* 0x008fc60000000003 */
[----:B------:R0:W-:Y:S08]  /*6ede0*/  @P1 STG.E.U16 desc[UR10][R12.64], R29 ;  /* 0x0000001d0c001986 */ /* 0x0001f0000c10150a */
[----:B------:R1:W-:Y:S01]  /*6edf0*/  @P2 STG.E.U16 desc[UR10][R26.64], R3 ;  /* 0x000000031a002986 */ /* 0x0003e2000c10150a */
[----:B------:R-:W-:-:S03]  /*6ee00*/  ISETP.LT.AND P2, PT, R8, UR4, !P6 ;  /* 0x0000000408007c0c */ /* 0x000fc6000f741270 */
[----:B0-----:R-:W2:Y:S01]  /*6ee10*/  LDL.LU R29, [R1+0x7ac] ;  /* 0x0007ac00011d7983 */ /* 0x001ea20000300800 */
[----:B----4-:R-:W-:Y:S01]  /*6ee20*/  ISETP.LT.AND P4, PT, R5, UR4, !P5 ;  /* 0x0000000405007c0c */ /* 0x010fe2000ef81270 */
[C---:B------:R-:W-:Y:S02]  /*6ee30*/  IMAD.WIDE R4, R2.reuse, 0x2, R16 ;  /* 0x0000000202047825 */ /* 0x040fe400078e0210 */
[----:B-1----:R-:W3:Y:S04]  /*6ee40*/  LDL.LU R3, [R1+0x13ec] ;  /* 0x0013ec0001037983 */ /* 0x002ee80000300800 */
[----:B------:R-:W4:Y:S04]  /*6ee50*/  LDL.LU R26, [R1+0x7dc] ;  /* 0x0007dc00011a7983 */ /* 0x000f280000300800 */
[----:B------:R-:W2:Y:S04]  /*6ee60*/  LDL.LU R27, [R1+0x40] ;  /* 0x00004000011b7983 */ /* 0x000ea80000300800 */
[----:B------:R-:W3:Y:S04]  /*6ee70*/  LDL.LU R8, [R1+0x1dfc] ;  /* 0x001dfc0001087983 */ /* 0x000ee80000300800 */
[----:B------:R0:W-:Y:S04]  /*6ee80*/  @P3 STG.E.U16 desc[UR10][R4.64], R9 ;  /* 0x0000000904003986 */ /* 0x0001e8000c10150a */
[----:B0-----:R-:W3:Y:S01]  /*6ee90*/  LDL.LU R9, [R1+0x1df8] ;  /* 0x001df80001097983 */ /* 0x001ee20000300800 */
[----:B------:R-:W-:Y:S01]  /*6eea0*/  ISETP.LT.AND P1, PT, R15, UR4, !P5 ;  /* 0x000000040f007c0c */ /* 0x000fe2000ef21270 */
[----:B------:R-:W-:-:S05]  /*6eeb0*/  IMAD.WIDE R12, R2, 0x2, R10 ;  /* 0x00000002020c7825 */ /* 0x000fca00078e020a */
[----:B------:R0:W-:Y:S01]  /*6eec0*/  @P4 STG.E.U16 desc[UR10][R12.64], R0 ;  /* 0x000000000c004986 */ /* 0x0001e2000c10150a */
[----:B------:R-:W-:-:S03]  /*6eed0*/  ISETP.LT.AND P4, PT, R24, UR4, !P6 ;  /* 0x0000000418007c0c */ /* 0x000fc6000f781270 */
[----:B0-----:R-:W4:Y:S01]  /*6eee0*/  LDL.LU R12, [R1+0x13f4] ;  /* 0x0013f400010c7983 */ /* 0x001f220000300800 */
[----:B------:R-:W-:-:S03]  /*6eef0*/  PRMT R0, R25, 0x7632, R0 ;  /* 0x0000763219007816 */ /* 0x000fc60000000000 */
[----:B------:R-:W4:Y:S04]  /*6ef00*/  LDL.LU R13, [R1+0x13f8] ;  /* 0x0013f800010d7983 */ /* 0x000f280000300800 */
[----:B------:R-:W2:Y:S01]  /*6ef10*/  LDL.LU R24, [R1+0x1df4] ;  /* 0x001df40001187983 */ /* 0x000ea20000300800 */
[----:B---3--:R-:W-:-:S05]  /*6ef20*/  IMAD.WIDE R4, R2, 0x2, R8 ;  /* 0x0000000202047825 */ /* 0x008fca00078e0208 */
[----:B------:R0:W-:Y:S04]  /*6ef30*/  @P1 STG.E.U16 desc[UR10][R4.64], R25 ;  /* 0x0000001904001986 */ /* 0x0001e8000c10150a */
[----:B0-----:R-:W2:Y:S01]  /*6ef40*/  LDL.LU R25, [R1+0x1df0] ;  /* 0x001df00001197983 */ /* 0x001ea20000300800 */
[----:B------:R-:W-:Y:S02]  /*6ef50*/  ISETP.LT.AND P5, PT, R14, UR4, !P5 ;  /* 0x000000040e007c0c */ /* 0x000fe4000efa1270 */
[----:B------:R-:W-:Y:S01]  /*6ef60*/  ISETP.LT.AND P3, PT, R3, UR4, !P6 ;  /* 0x0000000403007c0c */ /* 0x000fe2000f761270 */
[----:B------:R-:W-:-:S10]  /*6ef70*/  IMAD.WIDE R2, R2, 0x2, R6 ;  /* 0x0000000202027825 */ /* 0x000fd400078e0206 */
[----:B------:R0:W-:Y:S01]  /*6ef80*/  @P5 STG.E.U16 desc[UR10][R2.64], R0 ;  /* 0x0000000002005986 */ /* 0x0001e2000c10150a */
[----:B--2---:R-:W-:-:S05]  /*6ef90*/  IMAD.WIDE R24, R27, 0x2, R24 ;  /* 0x000000021b187825 */ /* 0x004fca00078e0218 */
[----:B----4-:R1:W-:Y:S01]  /*6efa0*/  @P0 STG.E.U16 desc[UR10][R24.64], R26 ;  /* 0x0000001a18000986 */ /* 0x0103e2000c10150a */
[----:B------:R-:W-:-:S03]  /*6efb0*/  ISETP.LT.AND P0, PT, R15, UR4, !P6 ;  /* 0x000000040f007c0c */ /* 0x000fc6000f701270 */
[----:B------:R-:W2:Y:S01]  /*6efc0*/  LDL.LU R15, [R1+0x1dec] ;  /* 0x001dec00010f7983 */ /* 0x000ea20000300800 */
[----:B------:R-:W-:Y:S02]  /*6efd0*/  ISETP.LT.AND P1, PT, R12, UR4, !P6 ;  /* 0x000000040c007c0c */ /* 0x000fe4000f721270 */
[----:B------:R-:W-:Y:S02]  /*6efe0*/  ISETP.LT.AND P5, PT, R13, UR4, !P6 ;  /* 0x000000040d007c0c */ /* 0x000fe4000f7a1270 */
[----:B------:R-:W-:Y:S01]  /*6eff0*/  ISETP.LT.AND P6, PT, R14, UR4, !P6 ;  /* 0x000000040e007c0c */ /* 0x000fe2000f7c1270 */
[C---:B------:R-:W-:Y:S01]  /*6f000*/  IMAD.WIDE R22, R27.reuse, 0x2, R22 ;  /* 0x000000021b167825 */ /* 0x040fe200078e0216 */
[----:B0-----:R-:W-:Y:S02]  /*6f010*/  PRMT R3, R26, 0x7632, R3 ;  /* 0x000076321a037816 */ /* 0x001fe40000000003 */
[----:B------:R-:W-:Y:S01]  /*6f020*/  PRMT R0, R28, 0x7632, R0 ;  /* 0x000076321c007816 */ /* 0x000fe20000000000 */
[----:B------:R-:W-:Y:S01]  /*6f030*/  IMAD.WIDE R20, R27, 0x2, R20 ;  /* 0x000000021b147825 */ /* 0x000fe200078e0214 */
[----:B------:R-:W-:-:S03]  /*6f040*/  PRMT R5, R29, 0x7632, R5 ;  /* 0x000076321d057816 */ /* 0x000fc60000000005 */
[C---:B------:R-:W-:Y:S01]  /*6f050*/  IMAD.WIDE R18, R27.reuse, 0x2, R18 ;  /* 0x000000021b127825 */ /* 0x040fe200078e0212 */
[----:B------:R1:W-:Y:S03]  /*6f060*/  @P2 STG.E.U16 desc[UR10][R22.64], R3 ;  /* 0x0000000316002986 */ /* 0x0003e6000c10150a */
[C---:B------:R-:W-:Y:S01]  /*6f070*/  IMAD.WIDE R16, R27.reuse, 0x2, R16 ;  /* 0x000000021b107825 */ /* 0x040fe200078e0210 */
[----:B------:R1:W-:Y:S03]  /*6f080*/  @P3 STG.E.U16 desc[UR10][R20.64], R28 ;  /* 0x0000001c14003986 */ /* 0x0003e6000c10150a */
[C---:B------:R-:W-:Y:S01]  /*6f090*/  IMAD.WIDE R10, R27.reuse, 0x2, R10 ;  /* 0x000000021b0a7825 */ /* 0x040fe200078e020a */
[----:B------:R1:W-:Y:S03]  /*6f0a0*/  @P4 STG.E.U16 desc[UR10][R18.64], R0 ;  /* 0x0000000012004986 */ /* 0x0003e6000c10150a */
[C---:B------:R-:W-:Y:S01]  /*6f0b0*/  IMAD.WIDE R8, R27.reuse, 0x2, R8 ;  /* 0x000000021b087825 */ /* 0x040fe200078e0208 */
[----:B------:R1:W-:Y:S04]  /*6f0c0*/  @P1 STG.E.U16 desc[UR10][R16.64], R29 ;  /* 0x0000001d10001986 */ /* 0x0003e8000c10150a */
[----:B------:R1:W-:Y:S01]  /*6f0d0*/  @P5 STG.E.U16 desc[UR10][R10.64], R5 ;  /* 0x000000050a005986 */ /* 0x0003e2000c10150a */
[----:B------:R-:W-:-:S03]  /*6f0e0*/  IMAD.WIDE R6, R27, 0x2, R6 ;  /* 0x000000021b067825 */ /* 0x000fc600078e0206 */
[----:B--2---:R1:W-:Y:S01]  /*6f0f0*/  @P0 STG.E.U16 desc[UR10][R8.64], R15 ;  /* 0x0000000f08000986 */ /* 0x0043e2000c10150a */
[----:B------:R-:W-:Y:S05]  /*6f100*/  @!P6 EXIT ;  /* 0x000000000000e94d */ /* 0x000fea0003800000 */
[----:B-1----:R-:W-:-:S05]  /*6f110*/  PRMT R3, R15, 0x7632, R3 ;  /* 0x000076320f037816 */ /* 0x002fca0000000003 */
[----:B------:R-:W-:Y:S01]  /*6f120*/  STG.E.U16 desc[UR10][R6.64], R3 ;  /* 0x0000000306007986 */ /* 0x000fe2000c10150a */
[----:B------:R-:W-:Y:S05]  /*6f130*/  EXIT ;  /* 0x000000000000794d */ /* 0x000fea0003800000 */
.L_x_2:
[----:B------:R-:W-:-:S00]  /*6f140*/  BRA `(.L_x_2) ;  /* 0xfffffffc00fc7947 */ /* 0x000fc0000383ffff */
[----:B------:R-:W-:-:S00]  /*6f150*/  NOP ;  /* 0x0000000000007918 */ /* 0x000fc00000000000 */
        /* <DEDUP_REMOVED lines=10> */
.L_x_3:


//--------------------- .nv.shared.matmul_kernel  --------------------------
	.section	.nv.shared.matmul_kernel,"aw",@nobits
	.sectionflags	@""
	.align	16
	.zero		1024


//--------------------- .nv.shared.reserved.0     --------------------------
	.section	.nv.shared.reserved.0,"aw",@nobits
	.weak		__nv_reservedSMEM_offset_0_alias
	.size		__nv_reservedSMEM_offset_0_alias, 0, 0
	.other		__nv_reservedSMEM_offset_0_alias,@"STO_CUDA_RESERVED_SHARED STV_DEFAULT"
__nv_reservedSMEM_offset_0_alias:
	.zero		0


//--------------------- .nv.constant0.matmul_kernel --------------------------
	.section	.nv.constant0.matmul_kernel,"a",@progbits
	.sectionflags	@""
	.align	4
.nv.constant0.matmul_kernel:
	.zero		608


//--------------------- SYMBOLS --------------------------

	.type		.nv.reservedSmem.offset0,@object
	.size		.nv.reservedSmem.offset0,0x4
